//
// Generated by NVIDIA NVVM Compiler
//
// Compiler Build ID: CL-36424714
// Cuda compilation tools, release 13.0, V13.0.88
// Based on NVVM 20.0.0
//

.version 9.0
.target sm_100
.address_size 64

	// .globl	_Z15reduceMultiPassILj512ELb1EEvPKfPfj
.global .align 4 .u32 retirementCount;
// _ZZ16reduceSinglePassILj512ELb1EEvPKfPfjE6amLast has been demoted
// _ZZ16reduceSinglePassILj256ELb1EEvPKfPfjE6amLast has been demoted
// _ZZ16reduceSinglePassILj128ELb1EEvPKfPfjE6amLast has been demoted
// _ZZ16reduceSinglePassILj64ELb1EEvPKfPfjE6amLast has been demoted
// _ZZ16reduceSinglePassILj32ELb1EEvPKfPfjE6amLast has been demoted
// _ZZ16reduceSinglePassILj16ELb1EEvPKfPfjE6amLast has been demoted
// _ZZ16reduceSinglePassILj8ELb1EEvPKfPfjE6amLast has been demoted
// _ZZ16reduceSinglePassILj4ELb1EEvPKfPfjE6amLast has been demoted
// _ZZ16reduceSinglePassILj2ELb1EEvPKfPfjE6amLast has been demoted
// _ZZ16reduceSinglePassILj1ELb1EEvPKfPfjE6amLast has been demoted
// _ZZ16reduceSinglePassILj512ELb0EEvPKfPfjE6amLast has been demoted
// _ZZ16reduceSinglePassILj256ELb0EEvPKfPfjE6amLast has been demoted
// _ZZ16reduceSinglePassILj128ELb0EEvPKfPfjE6amLast has been demoted
// _ZZ16reduceSinglePassILj64ELb0EEvPKfPfjE6amLast has been demoted
// _ZZ16reduceSinglePassILj32ELb0EEvPKfPfjE6amLast has been demoted
// _ZZ16reduceSinglePassILj16ELb0EEvPKfPfjE6amLast has been demoted
// _ZZ16reduceSinglePassILj8ELb0EEvPKfPfjE6amLast has been demoted
// _ZZ16reduceSinglePassILj4ELb0EEvPKfPfjE6amLast has been demoted
// _ZZ16reduceSinglePassILj2ELb0EEvPKfPfjE6amLast has been demoted
// _ZZ16reduceSinglePassILj1ELb0EEvPKfPfjE6amLast has been demoted
.extern .shared .align 16 .b8 sdata[];
.extern .shared .align 16 .b8 smem[];

.visible .entry _Z15reduceMultiPassILj512ELb1EEvPKfPfj(
	.param .u64 .ptr .align 1 _Z15reduceMultiPassILj512ELb1EEvPKfPfj_param_0,
	.param .u64 .ptr .align 1 _Z15reduceMultiPassILj512ELb1EEvPKfPfj_param_1,
	.param .u32 _Z15reduceMultiPassILj512ELb1EEvPKfPfj_param_2
)
{
	.reg .pred 	%p<13>;
	.reg .b32 	%r<16>;
	.reg .b32 	%f<36>;
	.reg .b64 	%rd<11>;

	ld.param.u64 	%rd2, [_Z15reduceMultiPassILj512ELb1EEvPKfPfj_param_0];
	ld.param.u64 	%rd3, [_Z15reduceMultiPassILj512ELb1EEvPKfPfj_param_1];
	ld.param.u32 	%r8, [_Z15reduceMultiPassILj512ELb1EEvPKfPfj_param_2];
	mov.u32 	%r1, %tid.x;
	mov.u32 	%r2, %ctaid.x;
	shl.b32 	%r9, %r2, 10;
	or.b32  	%r15, %r9, %r1;
	shl.b32 	%r10, %r1, 2;
	mov.u32 	%r11, sdata;
	add.s32 	%r4, %r11, %r10;
	mov.b32 	%r12, 0;
	st.shared.u32 	[%r4], %r12;
	setp.ge.u32 	%p1, %r15, %r8;
	@%p1 bra 	$L__BB0_4;
	cvta.to.global.u64 	%rd1, %rd2;
	mov.u32 	%r13, %nctaid.x;
	shl.b32 	%r5, %r13, 10;
	mov.f32 	%f35, 0f00000000;
$L__BB0_2:
	mul.wide.u32 	%rd4, %r15, 4;
	add.s64 	%rd5, %rd1, %rd4;
	ld.global.f32 	%f4, [%rd5];
	add.f32 	%f5, %f4, %f35;
	add.s32 	%r14, %r15, 512;
	mul.wide.u32 	%rd6, %r14, 4;
	add.s64 	%rd7, %rd1, %rd6;
	ld.global.f32 	%f6, [%rd7];
	add.f32 	%f35, %f5, %f6;
	add.s32 	%r15, %r15, %r5;
	setp.lt.u32 	%p2, %r15, %r8;
	@%p2 bra 	$L__BB0_2;
	st.shared.f32 	[%r4], %f35;
$L__BB0_4:
	bar.sync 	0;
	setp.gt.u32 	%p3, %r1, 255;
	@%p3 bra 	$L__BB0_6;
	ld.shared.f32 	%f7, [%r4+1024];
	ld.shared.f32 	%f8, [%r4];
	add.f32 	%f9, %f7, %f8;
	st.shared.f32 	[%r4], %f9;
$L__BB0_6:
	bar.sync 	0;
	setp.gt.u32 	%p4, %r1, 127;
	@%p4 bra 	$L__BB0_8;
	ld.shared.f32 	%f10, [%r4+512];
	ld.shared.f32 	%f11, [%r4];
	add.f32 	%f12, %f10, %f11;
	st.shared.f32 	[%r4], %f12;
$L__BB0_8:
	bar.sync 	0;
	setp.gt.u32 	%p5, %r1, 63;
	@%p5 bra 	$L__BB0_10;
	ld.shared.f32 	%f13, [%r4+256];
	ld.shared.f32 	%f14, [%r4];
	add.f32 	%f15, %f13, %f14;
	st.shared.f32 	[%r4], %f15;
$L__BB0_10:
	bar.sync 	0;
	setp.gt.u32 	%p6, %r1, 31;
	@%p6 bra 	$L__BB0_12;
	ld.shared.f32 	%f16, [%r4+128];
	ld.shared.f32 	%f17, [%r4];
	add.f32 	%f18, %f16, %f17;
	st.shared.f32 	[%r4], %f18;
$L__BB0_12:
	bar.sync 	0;
	setp.gt.u32 	%p7, %r1, 15;
	@%p7 bra 	$L__BB0_14;
	ld.shared.f32 	%f19, [%r4+64];
	ld.shared.f32 	%f20, [%r4];
	add.f32 	%f21, %f19, %f20;
	st.shared.f32 	[%r4], %f21;
$L__BB0_14:
	bar.sync 	0;
	setp.gt.u32 	%p8, %r1, 7;
	@%p8 bra 	$L__BB0_16;
	ld.shared.f32 	%f22, [%r4+32];
	ld.shared.f32 	%f23, [%r4];
	add.f32 	%f24, %f22, %f23;
	st.shared.f32 	[%r4], %f24;
$L__BB0_16:
	bar.sync 	0;
	setp.gt.u32 	%p9, %r1, 3;
	@%p9 bra 	$L__BB0_18;
	ld.shared.f32 	%f25, [%r4+16];
	ld.shared.f32 	%f26, [%r4];
	add.f32 	%f27, %f25, %f26;
	st.shared.f32 	[%r4], %f27;
$L__BB0_18:
	bar.sync 	0;
	setp.gt.u32 	%p10, %r1, 1;
	@%p10 bra 	$L__BB0_20;
	ld.shared.f32 	%f28, [%r4+8];
	ld.shared.f32 	%f29, [%r4];
	add.f32 	%f30, %f28, %f29;
	st.shared.f32 	[%r4], %f30;
$L__BB0_20:
	bar.sync 	0;
	setp.ne.s32 	%p11, %r1, 0;
	@%p11 bra 	$L__BB0_22;
	ld.shared.v2.f32 	{%f31, %f32}, [sdata];
	add.f32 	%f33, %f32, %f31;
	st.shared.f32 	[sdata], %f33;
$L__BB0_22:
	setp.ne.s32 	%p12, %r1, 0;
	bar.sync 	0;
	@%p12 bra 	$L__BB0_24;
	ld.shared.f32 	%f34, [sdata];
	cvta.to.global.u64 	%rd8, %rd3;
	mul.wide.u32 	%rd9, %r2, 4;
	add.s64 	%rd10, %rd8, %rd9;
	st.global.f32 	[%rd10], %f34;
$L__BB0_24:
	ret;

}
	// .globl	_Z15reduceMultiPassILj256ELb1EEvPKfPfj
.visible .entry _Z15reduceMultiPassILj256ELb1EEvPKfPfj(
	.param .u64 .ptr .align 1 _Z15reduceMultiPassILj256ELb1EEvPKfPfj_param_0,
	.param .u64 .ptr .align 1 _Z15reduceMultiPassILj256ELb1EEvPKfPfj_param_1,
	.param .u32 _Z15reduceMultiPassILj256ELb1EEvPKfPfj_param_2
)
{
	.reg .pred 	%p<12>;
	.reg .b32 	%r<16>;
	.reg .b32 	%f<33>;
	.reg .b64 	%rd<11>;

	ld.param.u64 	%rd2, [_Z15reduceMultiPassILj256ELb1EEvPKfPfj_param_0];
	ld.param.u64 	%rd3, [_Z15reduceMultiPassILj256ELb1EEvPKfPfj_param_1];
	ld.param.u32 	%r8, [_Z15reduceMultiPassILj256ELb1EEvPKfPfj_param_2];
	mov.u32 	%r1, %tid.x;
	mov.u32 	%r2, %ctaid.x;
	shl.b32 	%r9, %r2, 9;
	add.s32 	%r15, %r9, %r1;
	shl.b32 	%r10, %r1, 2;
	mov.u32 	%r11, sdata;
	add.s32 	%r4, %r11, %r10;
	mov.b32 	%r12, 0;
	st.shared.u32 	[%r4], %r12;
	setp.ge.u32 	%p1, %r15, %r8;
	@%p1 bra 	$L__BB1_4;
	cvta.to.global.u64 	%rd1, %rd2;
	mov.u32 	%r13, %nctaid.x;
	shl.b32 	%r5, %r13, 9;
	mov.f32 	%f32, 0f00000000;
$L__BB1_2:
	mul.wide.u32 	%rd4, %r15, 4;
	add.s64 	%rd5, %rd1, %rd4;
	ld.global.f32 	%f4, [%rd5];
	add.f32 	%f5, %f4, %f32;
	add.s32 	%r14, %r15, 256;
	mul.wide.u32 	%rd6, %r14, 4;
	add.s64 	%rd7, %rd1, %rd6;
	ld.global.f32 	%f6, [%rd7];
	add.f32 	%f32, %f5, %f6;
	add.s32 	%r15, %r15, %r5;
	setp.lt.u32 	%p2, %r15, %r8;
	@%p2 bra 	$L__BB1_2;
	st.shared.f32 	[%r4], %f32;
$L__BB1_4:
	bar.sync 	0;
	setp.gt.u32 	%p3, %r1, 127;
	@%p3 bra 	$L__BB1_6;
	ld.shared.f32 	%f7, [%r4+512];
	ld.shared.f32 	%f8, [%r4];
	add.f32 	%f9, %f7, %f8;
	st.shared.f32 	[%r4], %f9;
$L__BB1_6:
	bar.sync 	0;
	setp.gt.u32 	%p4, %r1, 63;
	@%p4 bra 	$L__BB1_8;
	ld.shared.f32 	%f10, [%r4+256];
	ld.shared.f32 	%f11, [%r4];
	add.f32 	%f12, %f10, %f11;
	st.shared.f32 	[%r4], %f12;
$L__BB1_8:
	bar.sync 	0;
	setp.gt.u32 	%p5, %r1, 31;
	@%p5 bra 	$L__BB1_10;
	ld.shared.f32 	%f13, [%r4+128];
	ld.shared.f32 	%f14, [%r4];
	add.f32 	%f15, %f13, %f14;
	st.shared.f32 	[%r4], %f15;
$L__BB1_10:
	bar.sync 	0;
	setp.gt.u32 	%p6, %r1, 15;
	@%p6 bra 	$L__BB1_12;
	ld.shared.f32 	%f16, [%r4+64];
	ld.shared.f32 	%f17, [%r4];
	add.f32 	%f18, %f16, %f17;
	st.shared.f32 	[%r4], %f18;
$L__BB1_12:
	bar.sync 	0;
	setp.gt.u32 	%p7, %r1, 7;
	@%p7 bra 	$L__BB1_14;
	ld.shared.f32 	%f19, [%r4+32];
	ld.shared.f32 	%f20, [%r4];
	add.f32 	%f21, %f19, %f20;
	st.shared.f32 	[%r4], %f21;
$L__BB1_14:
	bar.sync 	0;
	setp.gt.u32 	%p8, %r1, 3;
	@%p8 bra 	$L__BB1_16;
	ld.shared.f32 	%f22, [%r4+16];
	ld.shared.f32 	%f23, [%r4];
	add.f32 	%f24, %f22, %f23;
	st.shared.f32 	[%r4], %f24;
$L__BB1_16:
	bar.sync 	0;
	setp.gt.u32 	%p9, %r1, 1;
	@%p9 bra 	$L__BB1_18;
	ld.shared.f32 	%f25, [%r4+8];
	ld.shared.f32 	%f26, [%r4];
	add.f32 	%f27, %f25, %f26;
	st.shared.f32 	[%r4], %f27;
$L__BB1_18:
	bar.sync 	0;
	setp.ne.s32 	%p10, %r1, 0;
	@%p10 bra 	$L__BB1_20;
	ld.shared.v2.f32 	{%f28, %f29}, [sdata];
	add.f32 	%f30, %f29, %f28;
	st.shared.f32 	[sdata], %f30;
$L__BB1_20:
	setp.ne.s32 	%p11, %r1, 0;
	bar.sync 	0;
	@%p11 bra 	$L__BB1_22;
	ld.shared.f32 	%f31, [sdata];
	cvta.to.global.u64 	%rd8, %rd3;
	mul.wide.u32 	%rd9, %r2, 4;
	add.s64 	%rd10, %rd8, %rd9;
	st.global.f32 	[%rd10], %f31;
$L__BB1_22:
	ret;

}
	// .globl	_Z15reduceMultiPassILj128ELb1EEvPKfPfj
.visible .entry _Z15reduceMultiPassILj128ELb1EEvPKfPfj(
	.param .u64 .ptr .align 1 _Z15reduceMultiPassILj128ELb1EEvPKfPfj_param_0,
	.param .u64 .ptr .align 1 _Z15reduceMultiPassILj128ELb1EEvPKfPfj_param_1,
	.param .u32 _Z15reduceMultiPassILj128ELb1EEvPKfPfj_param_2
)
{
	.reg .pred 	%p<11>;
	.reg .b32 	%r<16>;
	.reg .b32 	%f<30>;
	.reg .b64 	%rd<11>;

	ld.param.u64 	%rd2, [_Z15reduceMultiPassILj128ELb1EEvPKfPfj_param_0];
	ld.param.u64 	%rd3, [_Z15reduceMultiPassILj128ELb1EEvPKfPfj_param_1];
	ld.param.u32 	%r8, [_Z15reduceMultiPassILj128ELb1EEvPKfPfj_param_2];
	mov.u32 	%r1, %tid.x;
	mov.u32 	%r2, %ctaid.x;
	shl.b32 	%r9, %r2, 8;
	add.s32 	%r15, %r9, %r1;
	shl.b32 	%r10, %r1, 2;
	mov.u32 	%r11, sdata;
	add.s32 	%r4, %r11, %r10;
	mov.b32 	%r12, 0;
	st.shared.u32 	[%r4], %r12;
	setp.ge.u32 	%p1, %r15, %r8;
	@%p1 bra 	$L__BB2_4;
	cvta.to.global.u64 	%rd1, %rd2;
	mov.u32 	%r13, %nctaid.x;
	shl.b32 	%r5, %r13, 8;
	mov.f32 	%f29, 0f00000000;
$L__BB2_2:
	mul.wide.u32 	%rd4, %r15, 4;
	add.s64 	%rd5, %rd1, %rd4;
	ld.global.f32 	%f4, [%rd5];
	add.f32 	%f5, %f4, %f29;
	add.s32 	%r14, %r15, 128;
	mul.wide.u32 	%rd6, %r14, 4;
	add.s64 	%rd7, %rd1, %rd6;
	ld.global.f32 	%f6, [%rd7];
	add.f32 	%f29, %f5, %f6;
	add.s32 	%r15, %r15, %r5;
	setp.lt.u32 	%p2, %r15, %r8;
	@%p2 bra 	$L__BB2_2;
	st.shared.f32 	[%r4], %f29;
$L__BB2_4:
	bar.sync 	0;
	setp.gt.u32 	%p3, %r1, 63;
	@%p3 bra 	$L__BB2_6;
	ld.shared.f32 	%f7, [%r4+256];
	ld.shared.f32 	%f8, [%r4];
	add.f32 	%f9, %f7, %f8;
	st.shared.f32 	[%r4], %f9;
$L__BB2_6:
	bar.sync 	0;
	setp.gt.u32 	%p4, %r1, 31;
	@%p4 bra 	$L__BB2_8;
	ld.shared.f32 	%f10, [%r4+128];
	ld.shared.f32 	%f11, [%r4];
	add.f32 	%f12, %f10, %f11;
	st.shared.f32 	[%r4], %f12;
$L__BB2_8:
	bar.sync 	0;
	setp.gt.u32 	%p5, %r1, 15;
	@%p5 bra 	$L__BB2_10;
	ld.shared.f32 	%f13, [%r4+64];
	ld.shared.f32 	%f14, [%r4];
	add.f32 	%f15, %f13, %f14;
	st.shared.f32 	[%r4], %f15;
$L__BB2_10:
	bar.sync 	0;
	setp.gt.u32 	%p6, %r1, 7;
	@%p6 bra 	$L__BB2_12;
	ld.shared.f32 	%f16, [%r4+32];
	ld.shared.f32 	%f17, [%r4];
	add.f32 	%f18, %f16, %f17;
	st.shared.f32 	[%r4], %f18;
$L__BB2_12:
	bar.sync 	0;
	setp.gt.u32 	%p7, %r1, 3;
	@%p7 bra 	$L__BB2_14;
	ld.shared.f32 	%f19, [%r4+16];
	ld.shared.f32 	%f20, [%r4];
	add.f32 	%f21, %f19, %f20;
	st.shared.f32 	[%r4], %f21;
$L__BB2_14:
	bar.sync 	0;
	setp.gt.u32 	%p8, %r1, 1;
	@%p8 bra 	$L__BB2_16;
	ld.shared.f32 	%f22, [%r4+8];
	ld.shared.f32 	%f23, [%r4];
	add.f32 	%f24, %f22, %f23;
	st.shared.f32 	[%r4], %f24;
$L__BB2_16:
	bar.sync 	0;
	setp.ne.s32 	%p9, %r1, 0;
	@%p9 bra 	$L__BB2_18;
	ld.shared.v2.f32 	{%f25, %f26}, [sdata];
	add.f32 	%f27, %f26, %f25;
	st.shared.f32 	[sdata], %f27;
$L__BB2_18:
	setp.ne.s32 	%p10, %r1, 0;
	bar.sync 	0;
	@%p10 bra 	$L__BB2_20;
	ld.shared.f32 	%f28, [sdata];
	cvta.to.global.u64 	%rd8, %rd3;
	mul.wide.u32 	%rd9, %r2, 4;
	add.s64 	%rd10, %rd8, %rd9;
	st.global.f32 	[%rd10], %f28;
$L__BB2_20:
	ret;

}
	// .globl	_Z15reduceMultiPassILj64ELb1EEvPKfPfj
.visible .entry _Z15reduceMultiPassILj64ELb1EEvPKfPfj(
	.param .u64 .ptr .align 1 _Z15reduceMultiPassILj64ELb1EEvPKfPfj_param_0,
	.param .u64 .ptr .align 1 _Z15reduceMultiPassILj64ELb1EEvPKfPfj_param_1,
	.param .u32 _Z15reduceMultiPassILj64ELb1EEvPKfPfj_param_2
)
{
	.reg .pred 	%p<10>;
	.reg .b32 	%r<16>;
	.reg .b32 	%f<27>;
	.reg .b64 	%rd<11>;

	ld.param.u64 	%rd2, [_Z15reduceMultiPassILj64ELb1EEvPKfPfj_param_0];
	ld.param.u64 	%rd3, [_Z15reduceMultiPassILj64ELb1EEvPKfPfj_param_1];
	ld.param.u32 	%r8, [_Z15reduceMultiPassILj64ELb1EEvPKfPfj_param_2];
	mov.u32 	%r1, %tid.x;
	mov.u32 	%r2, %ctaid.x;
	shl.b32 	%r9, %r2, 7;
	add.s32 	%r15, %r9, %r1;
	shl.b32 	%r10, %r1, 2;
	mov.u32 	%r11, sdata;
	add.s32 	%r4, %r11, %r10;
	mov.b32 	%r12, 0;
	st.shared.u32 	[%r4], %r12;
	setp.ge.u32 	%p1, %r15, %r8;
	@%p1 bra 	$L__BB3_4;
	cvta.to.global.u64 	%rd1, %rd2;
	mov.u32 	%r13, %nctaid.x;
	shl.b32 	%r5, %r13, 7;
	mov.f32 	%f26, 0f00000000;
$L__BB3_2:
	mul.wide.u32 	%rd4, %r15, 4;
	add.s64 	%rd5, %rd1, %rd4;
	ld.global.f32 	%f4, [%rd5];
	add.f32 	%f5, %f4, %f26;
	add.s32 	%r14, %r15, 64;
	mul.wide.u32 	%rd6, %r14, 4;
	add.s64 	%rd7, %rd1, %rd6;
	ld.global.f32 	%f6, [%rd7];
	add.f32 	%f26, %f5, %f6;
	add.s32 	%r15, %r15, %r5;
	setp.lt.u32 	%p2, %r15, %r8;
	@%p2 bra 	$L__BB3_2;
	st.shared.f32 	[%r4], %f26;
$L__BB3_4:
	bar.sync 	0;
	setp.gt.u32 	%p3, %r1, 31;
	@%p3 bra 	$L__BB3_6;
	ld.shared.f32 	%f7, [%r4+128];
	ld.shared.f32 	%f8, [%r4];
	add.f32 	%f9, %f7, %f8;
	st.shared.f32 	[%r4], %f9;
$L__BB3_6:
	bar.sync 	0;
	setp.gt.u32 	%p4, %r1, 15;
	@%p4 bra 	$L__BB3_8;
	ld.shared.f32 	%f10, [%r4+64];
	ld.shared.f32 	%f11, [%r4];
	add.f32 	%f12, %f10, %f11;
	st.shared.f32 	[%r4], %f12;
$L__BB3_8:
	bar.sync 	0;
	setp.gt.u32 	%p5, %r1, 7;
	@%p5 bra 	$L__BB3_10;
	ld.shared.f32 	%f13, [%r4+32];
	ld.shared.f32 	%f14, [%r4];
	add.f32 	%f15, %f13, %f14;
	st.shared.f32 	[%r4], %f15;
$L__BB3_10:
	bar.sync 	0;
	setp.gt.u32 	%p6, %r1, 3;
	@%p6 bra 	$L__BB3_12;
	ld.shared.f32 	%f16, [%r4+16];
	ld.shared.f32 	%f17, [%r4];
	add.f32 	%f18, %f16, %f17;
	st.shared.f32 	[%r4], %f18;
$L__BB3_12:
	bar.sync 	0;
	setp.gt.u32 	%p7, %r1, 1;
	@%p7 bra 	$L__BB3_14;
	ld.shared.f32 	%f19, [%r4+8];
	ld.shared.f32 	%f20, [%r4];
	add.f32 	%f21, %f19, %f20;
	st.shared.f32 	[%r4], %f21;
$L__BB3_14:
	bar.sync 	0;
	setp.ne.s32 	%p8, %r1, 0;
	@%p8 bra 	$L__BB3_16;
	ld.shared.v2.f32 	{%f22, %f23}, [sdata];
	add.f32 	%f24, %f23, %f22;
	st.shared.f32 	[sdata], %f24;
$L__BB3_16:
	setp.ne.s32 	%p9, %r1, 0;
	bar.sync 	0;
	@%p9 bra 	$L__BB3_18;
	ld.shared.f32 	%f25, [sdata];
	cvta.to.global.u64 	%rd8, %rd3;
	mul.wide.u32 	%rd9, %r2, 4;
	add.s64 	%rd10, %rd8, %rd9;
	st.global.f32 	[%rd10], %f25;
$L__BB3_18:
	ret;

}
	// .globl	_Z15reduceMultiPassILj32ELb1EEvPKfPfj
.visible .entry _Z15reduceMultiPassILj32ELb1EEvPKfPfj(
	.param .u64 .ptr .align 1 _Z15reduceMultiPassILj32ELb1EEvPKfPfj_param_0,
	.param .u64 .ptr .align 1 _Z15reduceMultiPassILj32ELb1EEvPKfPfj_param_1,
	.param .u32 _Z15reduceMultiPassILj32ELb1EEvPKfPfj_param_2
)
{
	.reg .pred 	%p<9>;
	.reg .b32 	%r<16>;
	.reg .b32 	%f<24>;
	.reg .b64 	%rd<11>;

	ld.param.u64 	%rd2, [_Z15reduceMultiPassILj32ELb1EEvPKfPfj_param_0];
	ld.param.u64 	%rd3, [_Z15reduceMultiPassILj32ELb1EEvPKfPfj_param_1];
	ld.param.u32 	%r8, [_Z15reduceMultiPassILj32ELb1EEvPKfPfj_param_2];
	mov.u32 	%r1, %tid.x;
	mov.u32 	%r2, %ctaid.x;
	shl.b32 	%r9, %r2, 6;
	add.s32 	%r15, %r9, %r1;
	shl.b32 	%r10, %r1, 2;
	mov.u32 	%r11, sdata;
	add.s32 	%r4, %r11, %r10;
	mov.b32 	%r12, 0;
	st.shared.u32 	[%r4], %r12;
	setp.ge.u32 	%p1, %r15, %r8;
	@%p1 bra 	$L__BB4_4;
	cvta.to.global.u64 	%rd1, %rd2;
	mov.u32 	%r13, %nctaid.x;
	shl.b32 	%r5, %r13, 6;
	mov.f32 	%f23, 0f00000000;
$L__BB4_2:
	mul.wide.u32 	%rd4, %r15, 4;
	add.s64 	%rd5, %rd1, %rd4;
	ld.global.f32 	%f4, [%rd5];
	add.f32 	%f5, %f4, %f23;
	add.s32 	%r14, %r15, 32;
	mul.wide.u32 	%rd6, %r14, 4;
	add.s64 	%rd7, %rd1, %rd6;
	ld.global.f32 	%f6, [%rd7];
	add.f32 	%f23, %f5, %f6;
	add.s32 	%r15, %r15, %r5;
	setp.lt.u32 	%p2, %r15, %r8;
	@%p2 bra 	$L__BB4_2;
	st.shared.f32 	[%r4], %f23;
$L__BB4_4:
	bar.sync 	0;
	bar.sync 	0;
	setp.gt.u32 	%p3, %r1, 15;
	@%p3 bra 	$L__BB4_6;
	ld.shared.f32 	%f7, [%r4+64];
	ld.shared.f32 	%f8, [%r4];
	add.f32 	%f9, %f7, %f8;
	st.shared.f32 	[%r4], %f9;
$L__BB4_6:
	bar.sync 	0;
	setp.gt.u32 	%p4, %r1, 7;
	@%p4 bra 	$L__BB4_8;
	ld.shared.f32 	%f10, [%r4+32];
	ld.shared.f32 	%f11, [%r4];
	add.f32 	%f12, %f10, %f11;
	st.shared.f32 	[%r4], %f12;
$L__BB4_8:
	bar.sync 	0;
	setp.gt.u32 	%p5, %r1, 3;
	@%p5 bra 	$L__BB4_10;
	ld.shared.f32 	%f13, [%r4+16];
	ld.shared.f32 	%f14, [%r4];
	add.f32 	%f15, %f13, %f14;
	st.shared.f32 	[%r4], %f15;
$L__BB4_10:
	bar.sync 	0;
	setp.gt.u32 	%p6, %r1, 1;
	@%p6 bra 	$L__BB4_12;
	ld.shared.f32 	%f16, [%r4+8];
	ld.shared.f32 	%f17, [%r4];
	add.f32 	%f18, %f16, %f17;
	st.shared.f32 	[%r4], %f18;
$L__BB4_12:
	bar.sync 	0;
	setp.ne.s32 	%p7, %r1, 0;
	@%p7 bra 	$L__BB4_14;
	ld.shared.v2.f32 	{%f19, %f20}, [sdata];
	add.f32 	%f21, %f20, %f19;
	st.shared.f32 	[sdata], %f21;
$L__BB4_14:
	setp.ne.s32 	%p8, %r1, 0;
	bar.sync 	0;
	@%p8 bra 	$L__BB4_16;
	ld.shared.f32 	%f22, [sdata];
	cvta.to.global.u64 	%rd8, %rd3;
	mul.wide.u32 	%rd9, %r2, 4;
	add.s64 	%rd10, %rd8, %rd9;
	st.global.f32 	[%rd10], %f22;
$L__BB4_16:
	ret;

}
	// .globl	_Z15reduceMultiPassILj16ELb1EEvPKfPfj
.visible .entry _Z15reduceMultiPassILj16ELb1EEvPKfPfj(
	.param .u64 .ptr .align 1 _Z15reduceMultiPassILj16ELb1EEvPKfPfj_param_0,
	.param .u64 .ptr .align 1 _Z15reduceMultiPassILj16ELb1EEvPKfPfj_param_1,
	.param .u32 _Z15reduceMultiPassILj16ELb1EEvPKfPfj_param_2
)
{
	.reg .pred 	%p<8>;
	.reg .b32 	%r<16>;
	.reg .b32 	%f<21>;
	.reg .b64 	%rd<11>;

	ld.param.u64 	%rd2, [_Z15reduceMultiPassILj16ELb1EEvPKfPfj_param_0];
	ld.param.u64 	%rd3, [_Z15reduceMultiPassILj16ELb1EEvPKfPfj_param_1];
	ld.param.u32 	%r8, [_Z15reduceMultiPassILj16ELb1EEvPKfPfj_param_2];
	mov.u32 	%r1, %tid.x;
	mov.u32 	%r2, %ctaid.x;
	shl.b32 	%r9, %r2, 5;
	add.s32 	%r15, %r9, %r1;
	shl.b32 	%r10, %r1, 2;
	mov.u32 	%r11, sdata;
	add.s32 	%r4, %r11, %r10;
	mov.b32 	%r12, 0;
	st.shared.u32 	[%r4], %r12;
	setp.ge.u32 	%p1, %r15, %r8;
	@%p1 bra 	$L__BB5_4;
	cvta.to.global.u64 	%rd1, %rd2;
	mov.u32 	%r13, %nctaid.x;
	shl.b32 	%r5, %r13, 5;
	mov.f32 	%f20, 0f00000000;
$L__BB5_2:
	mul.wide.u32 	%rd4, %r15, 4;
	add.s64 	%rd5, %rd1, %rd4;
	ld.global.f32 	%f4, [%rd5];
	add.f32 	%f5, %f4, %f20;
	add.s32 	%r14, %r15, 16;
	mul.wide.u32 	%rd6, %r14, 4;
	add.s64 	%rd7, %rd1, %rd6;
	ld.global.f32 	%f6, [%rd7];
	add.f32 	%f20, %f5, %f6;
	add.s32 	%r15, %r15, %r5;
	setp.lt.u32 	%p2, %r15, %r8;
	@%p2 bra 	$L__BB5_2;
	st.shared.f32 	[%r4], %f20;
$L__BB5_4:
	bar.sync 	0;
	bar.sync 	0;
	bar.sync 	0;
	setp.gt.u32 	%p3, %r1, 7;
	@%p3 bra 	$L__BB5_6;
	ld.shared.f32 	%f7, [%r4+32];
	ld.shared.f32 	%f8, [%r4];
	add.f32 	%f9, %f7, %f8;
	st.shared.f32 	[%r4], %f9;
$L__BB5_6:
	bar.sync 	0;
	setp.gt.u32 	%p4, %r1, 3;
	@%p4 bra 	$L__BB5_8;
	ld.shared.f32 	%f10, [%r4+16];
	ld.shared.f32 	%f11, [%r4];
	add.f32 	%f12, %f10, %f11;
	st.shared.f32 	[%r4], %f12;
$L__BB5_8:
	bar.sync 	0;
	setp.gt.u32 	%p5, %r1, 1;
	@%p5 bra 	$L__BB5_10;
	ld.shared.f32 	%f13, [%r4+8];
	ld.shared.f32 	%f14, [%r4];
	add.f32 	%f15, %f13, %f14;
	st.shared.f32 	[%r4], %f15;
$L__BB5_10:
	bar.sync 	0;
	setp.ne.s32 	%p6, %r1, 0;
	@%p6 bra 	$L__BB5_12;
	ld.shared.v2.f32 	{%f16, %f17}, [sdata];
	add.f32 	%f18, %f17, %f16;
	st.shared.f32 	[sdata], %f18;
$L__BB5_12:
	setp.ne.s32 	%p7, %r1, 0;
	bar.sync 	0;
	@%p7 bra 	$L__BB5_14;
	ld.shared.f32 	%f19, [sdata];
	cvta.to.global.u64 	%rd8, %rd3;
	mul.wide.u32 	%rd9, %r2, 4;
	add.s64 	%rd10, %rd8, %rd9;
	st.global.f32 	[%rd10], %f19;
$L__BB5_14:
	ret;

}
	// .globl	_Z15reduceMultiPassILj8ELb1EEvPKfPfj
.visible .entry _Z15reduceMultiPassILj8ELb1EEvPKfPfj(
	.param .u64 .ptr .align 1 _Z15reduceMultiPassILj8ELb1EEvPKfPfj_param_0,
	.param .u64 .ptr .align 1 _Z15reduceMultiPassILj8ELb1EEvPKfPfj_param_1,
	.param .u32 _Z15reduceMultiPassILj8ELb1EEvPKfPfj_param_2
)
{
	.reg .pred 	%p<7>;
	.reg .b32 	%r<16>;
	.reg .b32 	%f<18>;
	.reg .b64 	%rd<11>;

	ld.param.u64 	%rd2, [_Z15reduceMultiPassILj8ELb1EEvPKfPfj_param_0];
	ld.param.u64 	%rd3, [_Z15reduceMultiPassILj8ELb1EEvPKfPfj_param_1];
	ld.param.u32 	%r8, [_Z15reduceMultiPassILj8ELb1EEvPKfPfj_param_2];
	mov.u32 	%r1, %tid.x;
	mov.u32 	%r2, %ctaid.x;
	shl.b32 	%r9, %r2, 4;
	add.s32 	%r15, %r9, %r1;
	shl.b32 	%r10, %r1, 2;
	mov.u32 	%r11, sdata;
	add.s32 	%r4, %r11, %r10;
	mov.b32 	%r12, 0;
	st.shared.u32 	[%r4], %r12;
	setp.ge.u32 	%p1, %r15, %r8;
	@%p1 bra 	$L__BB6_4;
	cvta.to.global.u64 	%rd1, %rd2;
	mov.u32 	%r13, %nctaid.x;
	shl.b32 	%r5, %r13, 4;
	mov.f32 	%f17, 0f00000000;
$L__BB6_2:
	mul.wide.u32 	%rd4, %r15, 4;
	add.s64 	%rd5, %rd1, %rd4;
	ld.global.f32 	%f4, [%rd5];
	add.f32 	%f5, %f4, %f17;
	add.s32 	%r14, %r15, 8;
	mul.wide.u32 	%rd6, %r14, 4;
	add.s64 	%rd7, %rd1, %rd6;
	ld.global.f32 	%f6, [%rd7];
	add.f32 	%f17, %f5, %f6;
	add.s32 	%r15, %r15, %r5;
	setp.lt.u32 	%p2, %r15, %r8;
	@%p2 bra 	$L__BB6_2;
	st.shared.f32 	[%r4], %f17;
$L__BB6_4:
	bar.sync 	0;
	bar.sync 	0;
	bar.sync 	0;
	bar.sync 	0;
	setp.gt.u32 	%p3, %r1, 3;
	@%p3 bra 	$L__BB6_6;
	ld.shared.f32 	%f7, [%r4+16];
	ld.shared.f32 	%f8, [%r4];
	add.f32 	%f9, %f7, %f8;
	st.shared.f32 	[%r4], %f9;
$L__BB6_6:
	bar.sync 	0;
	setp.gt.u32 	%p4, %r1, 1;
	@%p4 bra 	$L__BB6_8;
	ld.shared.f32 	%f10, [%r4+8];
	ld.shared.f32 	%f11, [%r4];
	add.f32 	%f12, %f10, %f11;
	st.shared.f32 	[%r4], %f12;
$L__BB6_8:
	bar.sync 	0;
	setp.ne.s32 	%p5, %r1, 0;
	@%p5 bra 	$L__BB6_10;
	ld.shared.v2.f32 	{%f13, %f14}, [sdata];
	add.f32 	%f15, %f14, %f13;
	st.shared.f32 	[sdata], %f15;
$L__BB6_10:
	setp.ne.s32 	%p6, %r1, 0;
	bar.sync 	0;
	@%p6 bra 	$L__BB6_12;
	ld.shared.f32 	%f16, [sdata];
	cvta.to.global.u64 	%rd8, %rd3;
	mul.wide.u32 	%rd9, %r2, 4;
	add.s64 	%rd10, %rd8, %rd9;
	st.global.f32 	[%rd10], %f16;
$L__BB6_12:
	ret;

}
	// .globl	_Z15reduceMultiPassILj4ELb1EEvPKfPfj
.visible .entry _Z15reduceMultiPassILj4ELb1EEvPKfPfj(
	.param .u64 .ptr .align 1 _Z15reduceMultiPassILj4ELb1EEvPKfPfj_param_0,
	.param .u64 .ptr .align 1 _Z15reduceMultiPassILj4ELb1EEvPKfPfj_param_1,
	.param .u32 _Z15reduceMultiPassILj4ELb1EEvPKfPfj_param_2
)
{
	.reg .pred 	%p<6>;
	.reg .b32 	%r<16>;
	.reg .b32 	%f<15>;
	.reg .b64 	%rd<11>;

	ld.param.u64 	%rd2, [_Z15reduceMultiPassILj4ELb1EEvPKfPfj_param_0];
	ld.param.u64 	%rd3, [_Z15reduceMultiPassILj4ELb1EEvPKfPfj_param_1];
	ld.param.u32 	%r8, [_Z15reduceMultiPassILj4ELb1EEvPKfPfj_param_2];
	mov.u32 	%r1, %tid.x;
	mov.u32 	%r2, %ctaid.x;
	shl.b32 	%r9, %r2, 3;
	add.s32 	%r15, %r9, %r1;
	shl.b32 	%r10, %r1, 2;
	mov.u32 	%r11, sdata;
	add.s32 	%r4, %r11, %r10;
	mov.b32 	%r12, 0;
	st.shared.u32 	[%r4], %r12;
	setp.ge.u32 	%p1, %r15, %r8;
	@%p1 bra 	$L__BB7_4;
	cvta.to.global.u64 	%rd1, %rd2;
	mov.u32 	%r13, %nctaid.x;
	shl.b32 	%r5, %r13, 3;
	mov.f32 	%f14, 0f00000000;
$L__BB7_2:
	mul.wide.u32 	%rd4, %r15, 4;
	add.s64 	%rd5, %rd1, %rd4;
	ld.global.f32 	%f4, [%rd5];
	add.f32 	%f5, %f4, %f14;
	add.s32 	%r14, %r15, 4;
	mul.wide.u32 	%rd6, %r14, 4;
	add.s64 	%rd7, %rd1, %rd6;
	ld.global.f32 	%f6, [%rd7];
	add.f32 	%f14, %f5, %f6;
	add.s32 	%r15, %r15, %r5;
	setp.lt.u32 	%p2, %r15, %r8;
	@%p2 bra 	$L__BB7_2;
	st.shared.f32 	[%r4], %f14;
$L__BB7_4:
	bar.sync 	0;
	bar.sync 	0;
	bar.sync 	0;
	bar.sync 	0;
	bar.sync 	0;
	setp.gt.u32 	%p3, %r1, 1;
	@%p3 bra 	$L__BB7_6;
	ld.shared.f32 	%f7, [%r4+8];
	ld.shared.f32 	%f8, [%r4];
	add.f32 	%f9, %f7, %f8;
	st.shared.f32 	[%r4], %f9;
$L__BB7_6:
	bar.sync 	0;
	setp.ne.s32 	%p4, %r1, 0;
	@%p4 bra 	$L__BB7_8;
	ld.shared.v2.f32 	{%f10, %f11}, [sdata];
	add.f32 	%f12, %f11, %f10;
	st.shared.f32 	[sdata], %f12;
$L__BB7_8:
	setp.ne.s32 	%p5, %r1, 0;
	bar.sync 	0;
	@%p5 bra 	$L__BB7_10;
	ld.shared.f32 	%f13, [sdata];
	cvta.to.global.u64 	%rd8, %rd3;
	mul.wide.u32 	%rd9, %r2, 4;
	add.s64 	%rd10, %rd8, %rd9;
	st.global.f32 	[%rd10], %f13;
$L__BB7_10:
	ret;

}
	// .globl	_Z15reduceMultiPassILj2ELb1EEvPKfPfj
.visible .entry _Z15reduceMultiPassILj2ELb1EEvPKfPfj(
	.param .u64 .ptr .align 1 _Z15reduceMultiPassILj2ELb1EEvPKfPfj_param_0,
	.param .u64 .ptr .align 1 _Z15reduceMultiPassILj2ELb1EEvPKfPfj_param_1,
	.param .u32 _Z15reduceMultiPassILj2ELb1EEvPKfPfj_param_2
)
{
	.reg .pred 	%p<5>;
	.reg .b32 	%r<16>;
	.reg .b32 	%f<12>;
	.reg .b64 	%rd<11>;

	ld.param.u64 	%rd2, [_Z15reduceMultiPassILj2ELb1EEvPKfPfj_param_0];
	ld.param.u64 	%rd3, [_Z15reduceMultiPassILj2ELb1EEvPKfPfj_param_1];
	ld.param.u32 	%r8, [_Z15reduceMultiPassILj2ELb1EEvPKfPfj_param_2];
	mov.u32 	%r1, %tid.x;
	mov.u32 	%r2, %ctaid.x;
	shl.b32 	%r9, %r2, 2;
	add.s32 	%r15, %r9, %r1;
	shl.b32 	%r10, %r1, 2;
	mov.u32 	%r11, sdata;
	add.s32 	%r4, %r11, %r10;
	mov.b32 	%r12, 0;
	st.shared.u32 	[%r4], %r12;
	setp.ge.u32 	%p1, %r15, %r8;
	@%p1 bra 	$L__BB8_4;
	cvta.to.global.u64 	%rd1, %rd2;
	mov.u32 	%r13, %nctaid.x;
	shl.b32 	%r5, %r13, 2;
	mov.f32 	%f11, 0f00000000;
$L__BB8_2:
	mul.wide.u32 	%rd4, %r15, 4;
	add.s64 	%rd5, %rd1, %rd4;
	ld.global.f32 	%f4, [%rd5];
	add.f32 	%f5, %f4, %f11;
	add.s32 	%r14, %r15, 2;
	mul.wide.u32 	%rd6, %r14, 4;
	add.s64 	%rd7, %rd1, %rd6;
	ld.global.f32 	%f6, [%rd7];
	add.f32 	%f11, %f5, %f6;
	add.s32 	%r15, %r15, %r5;
	setp.lt.u32 	%p2, %r15, %r8;
	@%p2 bra 	$L__BB8_2;
	st.shared.f32 	[%r4], %f11;
$L__BB8_4:
	bar.sync 	0;
	bar.sync 	0;
	bar.sync 	0;
	bar.sync 	0;
	bar.sync 	0;
	bar.sync 	0;
	setp.ne.s32 	%p3, %r1, 0;
	@%p3 bra 	$L__BB8_6;
	ld.shared.v2.f32 	{%f7, %f8}, [sdata];
	add.f32 	%f9, %f8, %f7;
	st.shared.f32 	[sdata], %f9;
$L__BB8_6:
	setp.ne.s32 	%p4, %r1, 0;
	bar.sync 	0;
	@%p4 bra 	$L__BB8_8;
	ld.shared.f32 	%f10, [sdata];
	cvta.to.global.u64 	%rd8, %rd3;
	mul.wide.u32 	%rd9, %r2, 4;
	add.s64 	%rd10, %rd8, %rd9;
	st.global.f32 	[%rd10], %f10;
$L__BB8_8:
	ret;

}
	// .globl	_Z15reduceMultiPassILj1ELb1EEvPKfPfj
.visible .entry _Z15reduceMultiPassILj1ELb1EEvPKfPfj(
	.param .u64 .ptr .align 1 _Z15reduceMultiPassILj1ELb1EEvPKfPfj_param_0,
	.param .u64 .ptr .align 1 _Z15reduceMultiPassILj1ELb1EEvPKfPfj_param_1,
	.param .u32 _Z15reduceMultiPassILj1ELb1EEvPKfPfj_param_2
)
{
	.reg .pred 	%p<4>;
	.reg .b32 	%r<15>;
	.reg .b32 	%f<9>;
	.reg .b64 	%rd<9>;

	ld.param.u64 	%rd2, [_Z15reduceMultiPassILj1ELb1EEvPKfPfj_param_0];
	ld.param.u64 	%rd3, [_Z15reduceMultiPassILj1ELb1EEvPKfPfj_param_1];
	ld.param.u32 	%r8, [_Z15reduceMultiPassILj1ELb1EEvPKfPfj_param_2];
	mov.u32 	%r1, %tid.x;
	mov.u32 	%r2, %ctaid.x;
	shl.b32 	%r9, %r2, 1;
	add.s32 	%r14, %r9, %r1;
	shl.b32 	%r10, %r1, 2;
	mov.u32 	%r11, sdata;
	add.s32 	%r4, %r11, %r10;
	mov.b32 	%r12, 0;
	st.shared.u32 	[%r4], %r12;
	setp.ge.u32 	%p1, %r14, %r8;
	@%p1 bra 	$L__BB9_4;
	mov.u32 	%r13, %nctaid.x;
	shl.b32 	%r5, %r13, 1;
	cvta.to.global.u64 	%rd1, %rd2;
	mov.f32 	%f8, 0f00000000;
$L__BB9_2:
	mul.wide.u32 	%rd4, %r14, 4;
	add.s64 	%rd5, %rd1, %rd4;
	ld.global.f32 	%f4, [%rd5];
	add.f32 	%f5, %f4, %f8;
	ld.global.f32 	%f6, [%rd5+4];
	add.f32 	%f8, %f5, %f6;
	add.s32 	%r14, %r14, %r5;
	setp.lt.u32 	%p2, %r14, %r8;
	@%p2 bra 	$L__BB9_2;
	st.shared.f32 	[%r4], %f8;
$L__BB9_4:
	bar.sync 	0;
	bar.sync 	0;
	bar.sync 	0;
	bar.sync 	0;
	bar.sync 	0;
	bar.sync 	0;
	bar.sync 	0;
	setp.ne.s32 	%p3, %r1, 0;
	@%p3 bra 	$L__BB9_6;
	ld.shared.f32 	%f7, [sdata];
	cvta.to.global.u64 	%rd6, %rd3;
	mul.wide.u32 	%rd7, %r2, 4;
	add.s64 	%rd8, %rd6, %rd7;
	st.global.f32 	[%rd8], %f7;
$L__BB9_6:
	ret;

}
	// .globl	_Z15reduceMultiPassILj512ELb0EEvPKfPfj
.visible .entry _Z15reduceMultiPassILj512ELb0EEvPKfPfj(
	.param .u64 .ptr .align 1 _Z15reduceMultiPassILj512ELb0EEvPKfPfj_param_0,
	.param .u64 .ptr .align 1 _Z15reduceMultiPassILj512ELb0EEvPKfPfj_param_1,
	.param .u32 _Z15reduceMultiPassILj512ELb0EEvPKfPfj_param_2
)
{
	.reg .pred 	%p<14>;
	.reg .b32 	%r<16>;
	.reg .b32 	%f<38>;
	.reg .b64 	%rd<11>;

	ld.param.u64 	%rd3, [_Z15reduceMultiPassILj512ELb0EEvPKfPfj_param_0];
	ld.param.u64 	%rd2, [_Z15reduceMultiPassILj512ELb0EEvPKfPfj_param_1];
	ld.param.u32 	%r9, [_Z15reduceMultiPassILj512ELb0EEvPKfPfj_param_2];
	cvta.to.global.u64 	%rd1, %rd3;
	mov.u32 	%r1, %tid.x;
	mov.u32 	%r2, %ctaid.x;
	shl.b32 	%r10, %r2, 10;
	or.b32  	%r15, %r10, %r1;
	shl.b32 	%r11, %r1, 2;
	mov.u32 	%r12, sdata;
	add.s32 	%r4, %r12, %r11;
	mov.b32 	%r13, 0;
	st.shared.u32 	[%r4], %r13;
	setp.ge.u32 	%p1, %r15, %r9;
	@%p1 bra 	$L__BB10_6;
	mov.u32 	%r14, %nctaid.x;
	shl.b32 	%r5, %r14, 10;
	mov.f32 	%f36, 0f00000000;
$L__BB10_2:
	mul.wide.u32 	%rd4, %r15, 4;
	add.s64 	%rd5, %rd1, %rd4;
	ld.global.f32 	%f6, [%rd5];
	add.f32 	%f36, %f6, %f36;
	add.s32 	%r7, %r15, 512;
	setp.ge.u32 	%p2, %r7, %r9;
	@%p2 bra 	$L__BB10_4;
	mul.wide.u32 	%rd6, %r7, 4;
	add.s64 	%rd7, %rd1, %rd6;
	ld.global.f32 	%f7, [%rd7];
	add.f32 	%f36, %f7, %f36;
$L__BB10_4:
	add.s32 	%r15, %r15, %r5;
	setp.lt.u32 	%p3, %r15, %r9;
	@%p3 bra 	$L__BB10_2;
	st.shared.f32 	[%r4], %f36;
$L__BB10_6:
	bar.sync 	0;
	setp.gt.u32 	%p4, %r1, 255;
	@%p4 bra 	$L__BB10_8;
	ld.shared.f32 	%f8, [%r4+1024];
	ld.shared.f32 	%f9, [%r4];
	add.f32 	%f10, %f8, %f9;
	st.shared.f32 	[%r4], %f10;
$L__BB10_8:
	bar.sync 	0;
	setp.gt.u32 	%p5, %r1, 127;
	@%p5 bra 	$L__BB10_10;
	ld.shared.f32 	%f11, [%r4+512];
	ld.shared.f32 	%f12, [%r4];
	add.f32 	%f13, %f11, %f12;
	st.shared.f32 	[%r4], %f13;
$L__BB10_10:
	bar.sync 	0;
	setp.gt.u32 	%p6, %r1, 63;
	@%p6 bra 	$L__BB10_12;
	ld.shared.f32 	%f14, [%r4+256];
	ld.shared.f32 	%f15, [%r4];
	add.f32 	%f16, %f14, %f15;
	st.shared.f32 	[%r4], %f16;
$L__BB10_12:
	bar.sync 	0;
	setp.gt.u32 	%p7, %r1, 31;
	@%p7 bra 	$L__BB10_14;
	ld.shared.f32 	%f17, [%r4+128];
	ld.shared.f32 	%f18, [%r4];
	add.f32 	%f19, %f17, %f18;
	st.shared.f32 	[%r4], %f19;
$L__BB10_14:
	bar.sync 	0;
	setp.gt.u32 	%p8, %r1, 15;
	@%p8 bra 	$L__BB10_16;
	ld.shared.f32 	%f20, [%r4+64];
	ld.shared.f32 	%f21, [%r4];
	add.f32 	%f22, %f20, %f21;
	st.shared.f32 	[%r4], %f22;
$L__BB10_16:
	bar.sync 	0;
	setp.gt.u32 	%p9, %r1, 7;
	@%p9 bra 	$L__BB10_18;
	ld.shared.f32 	%f23, [%r4+32];
	ld.shared.f32 	%f24, [%r4];
	add.f32 	%f25, %f23, %f24;
	st.shared.f32 	[%r4], %f25;
$L__BB10_18:
	bar.sync 	0;
	setp.gt.u32 	%p10, %r1, 3;
	@%p10 bra 	$L__BB10_20;
	ld.shared.f32 	%f26, [%r4+16];
	ld.shared.f32 	%f27, [%r4];
	add.f32 	%f28, %f26, %f27;
	st.shared.f32 	[%r4], %f28;
$L__BB10_20:
	bar.sync 	0;
	setp.gt.u32 	%p11, %r1, 1;
	@%p11 bra 	$L__BB10_22;
	ld.shared.f32 	%f29, [%r4+8];
	ld.shared.f32 	%f30, [%r4];
	add.f32 	%f31, %f29, %f30;
	st.shared.f32 	[%r4], %f31;
$L__BB10_22:
	bar.sync 	0;
	setp.ne.s32 	%p12, %r1, 0;
	@%p12 bra 	$L__BB10_24;
	ld.shared.v2.f32 	{%f32, %f33}, [sdata];
	add.f32 	%f34, %f33, %f32;
	st.shared.f32 	[sdata], %f34;
$L__BB10_24:
	setp.ne.s32 	%p13, %r1, 0;
	bar.sync 	0;
	@%p13 bra 	$L__BB10_26;
	ld.shared.f32 	%f35, [sdata];
	cvta.to.global.u64 	%rd8, %rd2;
	mul.wide.u32 	%rd9, %r2, 4;
	add.s64 	%rd10, %rd8, %rd9;
	st.global.f32 	[%rd10], %f35;
$L__BB10_26:
	ret;

}
	// .globl	_Z15reduceMultiPassILj256ELb0EEvPKfPfj
.visible .entry _Z15reduceMultiPassILj256ELb0EEvPKfPfj(
	.param .u64 .ptr .align 1 _Z15reduceMultiPassILj256ELb0EEvPKfPfj_param_0,
	.param .u64 .ptr .align 1 _Z15reduceMultiPassILj256ELb0EEvPKfPfj_param_1,
	.param .u32 _Z15reduceMultiPassILj256ELb0EEvPKfPfj_param_2
)
{
	.reg .pred 	%p<13>;
	.reg .b32 	%r<16>;
	.reg .b32 	%f<35>;
	.reg .b64 	%rd<11>;

	ld.param.u64 	%rd3, [_Z15reduceMultiPassILj256ELb0EEvPKfPfj_param_0];
	ld.param.u64 	%rd2, [_Z15reduceMultiPassILj256ELb0EEvPKfPfj_param_1];
	ld.param.u32 	%r9, [_Z15reduceMultiPassILj256ELb0EEvPKfPfj_param_2];
	cvta.to.global.u64 	%rd1, %rd3;
	mov.u32 	%r1, %tid.x;
	mov.u32 	%r2, %ctaid.x;
	shl.b32 	%r10, %r2, 9;
	add.s32 	%r15, %r10, %r1;
	shl.b32 	%r11, %r1, 2;
	mov.u32 	%r12, sdata;
	add.s32 	%r4, %r12, %r11;
	mov.b32 	%r13, 0;
	st.shared.u32 	[%r4], %r13;
	setp.ge.u32 	%p1, %r15, %r9;
	@%p1 bra 	$L__BB11_6;
	mov.u32 	%r14, %nctaid.x;
	shl.b32 	%r5, %r14, 9;
	mov.f32 	%f33, 0f00000000;
$L__BB11_2:
	mul.wide.u32 	%rd4, %r15, 4;
	add.s64 	%rd5, %rd1, %rd4;
	ld.global.f32 	%f6, [%rd5];
	add.f32 	%f33, %f6, %f33;
	add.s32 	%r7, %r15, 256;
	setp.ge.u32 	%p2, %r7, %r9;
	@%p2 bra 	$L__BB11_4;
	mul.wide.u32 	%rd6, %r7, 4;
	add.s64 	%rd7, %rd1, %rd6;
	ld.global.f32 	%f7, [%rd7];
	add.f32 	%f33, %f7, %f33;
$L__BB11_4:
	add.s32 	%r15, %r15, %r5;
	setp.lt.u32 	%p3, %r15, %r9;
	@%p3 bra 	$L__BB11_2;
	st.shared.f32 	[%r4], %f33;
$L__BB11_6:
	bar.sync 	0;
	setp.gt.u32 	%p4, %r1, 127;
	@%p4 bra 	$L__BB11_8;
	ld.shared.f32 	%f8, [%r4+512];
	ld.shared.f32 	%f9, [%r4];
	add.f32 	%f10, %f8, %f9;
	st.shared.f32 	[%r4], %f10;
$L__BB11_8:
	bar.sync 	0;
	setp.gt.u32 	%p5, %r1, 63;
	@%p5 bra 	$L__BB11_10;
	ld.shared.f32 	%f11, [%r4+256];
	ld.shared.f32 	%f12, [%r4];
	add.f32 	%f13, %f11, %f12;
	st.shared.f32 	[%r4], %f13;
$L__BB11_10:
	bar.sync 	0;
	setp.gt.u32 	%p6, %r1, 31;
	@%p6 bra 	$L__BB11_12;
	ld.shared.f32 	%f14, [%r4+128];
	ld.shared.f32 	%f15, [%r4];
	add.f32 	%f16, %f14, %f15;
	st.shared.f32 	[%r4], %f16;
$L__BB11_12:
	bar.sync 	0;
	setp.gt.u32 	%p7, %r1, 15;
	@%p7 bra 	$L__BB11_14;
	ld.shared.f32 	%f17, [%r4+64];
	ld.shared.f32 	%f18, [%r4];
	add.f32 	%f19, %f17, %f18;
	st.shared.f32 	[%r4], %f19;
$L__BB11_14:
	bar.sync 	0;
	setp.gt.u32 	%p8, %r1, 7;
	@%p8 bra 	$L__BB11_16;
	ld.shared.f32 	%f20, [%r4+32];
	ld.shared.f32 	%f21, [%r4];
	add.f32 	%f22, %f20, %f21;
	st.shared.f32 	[%r4], %f22;
$L__BB11_16:
	bar.sync 	0;
	setp.gt.u32 	%p9, %r1, 3;
	@%p9 bra 	$L__BB11_18;
	ld.shared.f32 	%f23, [%r4+16];
	ld.shared.f32 	%f24, [%r4];
	add.f32 	%f25, %f23, %f24;
	st.shared.f32 	[%r4], %f25;
$L__BB11_18:
	bar.sync 	0;
	setp.gt.u32 	%p10, %r1, 1;
	@%p10 bra 	$L__BB11_20;
	ld.shared.f32 	%f26, [%r4+8];
	ld.shared.f32 	%f27, [%r4];
	add.f32 	%f28, %f26, %f27;
	st.shared.f32 	[%r4], %f28;
$L__BB11_20:
	bar.sync 	0;
	setp.ne.s32 	%p11, %r1, 0;
	@%p11 bra 	$L__BB11_22;
	ld.shared.v2.f32 	{%f29, %f30}, [sdata];
	add.f32 	%f31, %f30, %f29;
	st.shared.f32 	[sdata], %f31;
$L__BB11_22:
	setp.ne.s32 	%p12, %r1, 0;
	bar.sync 	0;
	@%p12 bra 	$L__BB11_24;
	ld.shared.f32 	%f32, [sdata];
	cvta.to.global.u64 	%rd8, %rd2;
	mul.wide.u32 	%rd9, %r2, 4;
	add.s64 	%rd10, %rd8, %rd9;
	st.global.f32 	[%rd10], %f32;
$L__BB11_24:
	ret;

}
	// .globl	_Z15reduceMultiPassILj128ELb0EEvPKfPfj
.visible .entry _Z15reduceMultiPassILj128ELb0EEvPKfPfj(
	.param .u64 .ptr .align 1 _Z15reduceMultiPassILj128ELb0EEvPKfPfj_param_0,
	.param .u64 .ptr .align 1 _Z15reduceMultiPassILj128ELb0EEvPKfPfj_param_1,
	.param .u32 _Z15reduceMultiPassILj128ELb0EEvPKfPfj_param_2
)
{
	.reg .pred 	%p<12>;
	.reg .b32 	%r<16>;
	.reg .b32 	%f<32>;
	.reg .b64 	%rd<11>;

	ld.param.u64 	%rd3, [_Z15reduceMultiPassILj128ELb0EEvPKfPfj_param_0];
	ld.param.u64 	%rd2, [_Z15reduceMultiPassILj128ELb0EEvPKfPfj_param_1];
	ld.param.u32 	%r9, [_Z15reduceMultiPassILj128ELb0EEvPKfPfj_param_2];
	cvta.to.global.u64 	%rd1, %rd3;
	mov.u32 	%r1, %tid.x;
	mov.u32 	%r2, %ctaid.x;
	shl.b32 	%r10, %r2, 8;
	add.s32 	%r15, %r10, %r1;
	shl.b32 	%r11, %r1, 2;
	mov.u32 	%r12, sdata;
	add.s32 	%r4, %r12, %r11;
	mov.b32 	%r13, 0;
	st.shared.u32 	[%r4], %r13;
	setp.ge.u32 	%p1, %r15, %r9;
	@%p1 bra 	$L__BB12_6;
	mov.u32 	%r14, %nctaid.x;
	shl.b32 	%r5, %r14, 8;
	mov.f32 	%f30, 0f00000000;
$L__BB12_2:
	mul.wide.u32 	%rd4, %r15, 4;
	add.s64 	%rd5, %rd1, %rd4;
	ld.global.f32 	%f6, [%rd5];
	add.f32 	%f30, %f6, %f30;
	add.s32 	%r7, %r15, 128;
	setp.ge.u32 	%p2, %r7, %r9;
	@%p2 bra 	$L__BB12_4;
	mul.wide.u32 	%rd6, %r7, 4;
	add.s64 	%rd7, %rd1, %rd6;
	ld.global.f32 	%f7, [%rd7];
	add.f32 	%f30, %f7, %f30;
$L__BB12_4:
	add.s32 	%r15, %r15, %r5;
	setp.lt.u32 	%p3, %r15, %r9;
	@%p3 bra 	$L__BB12_2;
	st.shared.f32 	[%r4], %f30;
$L__BB12_6:
	bar.sync 	0;
	setp.gt.u32 	%p4, %r1, 63;
	@%p4 bra 	$L__BB12_8;
	ld.shared.f32 	%f8, [%r4+256];
	ld.shared.f32 	%f9, [%r4];
	add.f32 	%f10, %f8, %f9;
	st.shared.f32 	[%r4], %f10;
$L__BB12_8:
	bar.sync 	0;
	setp.gt.u32 	%p5, %r1, 31;
	@%p5 bra 	$L__BB12_10;
	ld.shared.f32 	%f11, [%r4+128];
	ld.shared.f32 	%f12, [%r4];
	add.f32 	%f13, %f11, %f12;
	st.shared.f32 	[%r4], %f13;
$L__BB12_10:
	bar.sync 	0;
	setp.gt.u32 	%p6, %r1, 15;
	@%p6 bra 	$L__BB12_12;
	ld.shared.f32 	%f14, [%r4+64];
	ld.shared.f32 	%f15, [%r4];
	add.f32 	%f16, %f14, %f15;
	st.shared.f32 	[%r4], %f16;
$L__BB12_12:
	bar.sync 	0;
	setp.gt.u32 	%p7, %r1, 7;
	@%p7 bra 	$L__BB12_14;
	ld.shared.f32 	%f17, [%r4+32];
	ld.shared.f32 	%f18, [%r4];
	add.f32 	%f19, %f17, %f18;
	st.shared.f32 	[%r4], %f19;
$L__BB12_14:
	bar.sync 	0;
	setp.gt.u32 	%p8, %r1, 3;
	@%p8 bra 	$L__BB12_16;
	ld.shared.f32 	%f20, [%r4+16];
	ld.shared.f32 	%f21, [%r4];
	add.f32 	%f22, %f20, %f21;
	st.shared.f32 	[%r4], %f22;
$L__BB12_16:
	bar.sync 	0;
	setp.gt.u32 	%p9, %r1, 1;
	@%p9 bra 	$L__BB12_18;
	ld.shared.f32 	%f23, [%r4+8];
	ld.shared.f32 	%f24, [%r4];
	add.f32 	%f25, %f23, %f24;
	st.shared.f32 	[%r4], %f25;
$L__BB12_18:
	bar.sync 	0;
	setp.ne.s32 	%p10, %r1, 0;
	@%p10 bra 	$L__BB12_20;
	ld.shared.v2.f32 	{%f26, %f27}, [sdata];
	add.f32 	%f28, %f27, %f26;
	st.shared.f32 	[sdata], %f28;
$L__BB12_20:
	setp.ne.s32 	%p11, %r1, 0;
	bar.sync 	0;
	@%p11 bra 	$L__BB12_22;
	ld.shared.f32 	%f29, [sdata];
	cvta.to.global.u64 	%rd8, %rd2;
	mul.wide.u32 	%rd9, %r2, 4;
	add.s64 	%rd10, %rd8, %rd9;
	st.global.f32 	[%rd10], %f29;
$L__BB12_22:
	ret;

}
	// .globl	_Z15reduceMultiPassILj64ELb0EEvPKfPfj
.visible .entry _Z15reduceMultiPassILj64ELb0EEvPKfPfj(
	.param .u64 .ptr .align 1 _Z15reduceMultiPassILj64ELb0EEvPKfPfj_param_0,
	.param .u64 .ptr .align 1 _Z15reduceMultiPassILj64ELb0EEvPKfPfj_param_1,
	.param .u32 _Z15reduceMultiPassILj64ELb0EEvPKfPfj_param_2
)
{
	.reg .pred 	%p<11>;
	.reg .b32 	%r<16>;
	.reg .b32 	%f<29>;
	.reg .b64 	%rd<11>;

	ld.param.u64 	%rd3, [_Z15reduceMultiPassILj64ELb0EEvPKfPfj_param_0];
	ld.param.u64 	%rd2, [_Z15reduceMultiPassILj64ELb0EEvPKfPfj_param_1];
	ld.param.u32 	%r9, [_Z15reduceMultiPassILj64ELb0EEvPKfPfj_param_2];
	cvta.to.global.u64 	%rd1, %rd3;
	mov.u32 	%r1, %tid.x;
	mov.u32 	%r2, %ctaid.x;
	shl.b32 	%r10, %r2, 7;
	add.s32 	%r15, %r10, %r1;
	shl.b32 	%r11, %r1, 2;
	mov.u32 	%r12, sdata;
	add.s32 	%r4, %r12, %r11;
	mov.b32 	%r13, 0;
	st.shared.u32 	[%r4], %r13;
	setp.ge.u32 	%p1, %r15, %r9;
	@%p1 bra 	$L__BB13_6;
	mov.u32 	%r14, %nctaid.x;
	shl.b32 	%r5, %r14, 7;
	mov.f32 	%f27, 0f00000000;
$L__BB13_2:
	mul.wide.u32 	%rd4, %r15, 4;
	add.s64 	%rd5, %rd1, %rd4;
	ld.global.f32 	%f6, [%rd5];
	add.f32 	%f27, %f6, %f27;
	add.s32 	%r7, %r15, 64;
	setp.ge.u32 	%p2, %r7, %r9;
	@%p2 bra 	$L__BB13_4;
	mul.wide.u32 	%rd6, %r7, 4;
	add.s64 	%rd7, %rd1, %rd6;
	ld.global.f32 	%f7, [%rd7];
	add.f32 	%f27, %f7, %f27;
$L__BB13_4:
	add.s32 	%r15, %r15, %r5;
	setp.lt.u32 	%p3, %r15, %r9;
	@%p3 bra 	$L__BB13_2;
	st.shared.f32 	[%r4], %f27;
$L__BB13_6:
	bar.sync 	0;
	setp.gt.u32 	%p4, %r1, 31;
	@%p4 bra 	$L__BB13_8;
	ld.shared.f32 	%f8, [%r4+128];
	ld.shared.f32 	%f9, [%r4];
	add.f32 	%f10, %f8, %f9;
	st.shared.f32 	[%r4], %f10;
$L__BB13_8:
	bar.sync 	0;
	setp.gt.u32 	%p5, %r1, 15;
	@%p5 bra 	$L__BB13_10;
	ld.shared.f32 	%f11, [%r4+64];
	ld.shared.f32 	%f12, [%r4];
	add.f32 	%f13, %f11, %f12;
	st.shared.f32 	[%r4], %f13;
$L__BB13_10:
	bar.sync 	0;
	setp.gt.u32 	%p6, %r1, 7;
	@%p6 bra 	$L__BB13_12;
	ld.shared.f32 	%f14, [%r4+32];
	ld.shared.f32 	%f15, [%r4];
	add.f32 	%f16, %f14, %f15;
	st.shared.f32 	[%r4], %f16;
$L__BB13_12:
	bar.sync 	0;
	setp.gt.u32 	%p7, %r1, 3;
	@%p7 bra 	$L__BB13_14;
	ld.shared.f32 	%f17, [%r4+16];
	ld.shared.f32 	%f18, [%r4];
	add.f32 	%f19, %f17, %f18;
	st.shared.f32 	[%r4], %f19;
$L__BB13_14:
	bar.sync 	0;
	setp.gt.u32 	%p8, %r1, 1;
	@%p8 bra 	$L__BB13_16;
	ld.shared.f32 	%f20, [%r4+8];
	ld.shared.f32 	%f21, [%r4];
	add.f32 	%f22, %f20, %f21;
	st.shared.f32 	[%r4], %f22;
$L__BB13_16:
	bar.sync 	0;
	setp.ne.s32 	%p9, %r1, 0;
	@%p9 bra 	$L__BB13_18;
	ld.shared.v2.f32 	{%f23, %f24}, [sdata];
	add.f32 	%f25, %f24, %f23;
	st.shared.f32 	[sdata], %f25;
$L__BB13_18:
	setp.ne.s32 	%p10, %r1, 0;
	bar.sync 	0;
	@%p10 bra 	$L__BB13_20;
	ld.shared.f32 	%f26, [sdata];
	cvta.to.global.u64 	%rd8, %rd2;
	mul.wide.u32 	%rd9, %r2, 4;
	add.s64 	%rd10, %rd8, %rd9;
	st.global.f32 	[%rd10], %f26;
$L__BB13_20:
	ret;

}
	// .globl	_Z15reduceMultiPassILj32ELb0EEvPKfPfj
.visible .entry _Z15reduceMultiPassILj32ELb0EEvPKfPfj(
	.param .u64 .ptr .align 1 _Z15reduceMultiPassILj32ELb0EEvPKfPfj_param_0,
	.param .u64 .ptr .align 1 _Z15reduceMultiPassILj32ELb0EEvPKfPfj_param_1,
	.param .u32 _Z15reduceMultiPassILj32ELb0EEvPKfPfj_param_2
)
{
	.reg .pred 	%p<10>;
	.reg .b32 	%r<16>;
	.reg .b32 	%f<26>;
	.reg .b64 	%rd<11>;

	ld.param.u64 	%rd3, [_Z15reduceMultiPassILj32ELb0EEvPKfPfj_param_0];
	ld.param.u64 	%rd2, [_Z15reduceMultiPassILj32ELb0EEvPKfPfj_param_1];
	ld.param.u32 	%r9, [_Z15reduceMultiPassILj32ELb0EEvPKfPfj_param_2];
	cvta.to.global.u64 	%rd1, %rd3;
	mov.u32 	%r1, %tid.x;
	mov.u32 	%r2, %ctaid.x;
	shl.b32 	%r10, %r2, 6;
	add.s32 	%r15, %r10, %r1;
	shl.b32 	%r11, %r1, 2;
	mov.u32 	%r12, sdata;
	add.s32 	%r4, %r12, %r11;
	mov.b32 	%r13, 0;
	st.shared.u32 	[%r4], %r13;
	setp.ge.u32 	%p1, %r15, %r9;
	@%p1 bra 	$L__BB14_6;
	mov.u32 	%r14, %nctaid.x;
	shl.b32 	%r5, %r14, 6;
	mov.f32 	%f24, 0f00000000;
$L__BB14_2:
	mul.wide.u32 	%rd4, %r15, 4;
	add.s64 	%rd5, %rd1, %rd4;
	ld.global.f32 	%f6, [%rd5];
	add.f32 	%f24, %f6, %f24;
	add.s32 	%r7, %r15, 32;
	setp.ge.u32 	%p2, %r7, %r9;
	@%p2 bra 	$L__BB14_4;
	mul.wide.u32 	%rd6, %r7, 4;
	add.s64 	%rd7, %rd1, %rd6;
	ld.global.f32 	%f7, [%rd7];
	add.f32 	%f24, %f7, %f24;
$L__BB14_4:
	add.s32 	%r15, %r15, %r5;
	setp.lt.u32 	%p3, %r15, %r9;
	@%p3 bra 	$L__BB14_2;
	st.shared.f32 	[%r4], %f24;
$L__BB14_6:
	bar.sync 	0;
	bar.sync 	0;
	setp.gt.u32 	%p4, %r1, 15;
	@%p4 bra 	$L__BB14_8;
	ld.shared.f32 	%f8, [%r4+64];
	ld.shared.f32 	%f9, [%r4];
	add.f32 	%f10, %f8, %f9;
	st.shared.f32 	[%r4], %f10;
$L__BB14_8:
	bar.sync 	0;
	setp.gt.u32 	%p5, %r1, 7;
	@%p5 bra 	$L__BB14_10;
	ld.shared.f32 	%f11, [%r4+32];
	ld.shared.f32 	%f12, [%r4];
	add.f32 	%f13, %f11, %f12;
	st.shared.f32 	[%r4], %f13;
$L__BB14_10:
	bar.sync 	0;
	setp.gt.u32 	%p6, %r1, 3;
	@%p6 bra 	$L__BB14_12;
	ld.shared.f32 	%f14, [%r4+16];
	ld.shared.f32 	%f15, [%r4];
	add.f32 	%f16, %f14, %f15;
	st.shared.f32 	[%r4], %f16;
$L__BB14_12:
	bar.sync 	0;
	setp.gt.u32 	%p7, %r1, 1;
	@%p7 bra 	$L__BB14_14;
	ld.shared.f32 	%f17, [%r4+8];
	ld.shared.f32 	%f18, [%r4];
	add.f32 	%f19, %f17, %f18;
	st.shared.f32 	[%r4], %f19;
$L__BB14_14:
	bar.sync 	0;
	setp.ne.s32 	%p8, %r1, 0;
	@%p8 bra 	$L__BB14_16;
	ld.shared.v2.f32 	{%f20, %f21}, [sdata];
	add.f32 	%f22, %f21, %f20;
	st.shared.f32 	[sdata], %f22;
$L__BB14_16:
	setp.ne.s32 	%p9, %r1, 0;
	bar.sync 	0;
	@%p9 bra 	$L__BB14_18;
	ld.shared.f32 	%f23, [sdata];
	cvta.to.global.u64 	%rd8, %rd2;
	mul.wide.u32 	%rd9, %r2, 4;
	add.s64 	%rd10, %rd8, %rd9;
	st.global.f32 	[%rd10], %f23;
$L__BB14_18:
	ret;

}
	// .globl	_Z15reduceMultiPassILj16ELb0EEvPKfPfj
.visible .entry _Z15reduceMultiPassILj16ELb0EEvPKfPfj(
	.param .u64 .ptr .align 1 _Z15reduceMultiPassILj16ELb0EEvPKfPfj_param_0,
	.param .u64 .ptr .align 1 _Z15reduceMultiPassILj16ELb0EEvPKfPfj_param_1,
	.param .u32 _Z15reduceMultiPassILj16ELb0EEvPKfPfj_param_2
)
{
	.reg .pred 	%p<9>;
	.reg .b32 	%r<16>;
	.reg .b32 	%f<23>;
	.reg .b64 	%rd<11>;

	ld.param.u64 	%rd3, [_Z15reduceMultiPassILj16ELb0EEvPKfPfj_param_0];
	ld.param.u64 	%rd2, [_Z15reduceMultiPassILj16ELb0EEvPKfPfj_param_1];
	ld.param.u32 	%r9, [_Z15reduceMultiPassILj16ELb0EEvPKfPfj_param_2];
	cvta.to.global.u64 	%rd1, %rd3;
	mov.u32 	%r1, %tid.x;
	mov.u32 	%r2, %ctaid.x;
	shl.b32 	%r10, %r2, 5;
	add.s32 	%r15, %r10, %r1;
	shl.b32 	%r11, %r1, 2;
	mov.u32 	%r12, sdata;
	add.s32 	%r4, %r12, %r11;
	mov.b32 	%r13, 0;
	st.shared.u32 	[%r4], %r13;
	setp.ge.u32 	%p1, %r15, %r9;
	@%p1 bra 	$L__BB15_6;
	mov.u32 	%r14, %nctaid.x;
	shl.b32 	%r5, %r14, 5;
	mov.f32 	%f21, 0f00000000;
$L__BB15_2:
	mul.wide.u32 	%rd4, %r15, 4;
	add.s64 	%rd5, %rd1, %rd4;
	ld.global.f32 	%f6, [%rd5];
	add.f32 	%f21, %f6, %f21;
	add.s32 	%r7, %r15, 16;
	setp.ge.u32 	%p2, %r7, %r9;
	@%p2 bra 	$L__BB15_4;
	mul.wide.u32 	%rd6, %r7, 4;
	add.s64 	%rd7, %rd1, %rd6;
	ld.global.f32 	%f7, [%rd7];
	add.f32 	%f21, %f7, %f21;
$L__BB15_4:
	add.s32 	%r15, %r15, %r5;
	setp.lt.u32 	%p3, %r15, %r9;
	@%p3 bra 	$L__BB15_2;
	st.shared.f32 	[%r4], %f21;
$L__BB15_6:
	bar.sync 	0;
	bar.sync 	0;
	bar.sync 	0;
	setp.gt.u32 	%p4, %r1, 7;
	@%p4 bra 	$L__BB15_8;
	ld.shared.f32 	%f8, [%r4+32];
	ld.shared.f32 	%f9, [%r4];
	add.f32 	%f10, %f8, %f9;
	st.shared.f32 	[%r4], %f10;
$L__BB15_8:
	bar.sync 	0;
	setp.gt.u32 	%p5, %r1, 3;
	@%p5 bra 	$L__BB15_10;
	ld.shared.f32 	%f11, [%r4+16];
	ld.shared.f32 	%f12, [%r4];
	add.f32 	%f13, %f11, %f12;
	st.shared.f32 	[%r4], %f13;
$L__BB15_10:
	bar.sync 	0;
	setp.gt.u32 	%p6, %r1, 1;
	@%p6 bra 	$L__BB15_12;
	ld.shared.f32 	%f14, [%r4+8];
	ld.shared.f32 	%f15, [%r4];
	add.f32 	%f16, %f14, %f15;
	st.shared.f32 	[%r4], %f16;
$L__BB15_12:
	bar.sync 	0;
	setp.ne.s32 	%p7, %r1, 0;
	@%p7 bra 	$L__BB15_14;
	ld.shared.v2.f32 	{%f17, %f18}, [sdata];
	add.f32 	%f19, %f18, %f17;
	st.shared.f32 	[sdata], %f19;
$L__BB15_14:
	setp.ne.s32 	%p8, %r1, 0;
	bar.sync 	0;
	@%p8 bra 	$L__BB15_16;
	ld.shared.f32 	%f20, [sdata];
	cvta.to.global.u64 	%rd8, %rd2;
	mul.wide.u32 	%rd9, %r2, 4;
	add.s64 	%rd10, %rd8, %rd9;
	st.global.f32 	[%rd10], %f20;
$L__BB15_16:
	ret;

}
	// .globl	_Z15reduceMultiPassILj8ELb0EEvPKfPfj
.visible .entry _Z15reduceMultiPassILj8ELb0EEvPKfPfj(
	.param .u64 .ptr .align 1 _Z15reduceMultiPassILj8ELb0EEvPKfPfj_param_0,
	.param .u64 .ptr .align 1 _Z15reduceMultiPassILj8ELb0EEvPKfPfj_param_1,
	.param .u32 _Z15reduceMultiPassILj8ELb0EEvPKfPfj_param_2
)
{
	.reg .pred 	%p<8>;
	.reg .b32 	%r<16>;
	.reg .b32 	%f<20>;
	.reg .b64 	%rd<11>;

	ld.param.u64 	%rd3, [_Z15reduceMultiPassILj8ELb0EEvPKfPfj_param_0];
	ld.param.u64 	%rd2, [_Z15reduceMultiPassILj8ELb0EEvPKfPfj_param_1];
	ld.param.u32 	%r9, [_Z15reduceMultiPassILj8ELb0EEvPKfPfj_param_2];
	cvta.to.global.u64 	%rd1, %rd3;
	mov.u32 	%r1, %tid.x;
	mov.u32 	%r2, %ctaid.x;
	shl.b32 	%r10, %r2, 4;
	add.s32 	%r15, %r10, %r1;
	shl.b32 	%r11, %r1, 2;
	mov.u32 	%r12, sdata;
	add.s32 	%r4, %r12, %r11;
	mov.b32 	%r13, 0;
	st.shared.u32 	[%r4], %r13;
	setp.ge.u32 	%p1, %r15, %r9;
	@%p1 bra 	$L__BB16_6;
	mov.u32 	%r14, %nctaid.x;
	shl.b32 	%r5, %r14, 4;
	mov.f32 	%f18, 0f00000000;
$L__BB16_2:
	mul.wide.u32 	%rd4, %r15, 4;
	add.s64 	%rd5, %rd1, %rd4;
	ld.global.f32 	%f6, [%rd5];
	add.f32 	%f18, %f6, %f18;
	add.s32 	%r7, %r15, 8;
	setp.ge.u32 	%p2, %r7, %r9;
	@%p2 bra 	$L__BB16_4;
	mul.wide.u32 	%rd6, %r7, 4;
	add.s64 	%rd7, %rd1, %rd6;
	ld.global.f32 	%f7, [%rd7];
	add.f32 	%f18, %f7, %f18;
$L__BB16_4:
	add.s32 	%r15, %r15, %r5;
	setp.lt.u32 	%p3, %r15, %r9;
	@%p3 bra 	$L__BB16_2;
	st.shared.f32 	[%r4], %f18;
$L__BB16_6:
	bar.sync 	0;
	bar.sync 	0;
	bar.sync 	0;
	bar.sync 	0;
	setp.gt.u32 	%p4, %r1, 3;
	@%p4 bra 	$L__BB16_8;
	ld.shared.f32 	%f8, [%r4+16];
	ld.shared.f32 	%f9, [%r4];
	add.f32 	%f10, %f8, %f9;
	st.shared.f32 	[%r4], %f10;
$L__BB16_8:
	bar.sync 	0;
	setp.gt.u32 	%p5, %r1, 1;
	@%p5 bra 	$L__BB16_10;
	ld.shared.f32 	%f11, [%r4+8];
	ld.shared.f32 	%f12, [%r4];
	add.f32 	%f13, %f11, %f12;
	st.shared.f32 	[%r4], %f13;
$L__BB16_10:
	bar.sync 	0;
	setp.ne.s32 	%p6, %r1, 0;
	@%p6 bra 	$L__BB16_12;
	ld.shared.v2.f32 	{%f14, %f15}, [sdata];
	add.f32 	%f16, %f15, %f14;
	st.shared.f32 	[sdata], %f16;
$L__BB16_12:
	setp.ne.s32 	%p7, %r1, 0;
	bar.sync 	0;
	@%p7 bra 	$L__BB16_14;
	ld.shared.f32 	%f17, [sdata];
	cvta.to.global.u64 	%rd8, %rd2;
	mul.wide.u32 	%rd9, %r2, 4;
	add.s64 	%rd10, %rd8, %rd9;
	st.global.f32 	[%rd10], %f17;
$L__BB16_14:
	ret;

}
	// .globl	_Z15reduceMultiPassILj4ELb0EEvPKfPfj
.visible .entry _Z15reduceMultiPassILj4ELb0EEvPKfPfj(
	.param .u64 .ptr .align 1 _Z15reduceMultiPassILj4ELb0EEvPKfPfj_param_0,
	.param .u64 .ptr .align 1 _Z15reduceMultiPassILj4ELb0EEvPKfPfj_param_1,
	.param .u32 _Z15reduceMultiPassILj4ELb0EEvPKfPfj_param_2
)
{
	.reg .pred 	%p<7>;
	.reg .b32 	%r<16>;
	.reg .b32 	%f<17>;
	.reg .b64 	%rd<11>;

	ld.param.u64 	%rd3, [_Z15reduceMultiPassILj4ELb0EEvPKfPfj_param_0];
	ld.param.u64 	%rd2, [_Z15reduceMultiPassILj4ELb0EEvPKfPfj_param_1];
	ld.param.u32 	%r9, [_Z15reduceMultiPassILj4ELb0EEvPKfPfj_param_2];
	cvta.to.global.u64 	%rd1, %rd3;
	mov.u32 	%r1, %tid.x;
	mov.u32 	%r2, %ctaid.x;
	shl.b32 	%r10, %r2, 3;
	add.s32 	%r15, %r10, %r1;
	shl.b32 	%r11, %r1, 2;
	mov.u32 	%r12, sdata;
	add.s32 	%r4, %r12, %r11;
	mov.b32 	%r13, 0;
	st.shared.u32 	[%r4], %r13;
	setp.ge.u32 	%p1, %r15, %r9;
	@%p1 bra 	$L__BB17_6;
	mov.u32 	%r14, %nctaid.x;
	shl.b32 	%r5, %r14, 3;
	mov.f32 	%f15, 0f00000000;
$L__BB17_2:
	mul.wide.u32 	%rd4, %r15, 4;
	add.s64 	%rd5, %rd1, %rd4;
	ld.global.f32 	%f6, [%rd5];
	add.f32 	%f15, %f6, %f15;
	add.s32 	%r7, %r15, 4;
	setp.ge.u32 	%p2, %r7, %r9;
	@%p2 bra 	$L__BB17_4;
	mul.wide.u32 	%rd6, %r7, 4;
	add.s64 	%rd7, %rd1, %rd6;
	ld.global.f32 	%f7, [%rd7];
	add.f32 	%f15, %f7, %f15;
$L__BB17_4:
	add.s32 	%r15, %r15, %r5;
	setp.lt.u32 	%p3, %r15, %r9;
	@%p3 bra 	$L__BB17_2;
	st.shared.f32 	[%r4], %f15;
$L__BB17_6:
	bar.sync 	0;
	bar.sync 	0;
	bar.sync 	0;
	bar.sync 	0;
	bar.sync 	0;
	setp.gt.u32 	%p4, %r1, 1;
	@%p4 bra 	$L__BB17_8;
	ld.shared.f32 	%f8, [%r4+8];
	ld.shared.f32 	%f9, [%r4];
	add.f32 	%f10, %f8, %f9;
	st.shared.f32 	[%r4], %f10;
$L__BB17_8:
	bar.sync 	0;
	setp.ne.s32 	%p5, %r1, 0;
	@%p5 bra 	$L__BB17_10;
	ld.shared.v2.f32 	{%f11, %f12}, [sdata];
	add.f32 	%f13, %f12, %f11;
	st.shared.f32 	[sdata], %f13;
$L__BB17_10:
	setp.ne.s32 	%p6, %r1, 0;
	bar.sync 	0;
	@%p6 bra 	$L__BB17_12;
	ld.shared.f32 	%f14, [sdata];
	cvta.to.global.u64 	%rd8, %rd2;
	mul.wide.u32 	%rd9, %r2, 4;
	add.s64 	%rd10, %rd8, %rd9;
	st.global.f32 	[%rd10], %f14;
$L__BB17_12:
	ret;

}
	// .globl	_Z15reduceMultiPassILj2ELb0EEvPKfPfj
.visible .entry _Z15reduceMultiPassILj2ELb0EEvPKfPfj(
	.param .u64 .ptr .align 1 _Z15reduceMultiPassILj2ELb0EEvPKfPfj_param_0,
	.param .u64 .ptr .align 1 _Z15reduceMultiPassILj2ELb0EEvPKfPfj_param_1,
	.param .u32 _Z15reduceMultiPassILj2ELb0EEvPKfPfj_param_2
)
{
	.reg .pred 	%p<6>;
	.reg .b32 	%r<16>;
	.reg .b32 	%f<14>;
	.reg .b64 	%rd<11>;

	ld.param.u64 	%rd3, [_Z15reduceMultiPassILj2ELb0EEvPKfPfj_param_0];
	ld.param.u64 	%rd2, [_Z15reduceMultiPassILj2ELb0EEvPKfPfj_param_1];
	ld.param.u32 	%r9, [_Z15reduceMultiPassILj2ELb0EEvPKfPfj_param_2];
	cvta.to.global.u64 	%rd1, %rd3;
	mov.u32 	%r1, %tid.x;
	mov.u32 	%r2, %ctaid.x;
	shl.b32 	%r10, %r2, 2;
	add.s32 	%r15, %r10, %r1;
	shl.b32 	%r11, %r1, 2;
	mov.u32 	%r12, sdata;
	add.s32 	%r4, %r12, %r11;
	mov.b32 	%r13, 0;
	st.shared.u32 	[%r4], %r13;
	setp.ge.u32 	%p1, %r15, %r9;
	@%p1 bra 	$L__BB18_6;
	mov.u32 	%r14, %nctaid.x;
	shl.b32 	%r5, %r14, 2;
	mov.f32 	%f12, 0f00000000;
$L__BB18_2:
	mul.wide.u32 	%rd4, %r15, 4;
	add.s64 	%rd5, %rd1, %rd4;
	ld.global.f32 	%f6, [%rd5];
	add.f32 	%f12, %f6, %f12;
	add.s32 	%r7, %r15, 2;
	setp.ge.u32 	%p2, %r7, %r9;
	@%p2 bra 	$L__BB18_4;
	mul.wide.u32 	%rd6, %r7, 4;
	add.s64 	%rd7, %rd1, %rd6;
	ld.global.f32 	%f7, [%rd7];
	add.f32 	%f12, %f7, %f12;
$L__BB18_4:
	add.s32 	%r15, %r15, %r5;
	setp.lt.u32 	%p3, %r15, %r9;
	@%p3 bra 	$L__BB18_2;
	st.shared.f32 	[%r4], %f12;
$L__BB18_6:
	bar.sync 	0;
	bar.sync 	0;
	bar.sync 	0;
	bar.sync 	0;
	bar.sync 	0;
	bar.sync 	0;
	setp.ne.s32 	%p4, %r1, 0;
	@%p4 bra 	$L__BB18_8;
	ld.shared.v2.f32 	{%f8, %f9}, [sdata];
	add.f32 	%f10, %f9, %f8;
	st.shared.f32 	[sdata], %f10;
$L__BB18_8:
	setp.ne.s32 	%p5, %r1, 0;
	bar.sync 	0;
	@%p5 bra 	$L__BB18_10;
	ld.shared.f32 	%f11, [sdata];
	cvta.to.global.u64 	%rd8, %rd2;
	mul.wide.u32 	%rd9, %r2, 4;
	add.s64 	%rd10, %rd8, %rd9;
	st.global.f32 	[%rd10], %f11;
$L__BB18_10:
	ret;

}
	// .globl	_Z15reduceMultiPassILj1ELb0EEvPKfPfj
.visible .entry _Z15reduceMultiPassILj1ELb0EEvPKfPfj(
	.param .u64 .ptr .align 1 _Z15reduceMultiPassILj1ELb0EEvPKfPfj_param_0,
	.param .u64 .ptr .align 1 _Z15reduceMultiPassILj1ELb0EEvPKfPfj_param_1,
	.param .u32 _Z15reduceMultiPassILj1ELb0EEvPKfPfj_param_2
)
{
	.reg .pred 	%p<5>;
	.reg .b32 	%r<16>;
	.reg .b32 	%f<11>;
	.reg .b64 	%rd<9>;

	ld.param.u64 	%rd3, [_Z15reduceMultiPassILj1ELb0EEvPKfPfj_param_0];
	ld.param.u64 	%rd4, [_Z15reduceMultiPassILj1ELb0EEvPKfPfj_param_1];
	ld.param.u32 	%r8, [_Z15reduceMultiPassILj1ELb0EEvPKfPfj_param_2];
	mov.u32 	%r1, %tid.x;
	mov.u32 	%r2, %ctaid.x;
	shl.b32 	%r9, %r2, 1;
	add.s32 	%r15, %r9, %r1;
	shl.b32 	%r10, %r1, 2;
	mov.u32 	%r11, sdata;
	add.s32 	%r4, %r11, %r10;
	mov.b32 	%r12, 0;
	st.shared.u32 	[%r4], %r12;
	setp.ge.u32 	%p1, %r15, %r8;
	@%p1 bra 	$L__BB19_6;
	mov.u32 	%r13, %nctaid.x;
	shl.b32 	%r5, %r13, 1;
	cvta.to.global.u64 	%rd1, %rd3;
	mov.f32 	%f9, 0f00000000;
$L__BB19_2:
	mul.wide.u32 	%rd5, %r15, 4;
	add.s64 	%rd2, %rd1, %rd5;
	ld.global.f32 	%f6, [%rd2];
	add.f32 	%f9, %f6, %f9;
	add.s32 	%r14, %r15, 1;
	setp.ge.u32 	%p2, %r14, %r8;
	@%p2 bra 	$L__BB19_4;
	ld.global.f32 	%f7, [%rd2+4];
	add.f32 	%f9, %f7, %f9;
$L__BB19_4:
	add.s32 	%r15, %r15, %r5;
	setp.lt.u32 	%p3, %r15, %r8;
	@%p3 bra 	$L__BB19_2;
	st.shared.f32 	[%r4], %f9;
$L__BB19_6:
	bar.sync 	0;
	bar.sync 	0;
	bar.sync 	0;
	bar.sync 	0;
	bar.sync 	0;
	bar.sync 	0;
	bar.sync 	0;
	setp.ne.s32 	%p4, %r1, 0;
	@%p4 bra 	$L__BB19_8;
	ld.shared.f32 	%f8, [sdata];
	cvta.to.global.u64 	%rd6, %rd4;
	mul.wide.u32 	%rd7, %r2, 4;
	add.s64 	%rd8, %rd6, %rd7;
	st.global.f32 	[%rd8], %f8;
$L__BB19_8:
	ret;

}
	// .globl	_Z16reduceSinglePassILj512ELb1EEvPKfPfj
.visible .entry _Z16reduceSinglePassILj512ELb1EEvPKfPfj(
	.param .u64 .ptr .align 1 _Z16reduceSinglePassILj512ELb1EEvPKfPfj_param_0,
	.param .u64 .ptr .align 1 _Z16reduceSinglePassILj512ELb1EEvPKfPfj_param_1,
	.param .u32 _Z16reduceSinglePassILj512ELb1EEvPKfPfj_param_2
)
{
	.reg .pred 	%p<28>;
	.reg .b16 	%rs<3>;
	.reg .b32 	%r<22>;
	.reg .b32 	%f<68>;
	.reg .b64 	%rd<13>;
	// demoted variable
	.shared .align 1 .u8 _ZZ16reduceSinglePassILj512ELb1EEvPKfPfjE6amLast;
	ld.param.u64 	%rd3, [_Z16reduceSinglePassILj512ELb1EEvPKfPfj_param_0];
	ld.param.u64 	%rd4, [_Z16reduceSinglePassILj512ELb1EEvPKfPfj_param_1];
	ld.param.u32 	%r10, [_Z16reduceSinglePassILj512ELb1EEvPKfPfj_param_2];
	cvta.to.global.u64 	%rd1, %rd4;
	mov.u32 	%r1, %tid.x;
	mov.u32 	%r2, %ctaid.x;
	shl.b32 	%r11, %r2, 10;
	or.b32  	%r21, %r11, %r1;
	mov.u32 	%r4, %nctaid.x;
	shl.b32 	%r12, %r1, 2;
	mov.u32 	%r13, sdata;
	add.s32 	%r5, %r13, %r12;
	mov.b32 	%r14, 0;
	st.shared.u32 	[%r5], %r14;
	setp.ge.u32 	%p1, %r21, %r10;
	@%p1 bra 	$L__BB20_4;
	cvta.to.global.u64 	%rd2, %rd3;
	shl.b32 	%r6, %r4, 10;
	mov.f32 	%f66, 0f00000000;
$L__BB20_2:
	mul.wide.u32 	%rd5, %r21, 4;
	add.s64 	%rd6, %rd2, %rd5;
	ld.global.f32 	%f6, [%rd6];
	add.f32 	%f7, %f6, %f66;
	add.s32 	%r15, %r21, 512;
	mul.wide.u32 	%rd7, %r15, 4;
	add.s64 	%rd8, %rd2, %rd7;
	ld.global.f32 	%f8, [%rd8];
	add.f32 	%f66, %f7, %f8;
	add.s32 	%r21, %r21, %r6;
	setp.lt.u32 	%p2, %r21, %r10;
	@%p2 bra 	$L__BB20_2;
	st.shared.f32 	[%r5], %f66;
$L__BB20_4:
	bar.sync 	0;
	setp.gt.u32 	%p3, %r1, 255;
	@%p3 bra 	$L__BB20_6;
	ld.shared.f32 	%f9, [%r5+1024];
	ld.shared.f32 	%f10, [%r5];
	add.f32 	%f11, %f9, %f10;
	st.shared.f32 	[%r5], %f11;
$L__BB20_6:
	bar.sync 	0;
	setp.gt.u32 	%p4, %r1, 127;
	@%p4 bra 	$L__BB20_8;
	ld.shared.f32 	%f12, [%r5+512];
	ld.shared.f32 	%f13, [%r5];
	add.f32 	%f14, %f12, %f13;
	st.shared.f32 	[%r5], %f14;
$L__BB20_8:
	bar.sync 	0;
	setp.gt.u32 	%p5, %r1, 63;
	@%p5 bra 	$L__BB20_10;
	ld.shared.f32 	%f15, [%r5+256];
	ld.shared.f32 	%f16, [%r5];
	add.f32 	%f17, %f15, %f16;
	st.shared.f32 	[%r5], %f17;
$L__BB20_10:
	bar.sync 	0;
	setp.gt.u32 	%p6, %r1, 31;
	@%p6 bra 	$L__BB20_12;
	ld.shared.f32 	%f18, [%r5+128];
	ld.shared.f32 	%f19, [%r5];
	add.f32 	%f20, %f18, %f19;
	st.shared.f32 	[%r5], %f20;
$L__BB20_12:
	bar.sync 	0;
	setp.gt.u32 	%p7, %r1, 15;
	@%p7 bra 	$L__BB20_14;
	ld.shared.f32 	%f21, [%r5+64];
	ld.shared.f32 	%f22, [%r5];
	add.f32 	%f23, %f21, %f22;
	st.shared.f32 	[%r5], %f23;
$L__BB20_14:
	bar.sync 	0;
	setp.gt.u32 	%p8, %r1, 7;
	@%p8 bra 	$L__BB20_16;
	ld.shared.f32 	%f24, [%r5+32];
	ld.shared.f32 	%f25, [%r5];
	add.f32 	%f26, %f24, %f25;
	st.shared.f32 	[%r5], %f26;
$L__BB20_16:
	bar.sync 	0;
	setp.gt.u32 	%p9, %r1, 3;
	@%p9 bra 	$L__BB20_18;
	ld.shared.f32 	%f27, [%r5+16];
	ld.shared.f32 	%f28, [%r5];
	add.f32 	%f29, %f27, %f28;
	st.shared.f32 	[%r5], %f29;
$L__BB20_18:
	bar.sync 	0;
	setp.gt.u32 	%p10, %r1, 1;
	@%p10 bra 	$L__BB20_20;
	ld.shared.f32 	%f30, [%r5+8];
	ld.shared.f32 	%f31, [%r5];
	add.f32 	%f32, %f30, %f31;
	st.shared.f32 	[%r5], %f32;
$L__BB20_20:
	bar.sync 	0;
	setp.ne.s32 	%p11, %r1, 0;
	@%p11 bra 	$L__BB20_22;
	ld.shared.v2.f32 	{%f33, %f34}, [sdata];
	add.f32 	%f35, %f34, %f33;
	st.shared.f32 	[sdata], %f35;
$L__BB20_22:
	setp.ne.s32 	%p12, %r1, 0;
	bar.sync 	0;
	@%p12 bra 	$L__BB20_24;
	ld.shared.f32 	%f36, [sdata];
	mul.wide.u32 	%rd9, %r2, 4;
	add.s64 	%rd10, %rd1, %rd9;
	st.global.f32 	[%rd10], %f36;
$L__BB20_24:
	setp.lt.u32 	%p13, %r4, 2;
	@%p13 bra 	$L__BB20_50;
	setp.ne.s32 	%p14, %r1, 0;
	membar.gl;
	@%p14 bra 	$L__BB20_27;
	atom.global.inc.u32 	%r16, [retirementCount], %r4;
	add.s32 	%r17, %r4, -1;
	setp.eq.s32 	%p15, %r16, %r17;
	selp.u16 	%rs1, 1, 0, %p15;
	st.shared.u8 	[_ZZ16reduceSinglePassILj512ELb1EEvPKfPfjE6amLast], %rs1;
$L__BB20_27:
	bar.sync 	0;
	ld.shared.u8 	%rs2, [_ZZ16reduceSinglePassILj512ELb1EEvPKfPfjE6amLast];
	setp.eq.s16 	%p16, %rs2, 0;
	@%p16 bra 	$L__BB20_50;
	setp.ge.u32 	%p17, %r1, %r4;
	mov.f32 	%f67, 0f00000000;
	@%p17 bra 	$L__BB20_30;
	mul.wide.u32 	%rd11, %r1, 4;
	add.s64 	%rd12, %rd1, %rd11;
	ld.global.f32 	%f67, [%rd12];
$L__BB20_30:
	setp.gt.u32 	%p18, %r1, 255;
	mov.u32 	%r19, smem;
	add.s32 	%r9, %r19, %r12;
	st.shared.f32 	[%r9], %f67;
	bar.sync 	0;
	@%p18 bra 	$L__BB20_32;
	ld.shared.f32 	%f38, [%r9+1024];
	ld.shared.f32 	%f39, [%r9];
	add.f32 	%f40, %f38, %f39;
	st.shared.f32 	[%r9], %f40;
$L__BB20_32:
	setp.gt.u32 	%p19, %r1, 127;
	bar.sync 	0;
	@%p19 bra 	$L__BB20_34;
	ld.shared.f32 	%f41, [%r9+512];
	ld.shared.f32 	%f42, [%r9];
	add.f32 	%f43, %f41, %f42;
	st.shared.f32 	[%r9], %f43;
$L__BB20_34:
	setp.gt.u32 	%p20, %r1, 63;
	bar.sync 	0;
	@%p20 bra 	$L__BB20_36;
	ld.shared.f32 	%f44, [%r9+256];
	ld.shared.f32 	%f45, [%r9];
	add.f32 	%f46, %f44, %f45;
	st.shared.f32 	[%r9], %f46;
$L__BB20_36:
	setp.gt.u32 	%p21, %r1, 31;
	bar.sync 	0;
	@%p21 bra 	$L__BB20_38;
	ld.shared.f32 	%f47, [%r9+128];
	ld.shared.f32 	%f48, [%r9];
	add.f32 	%f49, %f47, %f48;
	st.shared.f32 	[%r9], %f49;
$L__BB20_38:
	setp.gt.u32 	%p22, %r1, 15;
	bar.sync 	0;
	@%p22 bra 	$L__BB20_40;
	ld.shared.f32 	%f50, [%r9+64];
	ld.shared.f32 	%f51, [%r9];
	add.f32 	%f52, %f50, %f51;
	st.shared.f32 	[%r9], %f52;
$L__BB20_40:
	setp.gt.u32 	%p23, %r1, 7;
	bar.sync 	0;
	@%p23 bra 	$L__BB20_42;
	ld.shared.f32 	%f53, [%r9+32];
	ld.shared.f32 	%f54, [%r9];
	add.f32 	%f55, %f53, %f54;
	st.shared.f32 	[%r9], %f55;
$L__BB20_42:
	setp.gt.u32 	%p24, %r1, 3;
	bar.sync 	0;
	@%p24 bra 	$L__BB20_44;
	ld.shared.f32 	%f56, [%r9+16];
	ld.shared.f32 	%f57, [%r9];
	add.f32 	%f58, %f56, %f57;
	st.shared.f32 	[%r9], %f58;
$L__BB20_44:
	setp.gt.u32 	%p25, %r1, 1;
	bar.sync 	0;
	@%p25 bra 	$L__BB20_46;
	ld.shared.f32 	%f59, [%r9+8];
	ld.shared.f32 	%f60, [%r9];
	add.f32 	%f61, %f59, %f60;
	st.shared.f32 	[%r9], %f61;
$L__BB20_46:
	setp.ne.s32 	%p26, %r1, 0;
	bar.sync 	0;
	@%p26 bra 	$L__BB20_48;
	ld.shared.v2.f32 	{%f62, %f63}, [smem];
	add.f32 	%f64, %f63, %f62;
	st.shared.f32 	[smem], %f64;
$L__BB20_48:
	setp.ne.s32 	%p27, %r1, 0;
	bar.sync 	0;
	@%p27 bra 	$L__BB20_50;
	ld.shared.f32 	%f65, [smem];
	st.global.f32 	[%rd1], %f65;
	mov.b32 	%r20, 0;
	st.global.u32 	[retirementCount], %r20;
$L__BB20_50:
	ret;

}
	// .globl	_Z16reduceSinglePassILj256ELb1EEvPKfPfj
.visible .entry _Z16reduceSinglePassILj256ELb1EEvPKfPfj(
	.param .u64 .ptr .align 1 _Z16reduceSinglePassILj256ELb1EEvPKfPfj_param_0,
	.param .u64 .ptr .align 1 _Z16reduceSinglePassILj256ELb1EEvPKfPfj_param_1,
	.param .u32 _Z16reduceSinglePassILj256ELb1EEvPKfPfj_param_2
)
{
	.reg .pred 	%p<26>;
	.reg .b16 	%rs<3>;
	.reg .b32 	%r<22>;
	.reg .b32 	%f<62>;
	.reg .b64 	%rd<13>;
	// demoted variable
	.shared .align 1 .u8 _ZZ16reduceSinglePassILj256ELb1EEvPKfPfjE6amLast;
	ld.param.u64 	%rd3, [_Z16reduceSinglePassILj256ELb1EEvPKfPfj_param_0];
	ld.param.u64 	%rd4, [_Z16reduceSinglePassILj256ELb1EEvPKfPfj_param_1];
	ld.param.u32 	%r10, [_Z16reduceSinglePassILj256ELb1EEvPKfPfj_param_2];
	cvta.to.global.u64 	%rd1, %rd4;
	mov.u32 	%r1, %tid.x;
	mov.u32 	%r2, %ctaid.x;
	shl.b32 	%r11, %r2, 9;
	add.s32 	%r21, %r11, %r1;
	mov.u32 	%r4, %nctaid.x;
	shl.b32 	%r12, %r1, 2;
	mov.u32 	%r13, sdata;
	add.s32 	%r5, %r13, %r12;
	mov.b32 	%r14, 0;
	st.shared.u32 	[%r5], %r14;
	setp.ge.u32 	%p1, %r21, %r10;
	@%p1 bra 	$L__BB21_4;
	cvta.to.global.u64 	%rd2, %rd3;
	shl.b32 	%r6, %r4, 9;
	mov.f32 	%f60, 0f00000000;
$L__BB21_2:
	mul.wide.u32 	%rd5, %r21, 4;
	add.s64 	%rd6, %rd2, %rd5;
	ld.global.f32 	%f6, [%rd6];
	add.f32 	%f7, %f6, %f60;
	add.s32 	%r15, %r21, 256;
	mul.wide.u32 	%rd7, %r15, 4;
	add.s64 	%rd8, %rd2, %rd7;
	ld.global.f32 	%f8, [%rd8];
	add.f32 	%f60, %f7, %f8;
	add.s32 	%r21, %r21, %r6;
	setp.lt.u32 	%p2, %r21, %r10;
	@%p2 bra 	$L__BB21_2;
	st.shared.f32 	[%r5], %f60;
$L__BB21_4:
	bar.sync 	0;
	setp.gt.u32 	%p3, %r1, 127;
	@%p3 bra 	$L__BB21_6;
	ld.shared.f32 	%f9, [%r5+512];
	ld.shared.f32 	%f10, [%r5];
	add.f32 	%f11, %f9, %f10;
	st.shared.f32 	[%r5], %f11;
$L__BB21_6:
	bar.sync 	0;
	setp.gt.u32 	%p4, %r1, 63;
	@%p4 bra 	$L__BB21_8;
	ld.shared.f32 	%f12, [%r5+256];
	ld.shared.f32 	%f13, [%r5];
	add.f32 	%f14, %f12, %f13;
	st.shared.f32 	[%r5], %f14;
$L__BB21_8:
	bar.sync 	0;
	setp.gt.u32 	%p5, %r1, 31;
	@%p5 bra 	$L__BB21_10;
	ld.shared.f32 	%f15, [%r5+128];
	ld.shared.f32 	%f16, [%r5];
	add.f32 	%f17, %f15, %f16;
	st.shared.f32 	[%r5], %f17;
$L__BB21_10:
	bar.sync 	0;
	setp.gt.u32 	%p6, %r1, 15;
	@%p6 bra 	$L__BB21_12;
	ld.shared.f32 	%f18, [%r5+64];
	ld.shared.f32 	%f19, [%r5];
	add.f32 	%f20, %f18, %f19;
	st.shared.f32 	[%r5], %f20;
$L__BB21_12:
	bar.sync 	0;
	setp.gt.u32 	%p7, %r1, 7;
	@%p7 bra 	$L__BB21_14;
	ld.shared.f32 	%f21, [%r5+32];
	ld.shared.f32 	%f22, [%r5];
	add.f32 	%f23, %f21, %f22;
	st.shared.f32 	[%r5], %f23;
$L__BB21_14:
	bar.sync 	0;
	setp.gt.u32 	%p8, %r1, 3;
	@%p8 bra 	$L__BB21_16;
	ld.shared.f32 	%f24, [%r5+16];
	ld.shared.f32 	%f25, [%r5];
	add.f32 	%f26, %f24, %f25;
	st.shared.f32 	[%r5], %f26;
$L__BB21_16:
	bar.sync 	0;
	setp.gt.u32 	%p9, %r1, 1;
	@%p9 bra 	$L__BB21_18;
	ld.shared.f32 	%f27, [%r5+8];
	ld.shared.f32 	%f28, [%r5];
	add.f32 	%f29, %f27, %f28;
	st.shared.f32 	[%r5], %f29;
$L__BB21_18:
	bar.sync 	0;
	setp.ne.s32 	%p10, %r1, 0;
	@%p10 bra 	$L__BB21_20;
	ld.shared.v2.f32 	{%f30, %f31}, [sdata];
	add.f32 	%f32, %f31, %f30;
	st.shared.f32 	[sdata], %f32;
$L__BB21_20:
	setp.ne.s32 	%p11, %r1, 0;
	bar.sync 	0;
	@%p11 bra 	$L__BB21_22;
	ld.shared.f32 	%f33, [sdata];
	mul.wide.u32 	%rd9, %r2, 4;
	add.s64 	%rd10, %rd1, %rd9;
	st.global.f32 	[%rd10], %f33;
$L__BB21_22:
	setp.lt.u32 	%p12, %r4, 2;
	@%p12 bra 	$L__BB21_46;
	setp.ne.s32 	%p13, %r1, 0;
	membar.gl;
	@%p13 bra 	$L__BB21_25;
	atom.global.inc.u32 	%r16, [retirementCount], %r4;
	add.s32 	%r17, %r4, -1;
	setp.eq.s32 	%p14, %r16, %r17;
	selp.u16 	%rs1, 1, 0, %p14;
	st.shared.u8 	[_ZZ16reduceSinglePassILj256ELb1EEvPKfPfjE6amLast], %rs1;
$L__BB21_25:
	bar.sync 	0;
	ld.shared.u8 	%rs2, [_ZZ16reduceSinglePassILj256ELb1EEvPKfPfjE6amLast];
	setp.eq.s16 	%p15, %rs2, 0;
	@%p15 bra 	$L__BB21_46;
	setp.ge.u32 	%p16, %r1, %r4;
	mov.f32 	%f61, 0f00000000;
	@%p16 bra 	$L__BB21_28;
	mul.wide.u32 	%rd11, %r1, 4;
	add.s64 	%rd12, %rd1, %rd11;
	ld.global.f32 	%f61, [%rd12];
$L__BB21_28:
	setp.gt.u32 	%p17, %r1, 127;
	mov.u32 	%r19, smem;
	add.s32 	%r9, %r19, %r12;
	st.shared.f32 	[%r9], %f61;
	bar.sync 	0;
	@%p17 bra 	$L__BB21_30;
	ld.shared.f32 	%f35, [%r9+512];
	ld.shared.f32 	%f36, [%r9];
	add.f32 	%f37, %f35, %f36;
	st.shared.f32 	[%r9], %f37;
$L__BB21_30:
	setp.gt.u32 	%p18, %r1, 63;
	bar.sync 	0;
	@%p18 bra 	$L__BB21_32;
	ld.shared.f32 	%f38, [%r9+256];
	ld.shared.f32 	%f39, [%r9];
	add.f32 	%f40, %f38, %f39;
	st.shared.f32 	[%r9], %f40;
$L__BB21_32:
	setp.gt.u32 	%p19, %r1, 31;
	bar.sync 	0;
	@%p19 bra 	$L__BB21_34;
	ld.shared.f32 	%f41, [%r9+128];
	ld.shared.f32 	%f42, [%r9];
	add.f32 	%f43, %f41, %f42;
	st.shared.f32 	[%r9], %f43;
$L__BB21_34:
	setp.gt.u32 	%p20, %r1, 15;
	bar.sync 	0;
	@%p20 bra 	$L__BB21_36;
	ld.shared.f32 	%f44, [%r9+64];
	ld.shared.f32 	%f45, [%r9];
	add.f32 	%f46, %f44, %f45;
	st.shared.f32 	[%r9], %f46;
$L__BB21_36:
	setp.gt.u32 	%p21, %r1, 7;
	bar.sync 	0;
	@%p21 bra 	$L__BB21_38;
	ld.shared.f32 	%f47, [%r9+32];
	ld.shared.f32 	%f48, [%r9];
	add.f32 	%f49, %f47, %f48;
	st.shared.f32 	[%r9], %f49;
$L__BB21_38:
	setp.gt.u32 	%p22, %r1, 3;
	bar.sync 	0;
	@%p22 bra 	$L__BB21_40;
	ld.shared.f32 	%f50, [%r9+16];
	ld.shared.f32 	%f51, [%r9];
	add.f32 	%f52, %f50, %f51;
	st.shared.f32 	[%r9], %f52;
$L__BB21_40:
	setp.gt.u32 	%p23, %r1, 1;
	bar.sync 	0;
	@%p23 bra 	$L__BB21_42;
	ld.shared.f32 	%f53, [%r9+8];
	ld.shared.f32 	%f54, [%r9];
	add.f32 	%f55, %f53, %f54;
	st.shared.f32 	[%r9], %f55;
$L__BB21_42:
	setp.ne.s32 	%p24, %r1, 0;
	bar.sync 	0;
	@%p24 bra 	$L__BB21_44;
	ld.shared.v2.f32 	{%f56, %f57}, [smem];
	add.f32 	%f58, %f57, %f56;
	st.shared.f32 	[smem], %f58;
$L__BB21_44:
	setp.ne.s32 	%p25, %r1, 0;
	bar.sync 	0;
	@%p25 bra 	$L__BB21_46;
	ld.shared.f32 	%f59, [smem];
	st.global.f32 	[%rd1], %f59;
	mov.b32 	%r20, 0;
	st.global.u32 	[retirementCount], %r20;
$L__BB21_46:
	ret;

}
	// .globl	_Z16reduceSinglePassILj128ELb1EEvPKfPfj
.visible .entry _Z16reduceSinglePassILj128ELb1EEvPKfPfj(
	.param .u64 .ptr .align 1 _Z16reduceSinglePassILj128ELb1EEvPKfPfj_param_0,
	.param .u64 .ptr .align 1 _Z16reduceSinglePassILj128ELb1EEvPKfPfj_param_1,
	.param .u32 _Z16reduceSinglePassILj128ELb1EEvPKfPfj_param_2
)
{
	.reg .pred 	%p<24>;
	.reg .b16 	%rs<3>;
	.reg .b32 	%r<22>;
	.reg .b32 	%f<56>;
	.reg .b64 	%rd<13>;
	// demoted variable
	.shared .align 1 .u8 _ZZ16reduceSinglePassILj128ELb1EEvPKfPfjE6amLast;
	ld.param.u64 	%rd3, [_Z16reduceSinglePassILj128ELb1EEvPKfPfj_param_0];
	ld.param.u64 	%rd4, [_Z16reduceSinglePassILj128ELb1EEvPKfPfj_param_1];
	ld.param.u32 	%r10, [_Z16reduceSinglePassILj128ELb1EEvPKfPfj_param_2];
	cvta.to.global.u64 	%rd1, %rd4;
	mov.u32 	%r1, %tid.x;
	mov.u32 	%r2, %ctaid.x;
	shl.b32 	%r11, %r2, 8;
	add.s32 	%r21, %r11, %r1;
	mov.u32 	%r4, %nctaid.x;
	shl.b32 	%r12, %r1, 2;
	mov.u32 	%r13, sdata;
	add.s32 	%r5, %r13, %r12;
	mov.b32 	%r14, 0;
	st.shared.u32 	[%r5], %r14;
	setp.ge.u32 	%p1, %r21, %r10;
	@%p1 bra 	$L__BB22_4;
	cvta.to.global.u64 	%rd2, %rd3;
	shl.b32 	%r6, %r4, 8;
	mov.f32 	%f54, 0f00000000;
$L__BB22_2:
	mul.wide.u32 	%rd5, %r21, 4;
	add.s64 	%rd6, %rd2, %rd5;
	ld.global.f32 	%f6, [%rd6];
	add.f32 	%f7, %f6, %f54;
	add.s32 	%r15, %r21, 128;
	mul.wide.u32 	%rd7, %r15, 4;
	add.s64 	%rd8, %rd2, %rd7;
	ld.global.f32 	%f8, [%rd8];
	add.f32 	%f54, %f7, %f8;
	add.s32 	%r21, %r21, %r6;
	setp.lt.u32 	%p2, %r21, %r10;
	@%p2 bra 	$L__BB22_2;
	st.shared.f32 	[%r5], %f54;
$L__BB22_4:
	bar.sync 	0;
	setp.gt.u32 	%p3, %r1, 63;
	@%p3 bra 	$L__BB22_6;
	ld.shared.f32 	%f9, [%r5+256];
	ld.shared.f32 	%f10, [%r5];
	add.f32 	%f11, %f9, %f10;
	st.shared.f32 	[%r5], %f11;
$L__BB22_6:
	bar.sync 	0;
	setp.gt.u32 	%p4, %r1, 31;
	@%p4 bra 	$L__BB22_8;
	ld.shared.f32 	%f12, [%r5+128];
	ld.shared.f32 	%f13, [%r5];
	add.f32 	%f14, %f12, %f13;
	st.shared.f32 	[%r5], %f14;
$L__BB22_8:
	bar.sync 	0;
	setp.gt.u32 	%p5, %r1, 15;
	@%p5 bra 	$L__BB22_10;
	ld.shared.f32 	%f15, [%r5+64];
	ld.shared.f32 	%f16, [%r5];
	add.f32 	%f17, %f15, %f16;
	st.shared.f32 	[%r5], %f17;
$L__BB22_10:
	bar.sync 	0;
	setp.gt.u32 	%p6, %r1, 7;
	@%p6 bra 	$L__BB22_12;
	ld.shared.f32 	%f18, [%r5+32];
	ld.shared.f32 	%f19, [%r5];
	add.f32 	%f20, %f18, %f19;
	st.shared.f32 	[%r5], %f20;
$L__BB22_12:
	bar.sync 	0;
	setp.gt.u32 	%p7, %r1, 3;
	@%p7 bra 	$L__BB22_14;
	ld.shared.f32 	%f21, [%r5+16];
	ld.shared.f32 	%f22, [%r5];
	add.f32 	%f23, %f21, %f22;
	st.shared.f32 	[%r5], %f23;
$L__BB22_14:
	bar.sync 	0;
	setp.gt.u32 	%p8, %r1, 1;
	@%p8 bra 	$L__BB22_16;
	ld.shared.f32 	%f24, [%r5+8];
	ld.shared.f32 	%f25, [%r5];
	add.f32 	%f26, %f24, %f25;
	st.shared.f32 	[%r5], %f26;
$L__BB22_16:
	bar.sync 	0;
	setp.ne.s32 	%p9, %r1, 0;
	@%p9 bra 	$L__BB22_18;
	ld.shared.v2.f32 	{%f27, %f28}, [sdata];
	add.f32 	%f29, %f28, %f27;
	st.shared.f32 	[sdata], %f29;
$L__BB22_18:
	setp.ne.s32 	%p10, %r1, 0;
	bar.sync 	0;
	@%p10 bra 	$L__BB22_20;
	ld.shared.f32 	%f30, [sdata];
	mul.wide.u32 	%rd9, %r2, 4;
	add.s64 	%rd10, %rd1, %rd9;
	st.global.f32 	[%rd10], %f30;
$L__BB22_20:
	setp.lt.u32 	%p11, %r4, 2;
	@%p11 bra 	$L__BB22_42;
	setp.ne.s32 	%p12, %r1, 0;
	membar.gl;
	@%p12 bra 	$L__BB22_23;
	atom.global.inc.u32 	%r16, [retirementCount], %r4;
	add.s32 	%r17, %r4, -1;
	setp.eq.s32 	%p13, %r16, %r17;
	selp.u16 	%rs1, 1, 0, %p13;
	st.shared.u8 	[_ZZ16reduceSinglePassILj128ELb1EEvPKfPfjE6amLast], %rs1;
$L__BB22_23:
	bar.sync 	0;
	ld.shared.u8 	%rs2, [_ZZ16reduceSinglePassILj128ELb1EEvPKfPfjE6amLast];
	setp.eq.s16 	%p14, %rs2, 0;
	@%p14 bra 	$L__BB22_42;
	setp.ge.u32 	%p15, %r1, %r4;
	mov.f32 	%f55, 0f00000000;
	@%p15 bra 	$L__BB22_26;
	mul.wide.u32 	%rd11, %r1, 4;
	add.s64 	%rd12, %rd1, %rd11;
	ld.global.f32 	%f55, [%rd12];
$L__BB22_26:
	setp.gt.u32 	%p16, %r1, 63;
	mov.u32 	%r19, smem;
	add.s32 	%r9, %r19, %r12;
	st.shared.f32 	[%r9], %f55;
	bar.sync 	0;
	@%p16 bra 	$L__BB22_28;
	ld.shared.f32 	%f32, [%r9+256];
	ld.shared.f32 	%f33, [%r9];
	add.f32 	%f34, %f32, %f33;
	st.shared.f32 	[%r9], %f34;
$L__BB22_28:
	setp.gt.u32 	%p17, %r1, 31;
	bar.sync 	0;
	@%p17 bra 	$L__BB22_30;
	ld.shared.f32 	%f35, [%r9+128];
	ld.shared.f32 	%f36, [%r9];
	add.f32 	%f37, %f35, %f36;
	st.shared.f32 	[%r9], %f37;
$L__BB22_30:
	setp.gt.u32 	%p18, %r1, 15;
	bar.sync 	0;
	@%p18 bra 	$L__BB22_32;
	ld.shared.f32 	%f38, [%r9+64];
	ld.shared.f32 	%f39, [%r9];
	add.f32 	%f40, %f38, %f39;
	st.shared.f32 	[%r9], %f40;
$L__BB22_32:
	setp.gt.u32 	%p19, %r1, 7;
	bar.sync 	0;
	@%p19 bra 	$L__BB22_34;
	ld.shared.f32 	%f41, [%r9+32];
	ld.shared.f32 	%f42, [%r9];
	add.f32 	%f43, %f41, %f42;
	st.shared.f32 	[%r9], %f43;
$L__BB22_34:
	setp.gt.u32 	%p20, %r1, 3;
	bar.sync 	0;
	@%p20 bra 	$L__BB22_36;
	ld.shared.f32 	%f44, [%r9+16];
	ld.shared.f32 	%f45, [%r9];
	add.f32 	%f46, %f44, %f45;
	st.shared.f32 	[%r9], %f46;
$L__BB22_36:
	setp.gt.u32 	%p21, %r1, 1;
	bar.sync 	0;
	@%p21 bra 	$L__BB22_38;
	ld.shared.f32 	%f47, [%r9+8];
	ld.shared.f32 	%f48, [%r9];
	add.f32 	%f49, %f47, %f48;
	st.shared.f32 	[%r9], %f49;
$L__BB22_38:
	setp.ne.s32 	%p22, %r1, 0;
	bar.sync 	0;
	@%p22 bra 	$L__BB22_40;
	ld.shared.v2.f32 	{%f50, %f51}, [smem];
	add.f32 	%f52, %f51, %f50;
	st.shared.f32 	[smem], %f52;
$L__BB22_40:
	setp.ne.s32 	%p23, %r1, 0;
	bar.sync 	0;
	@%p23 bra 	$L__BB22_42;
	ld.shared.f32 	%f53, [smem];
	st.global.f32 	[%rd1], %f53;
	mov.b32 	%r20, 0;
	st.global.u32 	[retirementCount], %r20;
$L__BB22_42:
	ret;

}
	// .globl	_Z16reduceSinglePassILj64ELb1EEvPKfPfj
.visible .entry _Z16reduceSinglePassILj64ELb1EEvPKfPfj(
	.param .u64 .ptr .align 1 _Z16reduceSinglePassILj64ELb1EEvPKfPfj_param_0,
	.param .u64 .ptr .align 1 _Z16reduceSinglePassILj64ELb1EEvPKfPfj_param_1,
	.param .u32 _Z16reduceSinglePassILj64ELb1EEvPKfPfj_param_2
)
{
	.reg .pred 	%p<22>;
	.reg .b16 	%rs<3>;
	.reg .b32 	%r<22>;
	.reg .b32 	%f<50>;
	.reg .b64 	%rd<13>;
	// demoted variable
	.shared .align 1 .u8 _ZZ16reduceSinglePassILj64ELb1EEvPKfPfjE6amLast;
	ld.param.u64 	%rd3, [_Z16reduceSinglePassILj64ELb1EEvPKfPfj_param_0];
	ld.param.u64 	%rd4, [_Z16reduceSinglePassILj64ELb1EEvPKfPfj_param_1];
	ld.param.u32 	%r10, [_Z16reduceSinglePassILj64ELb1EEvPKfPfj_param_2];
	cvta.to.global.u64 	%rd1, %rd4;
	mov.u32 	%r1, %tid.x;
	mov.u32 	%r2, %ctaid.x;
	shl.b32 	%r11, %r2, 7;
	add.s32 	%r21, %r11, %r1;
	mov.u32 	%r4, %nctaid.x;
	shl.b32 	%r12, %r1, 2;
	mov.u32 	%r13, sdata;
	add.s32 	%r5, %r13, %r12;
	mov.b32 	%r14, 0;
	st.shared.u32 	[%r5], %r14;
	setp.ge.u32 	%p1, %r21, %r10;
	@%p1 bra 	$L__BB23_4;
	cvta.to.global.u64 	%rd2, %rd3;
	shl.b32 	%r6, %r4, 7;
	mov.f32 	%f48, 0f00000000;
$L__BB23_2:
	mul.wide.u32 	%rd5, %r21, 4;
	add.s64 	%rd6, %rd2, %rd5;
	ld.global.f32 	%f6, [%rd6];
	add.f32 	%f7, %f6, %f48;
	add.s32 	%r15, %r21, 64;
	mul.wide.u32 	%rd7, %r15, 4;
	add.s64 	%rd8, %rd2, %rd7;
	ld.global.f32 	%f8, [%rd8];
	add.f32 	%f48, %f7, %f8;
	add.s32 	%r21, %r21, %r6;
	setp.lt.u32 	%p2, %r21, %r10;
	@%p2 bra 	$L__BB23_2;
	st.shared.f32 	[%r5], %f48;
$L__BB23_4:
	bar.sync 	0;
	setp.gt.u32 	%p3, %r1, 31;
	@%p3 bra 	$L__BB23_6;
	ld.shared.f32 	%f9, [%r5+128];
	ld.shared.f32 	%f10, [%r5];
	add.f32 	%f11, %f9, %f10;
	st.shared.f32 	[%r5], %f11;
$L__BB23_6:
	bar.sync 	0;
	setp.gt.u32 	%p4, %r1, 15;
	@%p4 bra 	$L__BB23_8;
	ld.shared.f32 	%f12, [%r5+64];
	ld.shared.f32 	%f13, [%r5];
	add.f32 	%f14, %f12, %f13;
	st.shared.f32 	[%r5], %f14;
$L__BB23_8:
	bar.sync 	0;
	setp.gt.u32 	%p5, %r1, 7;
	@%p5 bra 	$L__BB23_10;
	ld.shared.f32 	%f15, [%r5+32];
	ld.shared.f32 	%f16, [%r5];
	add.f32 	%f17, %f15, %f16;
	st.shared.f32 	[%r5], %f17;
$L__BB23_10:
	bar.sync 	0;
	setp.gt.u32 	%p6, %r1, 3;
	@%p6 bra 	$L__BB23_12;
	ld.shared.f32 	%f18, [%r5+16];
	ld.shared.f32 	%f19, [%r5];
	add.f32 	%f20, %f18, %f19;
	st.shared.f32 	[%r5], %f20;
$L__BB23_12:
	bar.sync 	0;
	setp.gt.u32 	%p7, %r1, 1;
	@%p7 bra 	$L__BB23_14;
	ld.shared.f32 	%f21, [%r5+8];
	ld.shared.f32 	%f22, [%r5];
	add.f32 	%f23, %f21, %f22;
	st.shared.f32 	[%r5], %f23;
$L__BB23_14:
	bar.sync 	0;
	setp.ne.s32 	%p8, %r1, 0;
	@%p8 bra 	$L__BB23_16;
	ld.shared.v2.f32 	{%f24, %f25}, [sdata];
	add.f32 	%f26, %f25, %f24;
	st.shared.f32 	[sdata], %f26;
$L__BB23_16:
	setp.ne.s32 	%p9, %r1, 0;
	bar.sync 	0;
	@%p9 bra 	$L__BB23_18;
	ld.shared.f32 	%f27, [sdata];
	mul.wide.u32 	%rd9, %r2, 4;
	add.s64 	%rd10, %rd1, %rd9;
	st.global.f32 	[%rd10], %f27;
$L__BB23_18:
	setp.lt.u32 	%p10, %r4, 2;
	@%p10 bra 	$L__BB23_38;
	setp.ne.s32 	%p11, %r1, 0;
	membar.gl;
	@%p11 bra 	$L__BB23_21;
	atom.global.inc.u32 	%r16, [retirementCount], %r4;
	add.s32 	%r17, %r4, -1;
	setp.eq.s32 	%p12, %r16, %r17;
	selp.u16 	%rs1, 1, 0, %p12;
	st.shared.u8 	[_ZZ16reduceSinglePassILj64ELb1EEvPKfPfjE6amLast], %rs1;
$L__BB23_21:
	bar.sync 	0;
	ld.shared.u8 	%rs2, [_ZZ16reduceSinglePassILj64ELb1EEvPKfPfjE6amLast];
	setp.eq.s16 	%p13, %rs2, 0;
	@%p13 bra 	$L__BB23_38;
	setp.ge.u32 	%p14, %r1, %r4;
	mov.f32 	%f49, 0f00000000;
	@%p14 bra 	$L__BB23_24;
	mul.wide.u32 	%rd11, %r1, 4;
	add.s64 	%rd12, %rd1, %rd11;
	ld.global.f32 	%f49, [%rd12];
$L__BB23_24:
	setp.gt.u32 	%p15, %r1, 31;
	mov.u32 	%r19, smem;
	add.s32 	%r9, %r19, %r12;
	st.shared.f32 	[%r9], %f49;
	bar.sync 	0;
	@%p15 bra 	$L__BB23_26;
	ld.shared.f32 	%f29, [%r9+128];
	ld.shared.f32 	%f30, [%r9];
	add.f32 	%f31, %f29, %f30;
	st.shared.f32 	[%r9], %f31;
$L__BB23_26:
	setp.gt.u32 	%p16, %r1, 15;
	bar.sync 	0;
	@%p16 bra 	$L__BB23_28;
	ld.shared.f32 	%f32, [%r9+64];
	ld.shared.f32 	%f33, [%r9];
	add.f32 	%f34, %f32, %f33;
	st.shared.f32 	[%r9], %f34;
$L__BB23_28:
	setp.gt.u32 	%p17, %r1, 7;
	bar.sync 	0;
	@%p17 bra 	$L__BB23_30;
	ld.shared.f32 	%f35, [%r9+32];
	ld.shared.f32 	%f36, [%r9];
	add.f32 	%f37, %f35, %f36;
	st.shared.f32 	[%r9], %f37;
$L__BB23_30:
	setp.gt.u32 	%p18, %r1, 3;
	bar.sync 	0;
	@%p18 bra 	$L__BB23_32;
	ld.shared.f32 	%f38, [%r9+16];
	ld.shared.f32 	%f39, [%r9];
	add.f32 	%f40, %f38, %f39;
	st.shared.f32 	[%r9], %f40;
$L__BB23_32:
	setp.gt.u32 	%p19, %r1, 1;
	bar.sync 	0;
	@%p19 bra 	$L__BB23_34;
	ld.shared.f32 	%f41, [%r9+8];
	ld.shared.f32 	%f42, [%r9];
	add.f32 	%f43, %f41, %f42;
	st.shared.f32 	[%r9], %f43;
$L__BB23_34:
	setp.ne.s32 	%p20, %r1, 0;
	bar.sync 	0;
	@%p20 bra 	$L__BB23_36;
	ld.shared.v2.f32 	{%f44, %f45}, [smem];
	add.f32 	%f46, %f45, %f44;
	st.shared.f32 	[smem], %f46;
$L__BB23_36:
	setp.ne.s32 	%p21, %r1, 0;
	bar.sync 	0;
	@%p21 bra 	$L__BB23_38;
	ld.shared.f32 	%f47, [smem];
	st.global.f32 	[%rd1], %f47;
	mov.b32 	%r20, 0;
	st.global.u32 	[retirementCount], %r20;
$L__BB23_38:
	ret;

}
	// .globl	_Z16reduceSinglePassILj32ELb1EEvPKfPfj
.visible .entry _Z16reduceSinglePassILj32ELb1EEvPKfPfj(
	.param .u64 .ptr .align 1 _Z16reduceSinglePassILj32ELb1EEvPKfPfj_param_0,
	.param .u64 .ptr .align 1 _Z16reduceSinglePassILj32ELb1EEvPKfPfj_param_1,
	.param .u32 _Z16reduceSinglePassILj32ELb1EEvPKfPfj_param_2
)
{
	.reg .pred 	%p<20>;
	.reg .b16 	%rs<3>;
	.reg .b32 	%r<22>;
	.reg .b32 	%f<44>;
	.reg .b64 	%rd<13>;
	// demoted variable
	.shared .align 1 .u8 _ZZ16reduceSinglePassILj32ELb1EEvPKfPfjE6amLast;
	ld.param.u64 	%rd3, [_Z16reduceSinglePassILj32ELb1EEvPKfPfj_param_0];
	ld.param.u64 	%rd4, [_Z16reduceSinglePassILj32ELb1EEvPKfPfj_param_1];
	ld.param.u32 	%r10, [_Z16reduceSinglePassILj32ELb1EEvPKfPfj_param_2];
	cvta.to.global.u64 	%rd1, %rd4;
	mov.u32 	%r1, %tid.x;
	mov.u32 	%r2, %ctaid.x;
	shl.b32 	%r11, %r2, 6;
	add.s32 	%r21, %r11, %r1;
	mov.u32 	%r4, %nctaid.x;
	shl.b32 	%r12, %r1, 2;
	mov.u32 	%r13, sdata;
	add.s32 	%r5, %r13, %r12;
	mov.b32 	%r14, 0;
	st.shared.u32 	[%r5], %r14;
	setp.ge.u32 	%p1, %r21, %r10;
	@%p1 bra 	$L__BB24_4;
	cvta.to.global.u64 	%rd2, %rd3;
	shl.b32 	%r6, %r4, 6;
	mov.f32 	%f42, 0f00000000;
$L__BB24_2:
	mul.wide.u32 	%rd5, %r21, 4;
	add.s64 	%rd6, %rd2, %rd5;
	ld.global.f32 	%f6, [%rd6];
	add.f32 	%f7, %f6, %f42;
	add.s32 	%r15, %r21, 32;
	mul.wide.u32 	%rd7, %r15, 4;
	add.s64 	%rd8, %rd2, %rd7;
	ld.global.f32 	%f8, [%rd8];
	add.f32 	%f42, %f7, %f8;
	add.s32 	%r21, %r21, %r6;
	setp.lt.u32 	%p2, %r21, %r10;
	@%p2 bra 	$L__BB24_2;
	st.shared.f32 	[%r5], %f42;
$L__BB24_4:
	bar.sync 	0;
	bar.sync 	0;
	setp.gt.u32 	%p3, %r1, 15;
	@%p3 bra 	$L__BB24_6;
	ld.shared.f32 	%f9, [%r5+64];
	ld.shared.f32 	%f10, [%r5];
	add.f32 	%f11, %f9, %f10;
	st.shared.f32 	[%r5], %f11;
$L__BB24_6:
	bar.sync 	0;
	setp.gt.u32 	%p4, %r1, 7;
	@%p4 bra 	$L__BB24_8;
	ld.shared.f32 	%f12, [%r5+32];
	ld.shared.f32 	%f13, [%r5];
	add.f32 	%f14, %f12, %f13;
	st.shared.f32 	[%r5], %f14;
$L__BB24_8:
	bar.sync 	0;
	setp.gt.u32 	%p5, %r1, 3;
	@%p5 bra 	$L__BB24_10;
	ld.shared.f32 	%f15, [%r5+16];
	ld.shared.f32 	%f16, [%r5];
	add.f32 	%f17, %f15, %f16;
	st.shared.f32 	[%r5], %f17;
$L__BB24_10:
	bar.sync 	0;
	setp.gt.u32 	%p6, %r1, 1;
	@%p6 bra 	$L__BB24_12;
	ld.shared.f32 	%f18, [%r5+8];
	ld.shared.f32 	%f19, [%r5];
	add.f32 	%f20, %f18, %f19;
	st.shared.f32 	[%r5], %f20;
$L__BB24_12:
	bar.sync 	0;
	setp.ne.s32 	%p7, %r1, 0;
	@%p7 bra 	$L__BB24_14;
	ld.shared.v2.f32 	{%f21, %f22}, [sdata];
	add.f32 	%f23, %f22, %f21;
	st.shared.f32 	[sdata], %f23;
$L__BB24_14:
	setp.ne.s32 	%p8, %r1, 0;
	bar.sync 	0;
	@%p8 bra 	$L__BB24_16;
	ld.shared.f32 	%f24, [sdata];
	mul.wide.u32 	%rd9, %r2, 4;
	add.s64 	%rd10, %rd1, %rd9;
	st.global.f32 	[%rd10], %f24;
$L__BB24_16:
	setp.lt.u32 	%p9, %r4, 2;
	@%p9 bra 	$L__BB24_34;
	setp.ne.s32 	%p10, %r1, 0;
	membar.gl;
	@%p10 bra 	$L__BB24_19;
	atom.global.inc.u32 	%r16, [retirementCount], %r4;
	add.s32 	%r17, %r4, -1;
	setp.eq.s32 	%p11, %r16, %r17;
	selp.u16 	%rs1, 1, 0, %p11;
	st.shared.u8 	[_ZZ16reduceSinglePassILj32ELb1EEvPKfPfjE6amLast], %rs1;
$L__BB24_19:
	bar.sync 	0;
	ld.shared.u8 	%rs2, [_ZZ16reduceSinglePassILj32ELb1EEvPKfPfjE6amLast];
	setp.eq.s16 	%p12, %rs2, 0;
	@%p12 bra 	$L__BB24_34;
	setp.ge.u32 	%p13, %r1, %r4;
	mov.f32 	%f43, 0f00000000;
	@%p13 bra 	$L__BB24_22;
	mul.wide.u32 	%rd11, %r1, 4;
	add.s64 	%rd12, %rd1, %rd11;
	ld.global.f32 	%f43, [%rd12];
$L__BB24_22:
	setp.gt.u32 	%p14, %r1, 15;
	mov.u32 	%r19, smem;
	add.s32 	%r9, %r19, %r12;
	st.shared.f32 	[%r9], %f43;
	bar.sync 	0;
	bar.sync 	0;
	@%p14 bra 	$L__BB24_24;
	ld.shared.f32 	%f26, [%r9+64];
	ld.shared.f32 	%f27, [%r9];
	add.f32 	%f28, %f26, %f27;
	st.shared.f32 	[%r9], %f28;
$L__BB24_24:
	setp.gt.u32 	%p15, %r1, 7;
	bar.sync 	0;
	@%p15 bra 	$L__BB24_26;
	ld.shared.f32 	%f29, [%r9+32];
	ld.shared.f32 	%f30, [%r9];
	add.f32 	%f31, %f29, %f30;
	st.shared.f32 	[%r9], %f31;
$L__BB24_26:
	setp.gt.u32 	%p16, %r1, 3;
	bar.sync 	0;
	@%p16 bra 	$L__BB24_28;
	ld.shared.f32 	%f32, [%r9+16];
	ld.shared.f32 	%f33, [%r9];
	add.f32 	%f34, %f32, %f33;
	st.shared.f32 	[%r9], %f34;
$L__BB24_28:
	setp.gt.u32 	%p17, %r1, 1;
	bar.sync 	0;
	@%p17 bra 	$L__BB24_30;
	ld.shared.f32 	%f35, [%r9+8];
	ld.shared.f32 	%f36, [%r9];
	add.f32 	%f37, %f35, %f36;
	st.shared.f32 	[%r9], %f37;
$L__BB24_30:
	setp.ne.s32 	%p18, %r1, 0;
	bar.sync 	0;
	@%p18 bra 	$L__BB24_32;
	ld.shared.v2.f32 	{%f38, %f39}, [smem];
	add.f32 	%f40, %f39, %f38;
	st.shared.f32 	[smem], %f40;
$L__BB24_32:
	setp.ne.s32 	%p19, %r1, 0;
	bar.sync 	0;
	@%p19 bra 	$L__BB24_34;
	ld.shared.f32 	%f41, [smem];
	st.global.f32 	[%rd1], %f41;
	mov.b32 	%r20, 0;
	st.global.u32 	[retirementCount], %r20;
$L__BB24_34:
	ret;

}
	// .globl	_Z16reduceSinglePassILj16ELb1EEvPKfPfj
.visible .entry _Z16reduceSinglePassILj16ELb1EEvPKfPfj(
	.param .u64 .ptr .align 1 _Z16reduceSinglePassILj16ELb1EEvPKfPfj_param_0,
	.param .u64 .ptr .align 1 _Z16reduceSinglePassILj16ELb1EEvPKfPfj_param_1,
	.param .u32 _Z16reduceSinglePassILj16ELb1EEvPKfPfj_param_2
)
{
	.reg .pred 	%p<18>;
	.reg .b16 	%rs<3>;
	.reg .b32 	%r<22>;
	.reg .b32 	%f<38>;
	.reg .b64 	%rd<13>;
	// demoted variable
	.shared .align 1 .u8 _ZZ16reduceSinglePassILj16ELb1EEvPKfPfjE6amLast;
	ld.param.u64 	%rd3, [_Z16reduceSinglePassILj16ELb1EEvPKfPfj_param_0];
	ld.param.u64 	%rd4, [_Z16reduceSinglePassILj16ELb1EEvPKfPfj_param_1];
	ld.param.u32 	%r10, [_Z16reduceSinglePassILj16ELb1EEvPKfPfj_param_2];
	cvta.to.global.u64 	%rd1, %rd4;
	mov.u32 	%r1, %tid.x;
	mov.u32 	%r2, %ctaid.x;
	shl.b32 	%r11, %r2, 5;
	add.s32 	%r21, %r11, %r1;
	mov.u32 	%r4, %nctaid.x;
	shl.b32 	%r12, %r1, 2;
	mov.u32 	%r13, sdata;
	add.s32 	%r5, %r13, %r12;
	mov.b32 	%r14, 0;
	st.shared.u32 	[%r5], %r14;
	setp.ge.u32 	%p1, %r21, %r10;
	@%p1 bra 	$L__BB25_4;
	cvta.to.global.u64 	%rd2, %rd3;
	shl.b32 	%r6, %r4, 5;
	mov.f32 	%f36, 0f00000000;
$L__BB25_2:
	mul.wide.u32 	%rd5, %r21, 4;
	add.s64 	%rd6, %rd2, %rd5;
	ld.global.f32 	%f6, [%rd6];
	add.f32 	%f7, %f6, %f36;
	add.s32 	%r15, %r21, 16;
	mul.wide.u32 	%rd7, %r15, 4;
	add.s64 	%rd8, %rd2, %rd7;
	ld.global.f32 	%f8, [%rd8];
	add.f32 	%f36, %f7, %f8;
	add.s32 	%r21, %r21, %r6;
	setp.lt.u32 	%p2, %r21, %r10;
	@%p2 bra 	$L__BB25_2;
	st.shared.f32 	[%r5], %f36;
$L__BB25_4:
	bar.sync 	0;
	bar.sync 	0;
	bar.sync 	0;
	setp.gt.u32 	%p3, %r1, 7;
	@%p3 bra 	$L__BB25_6;
	ld.shared.f32 	%f9, [%r5+32];
	ld.shared.f32 	%f10, [%r5];
	add.f32 	%f11, %f9, %f10;
	st.shared.f32 	[%r5], %f11;
$L__BB25_6:
	bar.sync 	0;
	setp.gt.u32 	%p4, %r1, 3;
	@%p4 bra 	$L__BB25_8;
	ld.shared.f32 	%f12, [%r5+16];
	ld.shared.f32 	%f13, [%r5];
	add.f32 	%f14, %f12, %f13;
	st.shared.f32 	[%r5], %f14;
$L__BB25_8:
	bar.sync 	0;
	setp.gt.u32 	%p5, %r1, 1;
	@%p5 bra 	$L__BB25_10;
	ld.shared.f32 	%f15, [%r5+8];
	ld.shared.f32 	%f16, [%r5];
	add.f32 	%f17, %f15, %f16;
	st.shared.f32 	[%r5], %f17;
$L__BB25_10:
	bar.sync 	0;
	setp.ne.s32 	%p6, %r1, 0;
	@%p6 bra 	$L__BB25_12;
	ld.shared.v2.f32 	{%f18, %f19}, [sdata];
	add.f32 	%f20, %f19, %f18;
	st.shared.f32 	[sdata], %f20;
$L__BB25_12:
	setp.ne.s32 	%p7, %r1, 0;
	bar.sync 	0;
	@%p7 bra 	$L__BB25_14;
	ld.shared.f32 	%f21, [sdata];
	mul.wide.u32 	%rd9, %r2, 4;
	add.s64 	%rd10, %rd1, %rd9;
	st.global.f32 	[%rd10], %f21;
$L__BB25_14:
	setp.lt.u32 	%p8, %r4, 2;
	@%p8 bra 	$L__BB25_30;
	setp.ne.s32 	%p9, %r1, 0;
	membar.gl;
	@%p9 bra 	$L__BB25_17;
	atom.global.inc.u32 	%r16, [retirementCount], %r4;
	add.s32 	%r17, %r4, -1;
	setp.eq.s32 	%p10, %r16, %r17;
	selp.u16 	%rs1, 1, 0, %p10;
	st.shared.u8 	[_ZZ16reduceSinglePassILj16ELb1EEvPKfPfjE6amLast], %rs1;
$L__BB25_17:
	bar.sync 	0;
	ld.shared.u8 	%rs2, [_ZZ16reduceSinglePassILj16ELb1EEvPKfPfjE6amLast];
	setp.eq.s16 	%p11, %rs2, 0;
	@%p11 bra 	$L__BB25_30;
	setp.ge.u32 	%p12, %r1, %r4;
	mov.f32 	%f37, 0f00000000;
	@%p12 bra 	$L__BB25_20;
	mul.wide.u32 	%rd11, %r1, 4;
	add.s64 	%rd12, %rd1, %rd11;
	ld.global.f32 	%f37, [%rd12];
$L__BB25_20:
	setp.gt.u32 	%p13, %r1, 7;
	mov.u32 	%r19, smem;
	add.s32 	%r9, %r19, %r12;
	st.shared.f32 	[%r9], %f37;
	bar.sync 	0;
	bar.sync 	0;
	bar.sync 	0;
	@%p13 bra 	$L__BB25_22;
	ld.shared.f32 	%f23, [%r9+32];
	ld.shared.f32 	%f24, [%r9];
	add.f32 	%f25, %f23, %f24;
	st.shared.f32 	[%r9], %f25;
$L__BB25_22:
	setp.gt.u32 	%p14, %r1, 3;
	bar.sync 	0;
	@%p14 bra 	$L__BB25_24;
	ld.shared.f32 	%f26, [%r9+16];
	ld.shared.f32 	%f27, [%r9];
	add.f32 	%f28, %f26, %f27;
	st.shared.f32 	[%r9], %f28;
$L__BB25_24:
	setp.gt.u32 	%p15, %r1, 1;
	bar.sync 	0;
	@%p15 bra 	$L__BB25_26;
	ld.shared.f32 	%f29, [%r9+8];
	ld.shared.f32 	%f30, [%r9];
	add.f32 	%f31, %f29, %f30;
	st.shared.f32 	[%r9], %f31;
$L__BB25_26:
	setp.ne.s32 	%p16, %r1, 0;
	bar.sync 	0;
	@%p16 bra 	$L__BB25_28;
	ld.shared.v2.f32 	{%f32, %f33}, [smem];
	add.f32 	%f34, %f33, %f32;
	st.shared.f32 	[smem], %f34;
$L__BB25_28:
	setp.ne.s32 	%p17, %r1, 0;
	bar.sync 	0;
	@%p17 bra 	$L__BB25_30;
	ld.shared.f32 	%f35, [smem];
	st.global.f32 	[%rd1], %f35;
	mov.b32 	%r20, 0;
	st.global.u32 	[retirementCount], %r20;
$L__BB25_30:
	ret;

}
	// .globl	_Z16reduceSinglePassILj8ELb1EEvPKfPfj
.visible .entry _Z16reduceSinglePassILj8ELb1EEvPKfPfj(
	.param .u64 .ptr .align 1 _Z16reduceSinglePassILj8ELb1EEvPKfPfj_param_0,
	.param .u64 .ptr .align 1 _Z16reduceSinglePassILj8ELb1EEvPKfPfj_param_1,
	.param .u32 _Z16reduceSinglePassILj8ELb1EEvPKfPfj_param_2
)
{
	.reg .pred 	%p<16>;
	.reg .b16 	%rs<3>;
	.reg .b32 	%r<22>;
	.reg .b32 	%f<32>;
	.reg .b64 	%rd<13>;
	// demoted variable
	.shared .align 1 .u8 _ZZ16reduceSinglePassILj8ELb1EEvPKfPfjE6amLast;
	ld.param.u64 	%rd3, [_Z16reduceSinglePassILj8ELb1EEvPKfPfj_param_0];
	ld.param.u64 	%rd4, [_Z16reduceSinglePassILj8ELb1EEvPKfPfj_param_1];
	ld.param.u32 	%r10, [_Z16reduceSinglePassILj8ELb1EEvPKfPfj_param_2];
	cvta.to.global.u64 	%rd1, %rd4;
	mov.u32 	%r1, %tid.x;
	mov.u32 	%r2, %ctaid.x;
	shl.b32 	%r11, %r2, 4;
	add.s32 	%r21, %r11, %r1;
	mov.u32 	%r4, %nctaid.x;
	shl.b32 	%r12, %r1, 2;
	mov.u32 	%r13, sdata;
	add.s32 	%r5, %r13, %r12;
	mov.b32 	%r14, 0;
	st.shared.u32 	[%r5], %r14;
	setp.ge.u32 	%p1, %r21, %r10;
	@%p1 bra 	$L__BB26_4;
	cvta.to.global.u64 	%rd2, %rd3;
	shl.b32 	%r6, %r4, 4;
	mov.f32 	%f30, 0f00000000;
$L__BB26_2:
	mul.wide.u32 	%rd5, %r21, 4;
	add.s64 	%rd6, %rd2, %rd5;
	ld.global.f32 	%f6, [%rd6];
	add.f32 	%f7, %f6, %f30;
	add.s32 	%r15, %r21, 8;
	mul.wide.u32 	%rd7, %r15, 4;
	add.s64 	%rd8, %rd2, %rd7;
	ld.global.f32 	%f8, [%rd8];
	add.f32 	%f30, %f7, %f8;
	add.s32 	%r21, %r21, %r6;
	setp.lt.u32 	%p2, %r21, %r10;
	@%p2 bra 	$L__BB26_2;
	st.shared.f32 	[%r5], %f30;
$L__BB26_4:
	bar.sync 	0;
	bar.sync 	0;
	bar.sync 	0;
	bar.sync 	0;
	setp.gt.u32 	%p3, %r1, 3;
	@%p3 bra 	$L__BB26_6;
	ld.shared.f32 	%f9, [%r5+16];
	ld.shared.f32 	%f10, [%r5];
	add.f32 	%f11, %f9, %f10;
	st.shared.f32 	[%r5], %f11;
$L__BB26_6:
	bar.sync 	0;
	setp.gt.u32 	%p4, %r1, 1;
	@%p4 bra 	$L__BB26_8;
	ld.shared.f32 	%f12, [%r5+8];
	ld.shared.f32 	%f13, [%r5];
	add.f32 	%f14, %f12, %f13;
	st.shared.f32 	[%r5], %f14;
$L__BB26_8:
	bar.sync 	0;
	setp.ne.s32 	%p5, %r1, 0;
	@%p5 bra 	$L__BB26_10;
	ld.shared.v2.f32 	{%f15, %f16}, [sdata];
	add.f32 	%f17, %f16, %f15;
	st.shared.f32 	[sdata], %f17;
$L__BB26_10:
	setp.ne.s32 	%p6, %r1, 0;
	bar.sync 	0;
	@%p6 bra 	$L__BB26_12;
	ld.shared.f32 	%f18, [sdata];
	mul.wide.u32 	%rd9, %r2, 4;
	add.s64 	%rd10, %rd1, %rd9;
	st.global.f32 	[%rd10], %f18;
$L__BB26_12:
	setp.lt.u32 	%p7, %r4, 2;
	@%p7 bra 	$L__BB26_26;
	setp.ne.s32 	%p8, %r1, 0;
	membar.gl;
	@%p8 bra 	$L__BB26_15;
	atom.global.inc.u32 	%r16, [retirementCount], %r4;
	add.s32 	%r17, %r4, -1;
	setp.eq.s32 	%p9, %r16, %r17;
	selp.u16 	%rs1, 1, 0, %p9;
	st.shared.u8 	[_ZZ16reduceSinglePassILj8ELb1EEvPKfPfjE6amLast], %rs1;
$L__BB26_15:
	bar.sync 	0;
	ld.shared.u8 	%rs2, [_ZZ16reduceSinglePassILj8ELb1EEvPKfPfjE6amLast];
	setp.eq.s16 	%p10, %rs2, 0;
	@%p10 bra 	$L__BB26_26;
	setp.ge.u32 	%p11, %r1, %r4;
	mov.f32 	%f31, 0f00000000;
	@%p11 bra 	$L__BB26_18;
	mul.wide.u32 	%rd11, %r1, 4;
	add.s64 	%rd12, %rd1, %rd11;
	ld.global.f32 	%f31, [%rd12];
$L__BB26_18:
	setp.gt.u32 	%p12, %r1, 3;
	mov.u32 	%r19, smem;
	add.s32 	%r9, %r19, %r12;
	st.shared.f32 	[%r9], %f31;
	bar.sync 	0;
	bar.sync 	0;
	bar.sync 	0;
	bar.sync 	0;
	@%p12 bra 	$L__BB26_20;
	ld.shared.f32 	%f20, [%r9+16];
	ld.shared.f32 	%f21, [%r9];
	add.f32 	%f22, %f20, %f21;
	st.shared.f32 	[%r9], %f22;
$L__BB26_20:
	setp.gt.u32 	%p13, %r1, 1;
	bar.sync 	0;
	@%p13 bra 	$L__BB26_22;
	ld.shared.f32 	%f23, [%r9+8];
	ld.shared.f32 	%f24, [%r9];
	add.f32 	%f25, %f23, %f24;
	st.shared.f32 	[%r9], %f25;
$L__BB26_22:
	setp.ne.s32 	%p14, %r1, 0;
	bar.sync 	0;
	@%p14 bra 	$L__BB26_24;
	ld.shared.v2.f32 	{%f26, %f27}, [smem];
	add.f32 	%f28, %f27, %f26;
	st.shared.f32 	[smem], %f28;
$L__BB26_24:
	setp.ne.s32 	%p15, %r1, 0;
	bar.sync 	0;
	@%p15 bra 	$L__BB26_26;
	ld.shared.f32 	%f29, [smem];
	st.global.f32 	[%rd1], %f29;
	mov.b32 	%r20, 0;
	st.global.u32 	[retirementCount], %r20;
$L__BB26_26:
	ret;

}
	// .globl	_Z16reduceSinglePassILj4ELb1EEvPKfPfj
.visible .entry _Z16reduceSinglePassILj4ELb1EEvPKfPfj(
	.param .u64 .ptr .align 1 _Z16reduceSinglePassILj4ELb1EEvPKfPfj_param_0,
	.param .u64 .ptr .align 1 _Z16reduceSinglePassILj4ELb1EEvPKfPfj_param_1,
	.param .u32 _Z16reduceSinglePassILj4ELb1EEvPKfPfj_param_2
)
{
	.reg .pred 	%p<14>;
	.reg .b16 	%rs<3>;
	.reg .b32 	%r<22>;
	.reg .b32 	%f<26>;
	.reg .b64 	%rd<13>;
	// demoted variable
	.shared .align 1 .u8 _ZZ16reduceSinglePassILj4ELb1EEvPKfPfjE6amLast;
	ld.param.u64 	%rd3, [_Z16reduceSinglePassILj4ELb1EEvPKfPfj_param_0];
	ld.param.u64 	%rd4, [_Z16reduceSinglePassILj4ELb1EEvPKfPfj_param_1];
	ld.param.u32 	%r10, [_Z16reduceSinglePassILj4ELb1EEvPKfPfj_param_2];
	cvta.to.global.u64 	%rd1, %rd4;
	mov.u32 	%r1, %tid.x;
	mov.u32 	%r2, %ctaid.x;
	shl.b32 	%r11, %r2, 3;
	add.s32 	%r21, %r11, %r1;
	mov.u32 	%r4, %nctaid.x;
	shl.b32 	%r12, %r1, 2;
	mov.u32 	%r13, sdata;
	add.s32 	%r5, %r13, %r12;
	mov.b32 	%r14, 0;
	st.shared.u32 	[%r5], %r14;
	setp.ge.u32 	%p1, %r21, %r10;
	@%p1 bra 	$L__BB27_4;
	cvta.to.global.u64 	%rd2, %rd3;
	shl.b32 	%r6, %r4, 3;
	mov.f32 	%f24, 0f00000000;
$L__BB27_2:
	mul.wide.u32 	%rd5, %r21, 4;
	add.s64 	%rd6, %rd2, %rd5;
	ld.global.f32 	%f6, [%rd6];
	add.f32 	%f7, %f6, %f24;
	add.s32 	%r15, %r21, 4;
	mul.wide.u32 	%rd7, %r15, 4;
	add.s64 	%rd8, %rd2, %rd7;
	ld.global.f32 	%f8, [%rd8];
	add.f32 	%f24, %f7, %f8;
	add.s32 	%r21, %r21, %r6;
	setp.lt.u32 	%p2, %r21, %r10;
	@%p2 bra 	$L__BB27_2;
	st.shared.f32 	[%r5], %f24;
$L__BB27_4:
	bar.sync 	0;
	bar.sync 	0;
	bar.sync 	0;
	bar.sync 	0;
	bar.sync 	0;
	setp.gt.u32 	%p3, %r1, 1;
	@%p3 bra 	$L__BB27_6;
	ld.shared.f32 	%f9, [%r5+8];
	ld.shared.f32 	%f10, [%r5];
	add.f32 	%f11, %f9, %f10;
	st.shared.f32 	[%r5], %f11;
$L__BB27_6:
	bar.sync 	0;
	setp.ne.s32 	%p4, %r1, 0;
	@%p4 bra 	$L__BB27_8;
	ld.shared.v2.f32 	{%f12, %f13}, [sdata];
	add.f32 	%f14, %f13, %f12;
	st.shared.f32 	[sdata], %f14;
$L__BB27_8:
	setp.ne.s32 	%p5, %r1, 0;
	bar.sync 	0;
	@%p5 bra 	$L__BB27_10;
	ld.shared.f32 	%f15, [sdata];
	mul.wide.u32 	%rd9, %r2, 4;
	add.s64 	%rd10, %rd1, %rd9;
	st.global.f32 	[%rd10], %f15;
$L__BB27_10:
	setp.lt.u32 	%p6, %r4, 2;
	@%p6 bra 	$L__BB27_22;
	setp.ne.s32 	%p7, %r1, 0;
	membar.gl;
	@%p7 bra 	$L__BB27_13;
	atom.global.inc.u32 	%r16, [retirementCount], %r4;
	add.s32 	%r17, %r4, -1;
	setp.eq.s32 	%p8, %r16, %r17;
	selp.u16 	%rs1, 1, 0, %p8;
	st.shared.u8 	[_ZZ16reduceSinglePassILj4ELb1EEvPKfPfjE6amLast], %rs1;
$L__BB27_13:
	bar.sync 	0;
	ld.shared.u8 	%rs2, [_ZZ16reduceSinglePassILj4ELb1EEvPKfPfjE6amLast];
	setp.eq.s16 	%p9, %rs2, 0;
	@%p9 bra 	$L__BB27_22;
	setp.ge.u32 	%p10, %r1, %r4;
	mov.f32 	%f25, 0f00000000;
	@%p10 bra 	$L__BB27_16;
	mul.wide.u32 	%rd11, %r1, 4;
	add.s64 	%rd12, %rd1, %rd11;
	ld.global.f32 	%f25, [%rd12];
$L__BB27_16:
	setp.gt.u32 	%p11, %r1, 1;
	mov.u32 	%r19, smem;
	add.s32 	%r9, %r19, %r12;
	st.shared.f32 	[%r9], %f25;
	bar.sync 	0;
	bar.sync 	0;
	bar.sync 	0;
	bar.sync 	0;
	bar.sync 	0;
	@%p11 bra 	$L__BB27_18;
	ld.shared.f32 	%f17, [%r9+8];
	ld.shared.f32 	%f18, [%r9];
	add.f32 	%f19, %f17, %f18;
	st.shared.f32 	[%r9], %f19;
$L__BB27_18:
	setp.ne.s32 	%p12, %r1, 0;
	bar.sync 	0;
	@%p12 bra 	$L__BB27_20;
	ld.shared.v2.f32 	{%f20, %f21}, [smem];
	add.f32 	%f22, %f21, %f20;
	st.shared.f32 	[smem], %f22;
$L__BB27_20:
	setp.ne.s32 	%p13, %r1, 0;
	bar.sync 	0;
	@%p13 bra 	$L__BB27_22;
	ld.shared.f32 	%f23, [smem];
	st.global.f32 	[%rd1], %f23;
	mov.b32 	%r20, 0;
	st.global.u32 	[retirementCount], %r20;
$L__BB27_22:
	ret;

}
	// .globl	_Z16reduceSinglePassILj2ELb1EEvPKfPfj
.visible .entry _Z16reduceSinglePassILj2ELb1EEvPKfPfj(
	.param .u64 .ptr .align 1 _Z16reduceSinglePassILj2ELb1EEvPKfPfj_param_0,
	.param .u64 .ptr .align 1 _Z16reduceSinglePassILj2ELb1EEvPKfPfj_param_1,
	.param .u32 _Z16reduceSinglePassILj2ELb1EEvPKfPfj_param_2
)
{
	.reg .pred 	%p<12>;
	.reg .b16 	%rs<3>;
	.reg .b32 	%r<22>;
	.reg .b32 	%f<20>;
	.reg .b64 	%rd<13>;
	// demoted variable
	.shared .align 1 .u8 _ZZ16reduceSinglePassILj2ELb1EEvPKfPfjE6amLast;
	ld.param.u64 	%rd3, [_Z16reduceSinglePassILj2ELb1EEvPKfPfj_param_0];
	ld.param.u64 	%rd4, [_Z16reduceSinglePassILj2ELb1EEvPKfPfj_param_1];
	ld.param.u32 	%r9, [_Z16reduceSinglePassILj2ELb1EEvPKfPfj_param_2];
	cvta.to.global.u64 	%rd1, %rd4;
	mov.u32 	%r1, %tid.x;
	mov.u32 	%r2, %ctaid.x;
	shl.b32 	%r10, %r2, 2;
	add.s32 	%r21, %r10, %r1;
	mov.u32 	%r4, %nctaid.x;
	shl.b32 	%r11, %r1, 2;
	mov.u32 	%r12, sdata;
	add.s32 	%r5, %r12, %r11;
	mov.b32 	%r13, 0;
	st.shared.u32 	[%r5], %r13;
	setp.ge.u32 	%p1, %r21, %r9;
	@%p1 bra 	$L__BB28_4;
	cvta.to.global.u64 	%rd2, %rd3;
	shl.b32 	%r6, %r4, 2;
	mov.f32 	%f18, 0f00000000;
$L__BB28_2:
	mul.wide.u32 	%rd5, %r21, 4;
	add.s64 	%rd6, %rd2, %rd5;
	ld.global.f32 	%f6, [%rd6];
	add.f32 	%f7, %f6, %f18;
	add.s32 	%r14, %r21, 2;
	mul.wide.u32 	%rd7, %r14, 4;
	add.s64 	%rd8, %rd2, %rd7;
	ld.global.f32 	%f8, [%rd8];
	add.f32 	%f18, %f7, %f8;
	add.s32 	%r21, %r21, %r6;
	setp.lt.u32 	%p2, %r21, %r9;
	@%p2 bra 	$L__BB28_2;
	st.shared.f32 	[%r5], %f18;
$L__BB28_4:
	bar.sync 	0;
	bar.sync 	0;
	bar.sync 	0;
	bar.sync 	0;
	bar.sync 	0;
	bar.sync 	0;
	setp.ne.s32 	%p3, %r1, 0;
	@%p3 bra 	$L__BB28_6;
	ld.shared.v2.f32 	{%f9, %f10}, [sdata];
	add.f32 	%f11, %f10, %f9;
	st.shared.f32 	[sdata], %f11;
$L__BB28_6:
	setp.ne.s32 	%p4, %r1, 0;
	bar.sync 	0;
	@%p4 bra 	$L__BB28_8;
	ld.shared.f32 	%f12, [sdata];
	mul.wide.u32 	%rd9, %r2, 4;
	add.s64 	%rd10, %rd1, %rd9;
	st.global.f32 	[%rd10], %f12;
$L__BB28_8:
	setp.lt.u32 	%p5, %r4, 2;
	@%p5 bra 	$L__BB28_18;
	setp.ne.s32 	%p6, %r1, 0;
	membar.gl;
	@%p6 bra 	$L__BB28_11;
	atom.global.inc.u32 	%r15, [retirementCount], %r4;
	add.s32 	%r16, %r4, -1;
	setp.eq.s32 	%p7, %r15, %r16;
	selp.u16 	%rs1, 1, 0, %p7;
	st.shared.u8 	[_ZZ16reduceSinglePassILj2ELb1EEvPKfPfjE6amLast], %rs1;
$L__BB28_11:
	bar.sync 	0;
	ld.shared.u8 	%rs2, [_ZZ16reduceSinglePassILj2ELb1EEvPKfPfjE6amLast];
	setp.eq.s16 	%p8, %rs2, 0;
	@%p8 bra 	$L__BB28_18;
	setp.ge.u32 	%p9, %r1, %r4;
	mov.f32 	%f19, 0f00000000;
	@%p9 bra 	$L__BB28_14;
	mul.wide.u32 	%rd11, %r1, 4;
	add.s64 	%rd12, %rd1, %rd11;
	ld.global.f32 	%f19, [%rd12];
$L__BB28_14:
	setp.ne.s32 	%p10, %r1, 0;
	mov.u32 	%r18, smem;
	add.s32 	%r19, %r18, %r11;
	st.shared.f32 	[%r19], %f19;
	bar.sync 	0;
	bar.sync 	0;
	bar.sync 	0;
	bar.sync 	0;
	bar.sync 	0;
	bar.sync 	0;
	@%p10 bra 	$L__BB28_16;
	ld.shared.v2.f32 	{%f14, %f15}, [smem];
	add.f32 	%f16, %f15, %f14;
	st.shared.f32 	[smem], %f16;
$L__BB28_16:
	setp.ne.s32 	%p11, %r1, 0;
	bar.sync 	0;
	@%p11 bra 	$L__BB28_18;
	ld.shared.f32 	%f17, [smem];
	st.global.f32 	[%rd1], %f17;
	mov.b32 	%r20, 0;
	st.global.u32 	[retirementCount], %r20;
$L__BB28_18:
	ret;

}
	// .globl	_Z16reduceSinglePassILj1ELb1EEvPKfPfj
.visible .entry _Z16reduceSinglePassILj1ELb1EEvPKfPfj(
	.param .u64 .ptr .align 1 _Z16reduceSinglePassILj1ELb1EEvPKfPfj_param_0,
	.param .u64 .ptr .align 1 _Z16reduceSinglePassILj1ELb1EEvPKfPfj_param_1,
	.param .u32 _Z16reduceSinglePassILj1ELb1EEvPKfPfj_param_2
)
{
	.reg .pred 	%p<10>;
	.reg .b16 	%rs<3>;
	.reg .b32 	%r<21>;
	.reg .b32 	%f<14>;
	.reg .b64 	%rd<11>;
	// demoted variable
	.shared .align 1 .u8 _ZZ16reduceSinglePassILj1ELb1EEvPKfPfjE6amLast;
	ld.param.u64 	%rd3, [_Z16reduceSinglePassILj1ELb1EEvPKfPfj_param_0];
	ld.param.u64 	%rd4, [_Z16reduceSinglePassILj1ELb1EEvPKfPfj_param_1];
	ld.param.u32 	%r9, [_Z16reduceSinglePassILj1ELb1EEvPKfPfj_param_2];
	cvta.to.global.u64 	%rd1, %rd4;
	mov.u32 	%r1, %tid.x;
	mov.u32 	%r2, %ctaid.x;
	shl.b32 	%r10, %r2, 1;
	add.s32 	%r20, %r10, %r1;
	mov.u32 	%r4, %nctaid.x;
	shl.b32 	%r11, %r1, 2;
	mov.u32 	%r12, sdata;
	add.s32 	%r5, %r12, %r11;
	mov.b32 	%r13, 0;
	st.shared.u32 	[%r5], %r13;
	setp.ge.u32 	%p1, %r20, %r9;
	@%p1 bra 	$L__BB29_4;
	shl.b32 	%r6, %r4, 1;
	cvta.to.global.u64 	%rd2, %rd3;
	mov.f32 	%f12, 0f00000000;
$L__BB29_2:
	mul.wide.u32 	%rd5, %r20, 4;
	add.s64 	%rd6, %rd2, %rd5;
	ld.global.f32 	%f6, [%rd6];
	add.f32 	%f7, %f6, %f12;
	ld.global.f32 	%f8, [%rd6+4];
	add.f32 	%f12, %f7, %f8;
	add.s32 	%r20, %r20, %r6;
	setp.lt.u32 	%p2, %r20, %r9;
	@%p2 bra 	$L__BB29_2;
	st.shared.f32 	[%r5], %f12;
$L__BB29_4:
	bar.sync 	0;
	bar.sync 	0;
	bar.sync 	0;
	bar.sync 	0;
	bar.sync 	0;
	bar.sync 	0;
	bar.sync 	0;
	setp.ne.s32 	%p3, %r1, 0;
	@%p3 bra 	$L__BB29_6;
	ld.shared.f32 	%f9, [sdata];
	mul.wide.u32 	%rd7, %r2, 4;
	add.s64 	%rd8, %rd1, %rd7;
	st.global.f32 	[%rd8], %f9;
$L__BB29_6:
	setp.lt.u32 	%p4, %r4, 2;
	@%p4 bra 	$L__BB29_14;
	setp.ne.s32 	%p5, %r1, 0;
	membar.gl;
	@%p5 bra 	$L__BB29_9;
	atom.global.inc.u32 	%r14, [retirementCount], %r4;
	add.s32 	%r15, %r4, -1;
	setp.eq.s32 	%p6, %r14, %r15;
	selp.u16 	%rs1, 1, 0, %p6;
	st.shared.u8 	[_ZZ16reduceSinglePassILj1ELb1EEvPKfPfjE6amLast], %rs1;
$L__BB29_9:
	bar.sync 	0;
	ld.shared.u8 	%rs2, [_ZZ16reduceSinglePassILj1ELb1EEvPKfPfjE6amLast];
	setp.eq.s16 	%p7, %rs2, 0;
	@%p7 bra 	$L__BB29_14;
	setp.ge.u32 	%p8, %r1, %r4;
	mov.f32 	%f13, 0f00000000;
	@%p8 bra 	$L__BB29_12;
	mul.wide.u32 	%rd9, %r1, 4;
	add.s64 	%rd10, %rd1, %rd9;
	ld.global.f32 	%f13, [%rd10];
$L__BB29_12:
	setp.ne.s32 	%p9, %r1, 0;
	mov.u32 	%r17, smem;
	add.s32 	%r18, %r17, %r11;
	st.shared.f32 	[%r18], %f13;
	bar.sync 	0;
	bar.sync 	0;
	bar.sync 	0;
	bar.sync 	0;
	bar.sync 	0;
	bar.sync 	0;
	bar.sync 	0;
	@%p9 bra 	$L__BB29_14;
	ld.shared.f32 	%f11, [smem];
	st.global.f32 	[%rd1], %f11;
	mov.b32 	%r19, 0;
	st.global.u32 	[retirementCount], %r19;
$L__BB29_14:
	ret;

}
	// .globl	_Z16reduceSinglePassILj512ELb0EEvPKfPfj
.visible .entry _Z16reduceSinglePassILj512ELb0EEvPKfPfj(
	.param .u64 .ptr .align 1 _Z16reduceSinglePassILj512ELb0EEvPKfPfj_param_0,
	.param .u64 .ptr .align 1 _Z16reduceSinglePassILj512ELb0EEvPKfPfj_param_1,
	.param .u32 _Z16reduceSinglePassILj512ELb0EEvPKfPfj_param_2
)
{
	.reg .pred 	%p<29>;
	.reg .b16 	%rs<3>;
	.reg .b32 	%r<22>;
	.reg .b32 	%f<70>;
	.reg .b64 	%rd<13>;
	// demoted variable
	.shared .align 1 .u8 _ZZ16reduceSinglePassILj512ELb0EEvPKfPfjE6amLast;
	ld.param.u64 	%rd3, [_Z16reduceSinglePassILj512ELb0EEvPKfPfj_param_0];
	ld.param.u64 	%rd4, [_Z16reduceSinglePassILj512ELb0EEvPKfPfj_param_1];
	ld.param.u32 	%r11, [_Z16reduceSinglePassILj512ELb0EEvPKfPfj_param_2];
	cvta.to.global.u64 	%rd1, %rd3;
	cvta.to.global.u64 	%rd2, %rd4;
	mov.u32 	%r1, %tid.x;
	mov.u32 	%r2, %ctaid.x;
	shl.b32 	%r12, %r2, 10;
	or.b32  	%r21, %r12, %r1;
	mov.u32 	%r4, %nctaid.x;
	shl.b32 	%r13, %r1, 2;
	mov.u32 	%r14, sdata;
	add.s32 	%r5, %r14, %r13;
	mov.b32 	%r15, 0;
	st.shared.u32 	[%r5], %r15;
	setp.ge.u32 	%p1, %r21, %r11;
	@%p1 bra 	$L__BB30_6;
	shl.b32 	%r6, %r4, 10;
	mov.f32 	%f67, 0f00000000;
$L__BB30_2:
	mul.wide.u32 	%rd5, %r21, 4;
	add.s64 	%rd6, %rd1, %rd5;
	ld.global.f32 	%f8, [%rd6];
	add.f32 	%f67, %f8, %f67;
	add.s32 	%r8, %r21, 512;
	setp.ge.u32 	%p2, %r8, %r11;
	@%p2 bra 	$L__BB30_4;
	mul.wide.u32 	%rd7, %r8, 4;
	add.s64 	%rd8, %rd1, %rd7;
	ld.global.f32 	%f9, [%rd8];
	add.f32 	%f67, %f9, %f67;
$L__BB30_4:
	add.s32 	%r21, %r21, %r6;
	setp.lt.u32 	%p3, %r21, %r11;
	@%p3 bra 	$L__BB30_2;
	st.shared.f32 	[%r5], %f67;
$L__BB30_6:
	bar.sync 	0;
	setp.gt.u32 	%p4, %r1, 255;
	@%p4 bra 	$L__BB30_8;
	ld.shared.f32 	%f10, [%r5+1024];
	ld.shared.f32 	%f11, [%r5];
	add.f32 	%f12, %f10, %f11;
	st.shared.f32 	[%r5], %f12;
$L__BB30_8:
	bar.sync 	0;
	setp.gt.u32 	%p5, %r1, 127;
	@%p5 bra 	$L__BB30_10;
	ld.shared.f32 	%f13, [%r5+512];
	ld.shared.f32 	%f14, [%r5];
	add.f32 	%f15, %f13, %f14;
	st.shared.f32 	[%r5], %f15;
$L__BB30_10:
	bar.sync 	0;
	setp.gt.u32 	%p6, %r1, 63;
	@%p6 bra 	$L__BB30_12;
	ld.shared.f32 	%f16, [%r5+256];
	ld.shared.f32 	%f17, [%r5];
	add.f32 	%f18, %f16, %f17;
	st.shared.f32 	[%r5], %f18;
$L__BB30_12:
	bar.sync 	0;
	setp.gt.u32 	%p7, %r1, 31;
	@%p7 bra 	$L__BB30_14;
	ld.shared.f32 	%f19, [%r5+128];
	ld.shared.f32 	%f20, [%r5];
	add.f32 	%f21, %f19, %f20;
	st.shared.f32 	[%r5], %f21;
$L__BB30_14:
	bar.sync 	0;
	setp.gt.u32 	%p8, %r1, 15;
	@%p8 bra 	$L__BB30_16;
	ld.shared.f32 	%f22, [%r5+64];
	ld.shared.f32 	%f23, [%r5];
	add.f32 	%f24, %f22, %f23;
	st.shared.f32 	[%r5], %f24;
$L__BB30_16:
	bar.sync 	0;
	setp.gt.u32 	%p9, %r1, 7;
	@%p9 bra 	$L__BB30_18;
	ld.shared.f32 	%f25, [%r5+32];
	ld.shared.f32 	%f26, [%r5];
	add.f32 	%f27, %f25, %f26;
	st.shared.f32 	[%r5], %f27;
$L__BB30_18:
	bar.sync 	0;
	setp.gt.u32 	%p10, %r1, 3;
	@%p10 bra 	$L__BB30_20;
	ld.shared.f32 	%f28, [%r5+16];
	ld.shared.f32 	%f29, [%r5];
	add.f32 	%f30, %f28, %f29;
	st.shared.f32 	[%r5], %f30;
$L__BB30_20:
	bar.sync 	0;
	setp.gt.u32 	%p11, %r1, 1;
	@%p11 bra 	$L__BB30_22;
	ld.shared.f32 	%f31, [%r5+8];
	ld.shared.f32 	%f32, [%r5];
	add.f32 	%f33, %f31, %f32;
	st.shared.f32 	[%r5], %f33;
$L__BB30_22:
	bar.sync 	0;
	setp.ne.s32 	%p12, %r1, 0;
	@%p12 bra 	$L__BB30_24;
	ld.shared.v2.f32 	{%f34, %f35}, [sdata];
	add.f32 	%f36, %f35, %f34;
	st.shared.f32 	[sdata], %f36;
$L__BB30_24:
	setp.ne.s32 	%p13, %r1, 0;
	bar.sync 	0;
	@%p13 bra 	$L__BB30_26;
	ld.shared.f32 	%f37, [sdata];
	mul.wide.u32 	%rd9, %r2, 4;
	add.s64 	%rd10, %rd2, %rd9;
	st.global.f32 	[%rd10], %f37;
$L__BB30_26:
	setp.lt.u32 	%p14, %r4, 2;
	@%p14 bra 	$L__BB30_52;
	setp.ne.s32 	%p15, %r1, 0;
	membar.gl;
	@%p15 bra 	$L__BB30_29;
	atom.global.inc.u32 	%r16, [retirementCount], %r4;
	add.s32 	%r17, %r4, -1;
	setp.eq.s32 	%p16, %r16, %r17;
	selp.u16 	%rs1, 1, 0, %p16;
	st.shared.u8 	[_ZZ16reduceSinglePassILj512ELb0EEvPKfPfjE6amLast], %rs1;
$L__BB30_29:
	bar.sync 	0;
	ld.shared.u8 	%rs2, [_ZZ16reduceSinglePassILj512ELb0EEvPKfPfjE6amLast];
	setp.eq.s16 	%p17, %rs2, 0;
	@%p17 bra 	$L__BB30_52;
	setp.ge.u32 	%p18, %r1, %r4;
	mov.f32 	%f69, 0f00000000;
	@%p18 bra 	$L__BB30_32;
	mul.wide.u32 	%rd11, %r1, 4;
	add.s64 	%rd12, %rd2, %rd11;
	ld.global.f32 	%f69, [%rd12];
$L__BB30_32:
	setp.gt.u32 	%p19, %r1, 255;
	mov.u32 	%r19, smem;
	add.s32 	%r10, %r19, %r13;
	st.shared.f32 	[%r10], %f69;
	bar.sync 	0;
	@%p19 bra 	$L__BB30_34;
	ld.shared.f32 	%f39, [%r10+1024];
	ld.shared.f32 	%f40, [%r10];
	add.f32 	%f41, %f39, %f40;
	st.shared.f32 	[%r10], %f41;
$L__BB30_34:
	setp.gt.u32 	%p20, %r1, 127;
	bar.sync 	0;
	@%p20 bra 	$L__BB30_36;
	ld.shared.f32 	%f42, [%r10+512];
	ld.shared.f32 	%f43, [%r10];
	add.f32 	%f44, %f42, %f43;
	st.shared.f32 	[%r10], %f44;
$L__BB30_36:
	setp.gt.u32 	%p21, %r1, 63;
	bar.sync 	0;
	@%p21 bra 	$L__BB30_38;
	ld.shared.f32 	%f45, [%r10+256];
	ld.shared.f32 	%f46, [%r10];
	add.f32 	%f47, %f45, %f46;
	st.shared.f32 	[%r10], %f47;
$L__BB30_38:
	setp.gt.u32 	%p22, %r1, 31;
	bar.sync 	0;
	@%p22 bra 	$L__BB30_40;
	ld.shared.f32 	%f48, [%r10+128];
	ld.shared.f32 	%f49, [%r10];
	add.f32 	%f50, %f48, %f49;
	st.shared.f32 	[%r10], %f50;
$L__BB30_40:
	setp.gt.u32 	%p23, %r1, 15;
	bar.sync 	0;
	@%p23 bra 	$L__BB30_42;
	ld.shared.f32 	%f51, [%r10+64];
	ld.shared.f32 	%f52, [%r10];
	add.f32 	%f53, %f51, %f52;
	st.shared.f32 	[%r10], %f53;
$L__BB30_42:
	setp.gt.u32 	%p24, %r1, 7;
	bar.sync 	0;
	@%p24 bra 	$L__BB30_44;
	ld.shared.f32 	%f54, [%r10+32];
	ld.shared.f32 	%f55, [%r10];
	add.f32 	%f56, %f54, %f55;
	st.shared.f32 	[%r10], %f56;
$L__BB30_44:
	setp.gt.u32 	%p25, %r1, 3;
	bar.sync 	0;
	@%p25 bra 	$L__BB30_46;
	ld.shared.f32 	%f57, [%r10+16];
	ld.shared.f32 	%f58, [%r10];
	add.f32 	%f59, %f57, %f58;
	st.shared.f32 	[%r10], %f59;
$L__BB30_46:
	setp.gt.u32 	%p26, %r1, 1;
	bar.sync 	0;
	@%p26 bra 	$L__BB30_48;
	ld.shared.f32 	%f60, [%r10+8];
	ld.shared.f32 	%f61, [%r10];
	add.f32 	%f62, %f60, %f61;
	st.shared.f32 	[%r10], %f62;
$L__BB30_48:
	setp.ne.s32 	%p27, %r1, 0;
	bar.sync 	0;
	@%p27 bra 	$L__BB30_50;
	ld.shared.v2.f32 	{%f63, %f64}, [smem];
	add.f32 	%f65, %f64, %f63;
	st.shared.f32 	[smem], %f65;
$L__BB30_50:
	setp.ne.s32 	%p28, %r1, 0;
	bar.sync 	0;
	@%p28 bra 	$L__BB30_52;
	ld.shared.f32 	%f66, [smem];
	st.global.f32 	[%rd2], %f66;
	mov.b32 	%r20, 0;
	st.global.u32 	[retirementCount], %r20;
$L__BB30_52:
	ret;

}
	// .globl	_Z16reduceSinglePassILj256ELb0EEvPKfPfj
.visible .entry _Z16reduceSinglePassILj256ELb0EEvPKfPfj(
	.param .u64 .ptr .align 1 _Z16reduceSinglePassILj256ELb0EEvPKfPfj_param_0,
	.param .u64 .ptr .align 1 _Z16reduceSinglePassILj256ELb0EEvPKfPfj_param_1,
	.param .u32 _Z16reduceSinglePassILj256ELb0EEvPKfPfj_param_2
)
{
	.reg .pred 	%p<27>;
	.reg .b16 	%rs<3>;
	.reg .b32 	%r<22>;
	.reg .b32 	%f<64>;
	.reg .b64 	%rd<13>;
	// demoted variable
	.shared .align 1 .u8 _ZZ16reduceSinglePassILj256ELb0EEvPKfPfjE6amLast;
	ld.param.u64 	%rd3, [_Z16reduceSinglePassILj256ELb0EEvPKfPfj_param_0];
	ld.param.u64 	%rd4, [_Z16reduceSinglePassILj256ELb0EEvPKfPfj_param_1];
	ld.param.u32 	%r11, [_Z16reduceSinglePassILj256ELb0EEvPKfPfj_param_2];
	cvta.to.global.u64 	%rd1, %rd3;
	cvta.to.global.u64 	%rd2, %rd4;
	mov.u32 	%r1, %tid.x;
	mov.u32 	%r2, %ctaid.x;
	shl.b32 	%r12, %r2, 9;
	add.s32 	%r21, %r12, %r1;
	mov.u32 	%r4, %nctaid.x;
	shl.b32 	%r13, %r1, 2;
	mov.u32 	%r14, sdata;
	add.s32 	%r5, %r14, %r13;
	mov.b32 	%r15, 0;
	st.shared.u32 	[%r5], %r15;
	setp.ge.u32 	%p1, %r21, %r11;
	@%p1 bra 	$L__BB31_6;
	shl.b32 	%r6, %r4, 9;
	mov.f32 	%f61, 0f00000000;
$L__BB31_2:
	mul.wide.u32 	%rd5, %r21, 4;
	add.s64 	%rd6, %rd1, %rd5;
	ld.global.f32 	%f8, [%rd6];
	add.f32 	%f61, %f8, %f61;
	add.s32 	%r8, %r21, 256;
	setp.ge.u32 	%p2, %r8, %r11;
	@%p2 bra 	$L__BB31_4;
	mul.wide.u32 	%rd7, %r8, 4;
	add.s64 	%rd8, %rd1, %rd7;
	ld.global.f32 	%f9, [%rd8];
	add.f32 	%f61, %f9, %f61;
$L__BB31_4:
	add.s32 	%r21, %r21, %r6;
	setp.lt.u32 	%p3, %r21, %r11;
	@%p3 bra 	$L__BB31_2;
	st.shared.f32 	[%r5], %f61;
$L__BB31_6:
	bar.sync 	0;
	setp.gt.u32 	%p4, %r1, 127;
	@%p4 bra 	$L__BB31_8;
	ld.shared.f32 	%f10, [%r5+512];
	ld.shared.f32 	%f11, [%r5];
	add.f32 	%f12, %f10, %f11;
	st.shared.f32 	[%r5], %f12;
$L__BB31_8:
	bar.sync 	0;
	setp.gt.u32 	%p5, %r1, 63;
	@%p5 bra 	$L__BB31_10;
	ld.shared.f32 	%f13, [%r5+256];
	ld.shared.f32 	%f14, [%r5];
	add.f32 	%f15, %f13, %f14;
	st.shared.f32 	[%r5], %f15;
$L__BB31_10:
	bar.sync 	0;
	setp.gt.u32 	%p6, %r1, 31;
	@%p6 bra 	$L__BB31_12;
	ld.shared.f32 	%f16, [%r5+128];
	ld.shared.f32 	%f17, [%r5];
	add.f32 	%f18, %f16, %f17;
	st.shared.f32 	[%r5], %f18;
$L__BB31_12:
	bar.sync 	0;
	setp.gt.u32 	%p7, %r1, 15;
	@%p7 bra 	$L__BB31_14;
	ld.shared.f32 	%f19, [%r5+64];
	ld.shared.f32 	%f20, [%r5];
	add.f32 	%f21, %f19, %f20;
	st.shared.f32 	[%r5], %f21;
$L__BB31_14:
	bar.sync 	0;
	setp.gt.u32 	%p8, %r1, 7;
	@%p8 bra 	$L__BB31_16;
	ld.shared.f32 	%f22, [%r5+32];
	ld.shared.f32 	%f23, [%r5];
	add.f32 	%f24, %f22, %f23;
	st.shared.f32 	[%r5], %f24;
$L__BB31_16:
	bar.sync 	0;
	setp.gt.u32 	%p9, %r1, 3;
	@%p9 bra 	$L__BB31_18;
	ld.shared.f32 	%f25, [%r5+16];
	ld.shared.f32 	%f26, [%r5];
	add.f32 	%f27, %f25, %f26;
	st.shared.f32 	[%r5], %f27;
$L__BB31_18:
	bar.sync 	0;
	setp.gt.u32 	%p10, %r1, 1;
	@%p10 bra 	$L__BB31_20;
	ld.shared.f32 	%f28, [%r5+8];
	ld.shared.f32 	%f29, [%r5];
	add.f32 	%f30, %f28, %f29;
	st.shared.f32 	[%r5], %f30;
$L__BB31_20:
	bar.sync 	0;
	setp.ne.s32 	%p11, %r1, 0;
	@%p11 bra 	$L__BB31_22;
	ld.shared.v2.f32 	{%f31, %f32}, [sdata];
	add.f32 	%f33, %f32, %f31;
	st.shared.f32 	[sdata], %f33;
$L__BB31_22:
	setp.ne.s32 	%p12, %r1, 0;
	bar.sync 	0;
	@%p12 bra 	$L__BB31_24;
	ld.shared.f32 	%f34, [sdata];
	mul.wide.u32 	%rd9, %r2, 4;
	add.s64 	%rd10, %rd2, %rd9;
	st.global.f32 	[%rd10], %f34;
$L__BB31_24:
	setp.lt.u32 	%p13, %r4, 2;
	@%p13 bra 	$L__BB31_48;
	setp.ne.s32 	%p14, %r1, 0;
	membar.gl;
	@%p14 bra 	$L__BB31_27;
	atom.global.inc.u32 	%r16, [retirementCount], %r4;
	add.s32 	%r17, %r4, -1;
	setp.eq.s32 	%p15, %r16, %r17;
	selp.u16 	%rs1, 1, 0, %p15;
	st.shared.u8 	[_ZZ16reduceSinglePassILj256ELb0EEvPKfPfjE6amLast], %rs1;
$L__BB31_27:
	bar.sync 	0;
	ld.shared.u8 	%rs2, [_ZZ16reduceSinglePassILj256ELb0EEvPKfPfjE6amLast];
	setp.eq.s16 	%p16, %rs2, 0;
	@%p16 bra 	$L__BB31_48;
	setp.ge.u32 	%p17, %r1, %r4;
	mov.f32 	%f63, 0f00000000;
	@%p17 bra 	$L__BB31_30;
	mul.wide.u32 	%rd11, %r1, 4;
	add.s64 	%rd12, %rd2, %rd11;
	ld.global.f32 	%f63, [%rd12];
$L__BB31_30:
	setp.gt.u32 	%p18, %r1, 127;
	mov.u32 	%r19, smem;
	add.s32 	%r10, %r19, %r13;
	st.shared.f32 	[%r10], %f63;
	bar.sync 	0;
	@%p18 bra 	$L__BB31_32;
	ld.shared.f32 	%f36, [%r10+512];
	ld.shared.f32 	%f37, [%r10];
	add.f32 	%f38, %f36, %f37;
	st.shared.f32 	[%r10], %f38;
$L__BB31_32:
	setp.gt.u32 	%p19, %r1, 63;
	bar.sync 	0;
	@%p19 bra 	$L__BB31_34;
	ld.shared.f32 	%f39, [%r10+256];
	ld.shared.f32 	%f40, [%r10];
	add.f32 	%f41, %f39, %f40;
	st.shared.f32 	[%r10], %f41;
$L__BB31_34:
	setp.gt.u32 	%p20, %r1, 31;
	bar.sync 	0;
	@%p20 bra 	$L__BB31_36;
	ld.shared.f32 	%f42, [%r10+128];
	ld.shared.f32 	%f43, [%r10];
	add.f32 	%f44, %f42, %f43;
	st.shared.f32 	[%r10], %f44;
$L__BB31_36:
	setp.gt.u32 	%p21, %r1, 15;
	bar.sync 	0;
	@%p21 bra 	$L__BB31_38;
	ld.shared.f32 	%f45, [%r10+64];
	ld.shared.f32 	%f46, [%r10];
	add.f32 	%f47, %f45, %f46;
	st.shared.f32 	[%r10], %f47;
$L__BB31_38:
	setp.gt.u32 	%p22, %r1, 7;
	bar.sync 	0;
	@%p22 bra 	$L__BB31_40;
	ld.shared.f32 	%f48, [%r10+32];
	ld.shared.f32 	%f49, [%r10];
	add.f32 	%f50, %f48, %f49;
	st.shared.f32 	[%r10], %f50;
$L__BB31_40:
	setp.gt.u32 	%p23, %r1, 3;
	bar.sync 	0;
	@%p23 bra 	$L__BB31_42;
	ld.shared.f32 	%f51, [%r10+16];
	ld.shared.f32 	%f52, [%r10];
	add.f32 	%f53, %f51, %f52;
	st.shared.f32 	[%r10], %f53;
$L__BB31_42:
	setp.gt.u32 	%p24, %r1, 1;
	bar.sync 	0;
	@%p24 bra 	$L__BB31_44;
	ld.shared.f32 	%f54, [%r10+8];
	ld.shared.f32 	%f55, [%r10];
	add.f32 	%f56, %f54, %f55;
	st.shared.f32 	[%r10], %f56;
$L__BB31_44:
	setp.ne.s32 	%p25, %r1, 0;
	bar.sync 	0;
	@%p25 bra 	$L__BB31_46;
	ld.shared.v2.f32 	{%f57, %f58}, [smem];
	add.f32 	%f59, %f58, %f57;
	st.shared.f32 	[smem], %f59;
$L__BB31_46:
	setp.ne.s32 	%p26, %r1, 0;
	bar.sync 	0;
	@%p26 bra 	$L__BB31_48;
	ld.shared.f32 	%f60, [smem];
	st.global.f32 	[%rd2], %f60;
	mov.b32 	%r20, 0;
	st.global.u32 	[retirementCount], %r20;
$L__BB31_48:
	ret;

}
	// .globl	_Z16reduceSinglePassILj128ELb0EEvPKfPfj
.visible .entry _Z16reduceSinglePassILj128ELb0EEvPKfPfj(
	.param .u64 .ptr .align 1 _Z16reduceSinglePassILj128ELb0EEvPKfPfj_param_0,
	.param .u64 .ptr .align 1 _Z16reduceSinglePassILj128ELb0EEvPKfPfj_param_1,
	.param .u32 _Z16reduceSinglePassILj128ELb0EEvPKfPfj_param_2
)
{
	.reg .pred 	%p<25>;
	.reg .b16 	%rs<3>;
	.reg .b32 	%r<22>;
	.reg .b32 	%f<58>;
	.reg .b64 	%rd<13>;
	// demoted variable
	.shared .align 1 .u8 _ZZ16reduceSinglePassILj128ELb0EEvPKfPfjE6amLast;
	ld.param.u64 	%rd3, [_Z16reduceSinglePassILj128ELb0EEvPKfPfj_param_0];
	ld.param.u64 	%rd4, [_Z16reduceSinglePassILj128ELb0EEvPKfPfj_param_1];
	ld.param.u32 	%r11, [_Z16reduceSinglePassILj128ELb0EEvPKfPfj_param_2];
	cvta.to.global.u64 	%rd1, %rd3;
	cvta.to.global.u64 	%rd2, %rd4;
	mov.u32 	%r1, %tid.x;
	mov.u32 	%r2, %ctaid.x;
	shl.b32 	%r12, %r2, 8;
	add.s32 	%r21, %r12, %r1;
	mov.u32 	%r4, %nctaid.x;
	shl.b32 	%r13, %r1, 2;
	mov.u32 	%r14, sdata;
	add.s32 	%r5, %r14, %r13;
	mov.b32 	%r15, 0;
	st.shared.u32 	[%r5], %r15;
	setp.ge.u32 	%p1, %r21, %r11;
	@%p1 bra 	$L__BB32_6;
	shl.b32 	%r6, %r4, 8;
	mov.f32 	%f55, 0f00000000;
$L__BB32_2:
	mul.wide.u32 	%rd5, %r21, 4;
	add.s64 	%rd6, %rd1, %rd5;
	ld.global.f32 	%f8, [%rd6];
	add.f32 	%f55, %f8, %f55;
	add.s32 	%r8, %r21, 128;
	setp.ge.u32 	%p2, %r8, %r11;
	@%p2 bra 	$L__BB32_4;
	mul.wide.u32 	%rd7, %r8, 4;
	add.s64 	%rd8, %rd1, %rd7;
	ld.global.f32 	%f9, [%rd8];
	add.f32 	%f55, %f9, %f55;
$L__BB32_4:
	add.s32 	%r21, %r21, %r6;
	setp.lt.u32 	%p3, %r21, %r11;
	@%p3 bra 	$L__BB32_2;
	st.shared.f32 	[%r5], %f55;
$L__BB32_6:
	bar.sync 	0;
	setp.gt.u32 	%p4, %r1, 63;
	@%p4 bra 	$L__BB32_8;
	ld.shared.f32 	%f10, [%r5+256];
	ld.shared.f32 	%f11, [%r5];
	add.f32 	%f12, %f10, %f11;
	st.shared.f32 	[%r5], %f12;
$L__BB32_8:
	bar.sync 	0;
	setp.gt.u32 	%p5, %r1, 31;
	@%p5 bra 	$L__BB32_10;
	ld.shared.f32 	%f13, [%r5+128];
	ld.shared.f32 	%f14, [%r5];
	add.f32 	%f15, %f13, %f14;
	st.shared.f32 	[%r5], %f15;
$L__BB32_10:
	bar.sync 	0;
	setp.gt.u32 	%p6, %r1, 15;
	@%p6 bra 	$L__BB32_12;
	ld.shared.f32 	%f16, [%r5+64];
	ld.shared.f32 	%f17, [%r5];
	add.f32 	%f18, %f16, %f17;
	st.shared.f32 	[%r5], %f18;
$L__BB32_12:
	bar.sync 	0;
	setp.gt.u32 	%p7, %r1, 7;
	@%p7 bra 	$L__BB32_14;
	ld.shared.f32 	%f19, [%r5+32];
	ld.shared.f32 	%f20, [%r5];
	add.f32 	%f21, %f19, %f20;
	st.shared.f32 	[%r5], %f21;
$L__BB32_14:
	bar.sync 	0;
	setp.gt.u32 	%p8, %r1, 3;
	@%p8 bra 	$L__BB32_16;
	ld.shared.f32 	%f22, [%r5+16];
	ld.shared.f32 	%f23, [%r5];
	add.f32 	%f24, %f22, %f23;
	st.shared.f32 	[%r5], %f24;
$L__BB32_16:
	bar.sync 	0;
	setp.gt.u32 	%p9, %r1, 1;
	@%p9 bra 	$L__BB32_18;
	ld.shared.f32 	%f25, [%r5+8];
	ld.shared.f32 	%f26, [%r5];
	add.f32 	%f27, %f25, %f26;
	st.shared.f32 	[%r5], %f27;
$L__BB32_18:
	bar.sync 	0;
	setp.ne.s32 	%p10, %r1, 0;
	@%p10 bra 	$L__BB32_20;
	ld.shared.v2.f32 	{%f28, %f29}, [sdata];
	add.f32 	%f30, %f29, %f28;
	st.shared.f32 	[sdata], %f30;
$L__BB32_20:
	setp.ne.s32 	%p11, %r1, 0;
	bar.sync 	0;
	@%p11 bra 	$L__BB32_22;
	ld.shared.f32 	%f31, [sdata];
	mul.wide.u32 	%rd9, %r2, 4;
	add.s64 	%rd10, %rd2, %rd9;
	st.global.f32 	[%rd10], %f31;
$L__BB32_22:
	setp.lt.u32 	%p12, %r4, 2;
	@%p12 bra 	$L__BB32_44;
	setp.ne.s32 	%p13, %r1, 0;
	membar.gl;
	@%p13 bra 	$L__BB32_25;
	atom.global.inc.u32 	%r16, [retirementCount], %r4;
	add.s32 	%r17, %r4, -1;
	setp.eq.s32 	%p14, %r16, %r17;
	selp.u16 	%rs1, 1, 0, %p14;
	st.shared.u8 	[_ZZ16reduceSinglePassILj128ELb0EEvPKfPfjE6amLast], %rs1;
$L__BB32_25:
	bar.sync 	0;
	ld.shared.u8 	%rs2, [_ZZ16reduceSinglePassILj128ELb0EEvPKfPfjE6amLast];
	setp.eq.s16 	%p15, %rs2, 0;
	@%p15 bra 	$L__BB32_44;
	setp.ge.u32 	%p16, %r1, %r4;
	mov.f32 	%f57, 0f00000000;
	@%p16 bra 	$L__BB32_28;
	mul.wide.u32 	%rd11, %r1, 4;
	add.s64 	%rd12, %rd2, %rd11;
	ld.global.f32 	%f57, [%rd12];
$L__BB32_28:
	setp.gt.u32 	%p17, %r1, 63;
	mov.u32 	%r19, smem;
	add.s32 	%r10, %r19, %r13;
	st.shared.f32 	[%r10], %f57;
	bar.sync 	0;
	@%p17 bra 	$L__BB32_30;
	ld.shared.f32 	%f33, [%r10+256];
	ld.shared.f32 	%f34, [%r10];
	add.f32 	%f35, %f33, %f34;
	st.shared.f32 	[%r10], %f35;
$L__BB32_30:
	setp.gt.u32 	%p18, %r1, 31;
	bar.sync 	0;
	@%p18 bra 	$L__BB32_32;
	ld.shared.f32 	%f36, [%r10+128];
	ld.shared.f32 	%f37, [%r10];
	add.f32 	%f38, %f36, %f37;
	st.shared.f32 	[%r10], %f38;
$L__BB32_32:
	setp.gt.u32 	%p19, %r1, 15;
	bar.sync 	0;
	@%p19 bra 	$L__BB32_34;
	ld.shared.f32 	%f39, [%r10+64];
	ld.shared.f32 	%f40, [%r10];
	add.f32 	%f41, %f39, %f40;
	st.shared.f32 	[%r10], %f41;
$L__BB32_34:
	setp.gt.u32 	%p20, %r1, 7;
	bar.sync 	0;
	@%p20 bra 	$L__BB32_36;
	ld.shared.f32 	%f42, [%r10+32];
	ld.shared.f32 	%f43, [%r10];
	add.f32 	%f44, %f42, %f43;
	st.shared.f32 	[%r10], %f44;
$L__BB32_36:
	setp.gt.u32 	%p21, %r1, 3;
	bar.sync 	0;
	@%p21 bra 	$L__BB32_38;
	ld.shared.f32 	%f45, [%r10+16];
	ld.shared.f32 	%f46, [%r10];
	add.f32 	%f47, %f45, %f46;
	st.shared.f32 	[%r10], %f47;
$L__BB32_38:
	setp.gt.u32 	%p22, %r1, 1;
	bar.sync 	0;
	@%p22 bra 	$L__BB32_40;
	ld.shared.f32 	%f48, [%r10+8];
	ld.shared.f32 	%f49, [%r10];
	add.f32 	%f50, %f48, %f49;
	st.shared.f32 	[%r10], %f50;
$L__BB32_40:
	setp.ne.s32 	%p23, %r1, 0;
	bar.sync 	0;
	@%p23 bra 	$L__BB32_42;
	ld.shared.v2.f32 	{%f51, %f52}, [smem];
	add.f32 	%f53, %f52, %f51;
	st.shared.f32 	[smem], %f53;
$L__BB32_42:
	setp.ne.s32 	%p24, %r1, 0;
	bar.sync 	0;
	@%p24 bra 	$L__BB32_44;
	ld.shared.f32 	%f54, [smem];
	st.global.f32 	[%rd2], %f54;
	mov.b32 	%r20, 0;
	st.global.u32 	[retirementCount], %r20;
$L__BB32_44:
	ret;

}
	// .globl	_Z16reduceSinglePassILj64ELb0EEvPKfPfj
.visible .entry _Z16reduceSinglePassILj64ELb0EEvPKfPfj(
	.param .u64 .ptr .align 1 _Z16reduceSinglePassILj64ELb0EEvPKfPfj_param_0,
	.param .u64 .ptr .align 1 _Z16reduceSinglePassILj64ELb0EEvPKfPfj_param_1,
	.param .u32 _Z16reduceSinglePassILj64ELb0EEvPKfPfj_param_2
)
{
	.reg .pred 	%p<23>;
	.reg .b16 	%rs<3>;
	.reg .b32 	%r<22>;
	.reg .b32 	%f<52>;
	.reg .b64 	%rd<13>;
	// demoted variable
	.shared .align 1 .u8 _ZZ16reduceSinglePassILj64ELb0EEvPKfPfjE6amLast;
	ld.param.u64 	%rd3, [_Z16reduceSinglePassILj64ELb0EEvPKfPfj_param_0];
	ld.param.u64 	%rd4, [_Z16reduceSinglePassILj64ELb0EEvPKfPfj_param_1];
	ld.param.u32 	%r11, [_Z16reduceSinglePassILj64ELb0EEvPKfPfj_param_2];
	cvta.to.global.u64 	%rd1, %rd3;
	cvta.to.global.u64 	%rd2, %rd4;
	mov.u32 	%r1, %tid.x;
	mov.u32 	%r2, %ctaid.x;
	shl.b32 	%r12, %r2, 7;
	add.s32 	%r21, %r12, %r1;
	mov.u32 	%r4, %nctaid.x;
	shl.b32 	%r13, %r1, 2;
	mov.u32 	%r14, sdata;
	add.s32 	%r5, %r14, %r13;
	mov.b32 	%r15, 0;
	st.shared.u32 	[%r5], %r15;
	setp.ge.u32 	%p1, %r21, %r11;
	@%p1 bra 	$L__BB33_6;
	shl.b32 	%r6, %r4, 7;
	mov.f32 	%f49, 0f00000000;
$L__BB33_2:
	mul.wide.u32 	%rd5, %r21, 4;
	add.s64 	%rd6, %rd1, %rd5;
	ld.global.f32 	%f8, [%rd6];
	add.f32 	%f49, %f8, %f49;
	add.s32 	%r8, %r21, 64;
	setp.ge.u32 	%p2, %r8, %r11;
	@%p2 bra 	$L__BB33_4;
	mul.wide.u32 	%rd7, %r8, 4;
	add.s64 	%rd8, %rd1, %rd7;
	ld.global.f32 	%f9, [%rd8];
	add.f32 	%f49, %f9, %f49;
$L__BB33_4:
	add.s32 	%r21, %r21, %r6;
	setp.lt.u32 	%p3, %r21, %r11;
	@%p3 bra 	$L__BB33_2;
	st.shared.f32 	[%r5], %f49;
$L__BB33_6:
	bar.sync 	0;
	setp.gt.u32 	%p4, %r1, 31;
	@%p4 bra 	$L__BB33_8;
	ld.shared.f32 	%f10, [%r5+128];
	ld.shared.f32 	%f11, [%r5];
	add.f32 	%f12, %f10, %f11;
	st.shared.f32 	[%r5], %f12;
$L__BB33_8:
	bar.sync 	0;
	setp.gt.u32 	%p5, %r1, 15;
	@%p5 bra 	$L__BB33_10;
	ld.shared.f32 	%f13, [%r5+64];
	ld.shared.f32 	%f14, [%r5];
	add.f32 	%f15, %f13, %f14;
	st.shared.f32 	[%r5], %f15;
$L__BB33_10:
	bar.sync 	0;
	setp.gt.u32 	%p6, %r1, 7;
	@%p6 bra 	$L__BB33_12;
	ld.shared.f32 	%f16, [%r5+32];
	ld.shared.f32 	%f17, [%r5];
	add.f32 	%f18, %f16, %f17;
	st.shared.f32 	[%r5], %f18;
$L__BB33_12:
	bar.sync 	0;
	setp.gt.u32 	%p7, %r1, 3;
	@%p7 bra 	$L__BB33_14;
	ld.shared.f32 	%f19, [%r5+16];
	ld.shared.f32 	%f20, [%r5];
	add.f32 	%f21, %f19, %f20;
	st.shared.f32 	[%r5], %f21;
$L__BB33_14:
	bar.sync 	0;
	setp.gt.u32 	%p8, %r1, 1;
	@%p8 bra 	$L__BB33_16;
	ld.shared.f32 	%f22, [%r5+8];
	ld.shared.f32 	%f23, [%r5];
	add.f32 	%f24, %f22, %f23;
	st.shared.f32 	[%r5], %f24;
$L__BB33_16:
	bar.sync 	0;
	setp.ne.s32 	%p9, %r1, 0;
	@%p9 bra 	$L__BB33_18;
	ld.shared.v2.f32 	{%f25, %f26}, [sdata];
	add.f32 	%f27, %f26, %f25;
	st.shared.f32 	[sdata], %f27;
$L__BB33_18:
	setp.ne.s32 	%p10, %r1, 0;
	bar.sync 	0;
	@%p10 bra 	$L__BB33_20;
	ld.shared.f32 	%f28, [sdata];
	mul.wide.u32 	%rd9, %r2, 4;
	add.s64 	%rd10, %rd2, %rd9;
	st.global.f32 	[%rd10], %f28;
$L__BB33_20:
	setp.lt.u32 	%p11, %r4, 2;
	@%p11 bra 	$L__BB33_40;
	setp.ne.s32 	%p12, %r1, 0;
	membar.gl;
	@%p12 bra 	$L__BB33_23;
	atom.global.inc.u32 	%r16, [retirementCount], %r4;
	add.s32 	%r17, %r4, -1;
	setp.eq.s32 	%p13, %r16, %r17;
	selp.u16 	%rs1, 1, 0, %p13;
	st.shared.u8 	[_ZZ16reduceSinglePassILj64ELb0EEvPKfPfjE6amLast], %rs1;
$L__BB33_23:
	bar.sync 	0;
	ld.shared.u8 	%rs2, [_ZZ16reduceSinglePassILj64ELb0EEvPKfPfjE6amLast];
	setp.eq.s16 	%p14, %rs2, 0;
	@%p14 bra 	$L__BB33_40;
	setp.ge.u32 	%p15, %r1, %r4;
	mov.f32 	%f51, 0f00000000;
	@%p15 bra 	$L__BB33_26;
	mul.wide.u32 	%rd11, %r1, 4;
	add.s64 	%rd12, %rd2, %rd11;
	ld.global.f32 	%f51, [%rd12];
$L__BB33_26:
	setp.gt.u32 	%p16, %r1, 31;
	mov.u32 	%r19, smem;
	add.s32 	%r10, %r19, %r13;
	st.shared.f32 	[%r10], %f51;
	bar.sync 	0;
	@%p16 bra 	$L__BB33_28;
	ld.shared.f32 	%f30, [%r10+128];
	ld.shared.f32 	%f31, [%r10];
	add.f32 	%f32, %f30, %f31;
	st.shared.f32 	[%r10], %f32;
$L__BB33_28:
	setp.gt.u32 	%p17, %r1, 15;
	bar.sync 	0;
	@%p17 bra 	$L__BB33_30;
	ld.shared.f32 	%f33, [%r10+64];
	ld.shared.f32 	%f34, [%r10];
	add.f32 	%f35, %f33, %f34;
	st.shared.f32 	[%r10], %f35;
$L__BB33_30:
	setp.gt.u32 	%p18, %r1, 7;
	bar.sync 	0;
	@%p18 bra 	$L__BB33_32;
	ld.shared.f32 	%f36, [%r10+32];
	ld.shared.f32 	%f37, [%r10];
	add.f32 	%f38, %f36, %f37;
	st.shared.f32 	[%r10], %f38;
$L__BB33_32:
	setp.gt.u32 	%p19, %r1, 3;
	bar.sync 	0;
	@%p19 bra 	$L__BB33_34;
	ld.shared.f32 	%f39, [%r10+16];
	ld.shared.f32 	%f40, [%r10];
	add.f32 	%f41, %f39, %f40;
	st.shared.f32 	[%r10], %f41;
$L__BB33_34:
	setp.gt.u32 	%p20, %r1, 1;
	bar.sync 	0;
	@%p20 bra 	$L__BB33_36;
	ld.shared.f32 	%f42, [%r10+8];
	ld.shared.f32 	%f43, [%r10];
	add.f32 	%f44, %f42, %f43;
	st.shared.f32 	[%r10], %f44;
$L__BB33_36:
	setp.ne.s32 	%p21, %r1, 0;
	bar.sync 	0;
	@%p21 bra 	$L__BB33_38;
	ld.shared.v2.f32 	{%f45, %f46}, [smem];
	add.f32 	%f47, %f46, %f45;
	st.shared.f32 	[smem], %f47;
$L__BB33_38:
	setp.ne.s32 	%p22, %r1, 0;
	bar.sync 	0;
	@%p22 bra 	$L__BB33_40;
	ld.shared.f32 	%f48, [smem];
	st.global.f32 	[%rd2], %f48;
	mov.b32 	%r20, 0;
	st.global.u32 	[retirementCount], %r20;
$L__BB33_40:
	ret;

}
	// .globl	_Z16reduceSinglePassILj32ELb0EEvPKfPfj
.visible .entry _Z16reduceSinglePassILj32ELb0EEvPKfPfj(
	.param .u64 .ptr .align 1 _Z16reduceSinglePassILj32ELb0EEvPKfPfj_param_0,
	.param .u64 .ptr .align 1 _Z16reduceSinglePassILj32ELb0EEvPKfPfj_param_1,
	.param .u32 _Z16reduceSinglePassILj32ELb0EEvPKfPfj_param_2
)
{
	.reg .pred 	%p<21>;
	.reg .b16 	%rs<3>;
	.reg .b32 	%r<22>;
	.reg .b32 	%f<46>;
	.reg .b64 	%rd<13>;
	// demoted variable
	.shared .align 1 .u8 _ZZ16reduceSinglePassILj32ELb0EEvPKfPfjE6amLast;
	ld.param.u64 	%rd3, [_Z16reduceSinglePassILj32ELb0EEvPKfPfj_param_0];
	ld.param.u64 	%rd4, [_Z16reduceSinglePassILj32ELb0EEvPKfPfj_param_1];
	ld.param.u32 	%r11, [_Z16reduceSinglePassILj32ELb0EEvPKfPfj_param_2];
	cvta.to.global.u64 	%rd1, %rd3;
	cvta.to.global.u64 	%rd2, %rd4;
	mov.u32 	%r1, %tid.x;
	mov.u32 	%r2, %ctaid.x;
	shl.b32 	%r12, %r2, 6;
	add.s32 	%r21, %r12, %r1;
	mov.u32 	%r4, %nctaid.x;
	shl.b32 	%r13, %r1, 2;
	mov.u32 	%r14, sdata;
	add.s32 	%r5, %r14, %r13;
	mov.b32 	%r15, 0;
	st.shared.u32 	[%r5], %r15;
	setp.ge.u32 	%p1, %r21, %r11;
	@%p1 bra 	$L__BB34_6;
	shl.b32 	%r6, %r4, 6;
	mov.f32 	%f43, 0f00000000;
$L__BB34_2:
	mul.wide.u32 	%rd5, %r21, 4;
	add.s64 	%rd6, %rd1, %rd5;
	ld.global.f32 	%f8, [%rd6];
	add.f32 	%f43, %f8, %f43;
	add.s32 	%r8, %r21, 32;
	setp.ge.u32 	%p2, %r8, %r11;
	@%p2 bra 	$L__BB34_4;
	mul.wide.u32 	%rd7, %r8, 4;
	add.s64 	%rd8, %rd1, %rd7;
	ld.global.f32 	%f9, [%rd8];
	add.f32 	%f43, %f9, %f43;
$L__BB34_4:
	add.s32 	%r21, %r21, %r6;
	setp.lt.u32 	%p3, %r21, %r11;
	@%p3 bra 	$L__BB34_2;
	st.shared.f32 	[%r5], %f43;
$L__BB34_6:
	bar.sync 	0;
	bar.sync 	0;
	setp.gt.u32 	%p4, %r1, 15;
	@%p4 bra 	$L__BB34_8;
	ld.shared.f32 	%f10, [%r5+64];
	ld.shared.f32 	%f11, [%r5];
	add.f32 	%f12, %f10, %f11;
	st.shared.f32 	[%r5], %f12;
$L__BB34_8:
	bar.sync 	0;
	setp.gt.u32 	%p5, %r1, 7;
	@%p5 bra 	$L__BB34_10;
	ld.shared.f32 	%f13, [%r5+32];
	ld.shared.f32 	%f14, [%r5];
	add.f32 	%f15, %f13, %f14;
	st.shared.f32 	[%r5], %f15;
$L__BB34_10:
	bar.sync 	0;
	setp.gt.u32 	%p6, %r1, 3;
	@%p6 bra 	$L__BB34_12;
	ld.shared.f32 	%f16, [%r5+16];
	ld.shared.f32 	%f17, [%r5];
	add.f32 	%f18, %f16, %f17;
	st.shared.f32 	[%r5], %f18;
$L__BB34_12:
	bar.sync 	0;
	setp.gt.u32 	%p7, %r1, 1;
	@%p7 bra 	$L__BB34_14;
	ld.shared.f32 	%f19, [%r5+8];
	ld.shared.f32 	%f20, [%r5];
	add.f32 	%f21, %f19, %f20;
	st.shared.f32 	[%r5], %f21;
$L__BB34_14:
	bar.sync 	0;
	setp.ne.s32 	%p8, %r1, 0;
	@%p8 bra 	$L__BB34_16;
	ld.shared.v2.f32 	{%f22, %f23}, [sdata];
	add.f32 	%f24, %f23, %f22;
	st.shared.f32 	[sdata], %f24;
$L__BB34_16:
	setp.ne.s32 	%p9, %r1, 0;
	bar.sync 	0;
	@%p9 bra 	$L__BB34_18;
	ld.shared.f32 	%f25, [sdata];
	mul.wide.u32 	%rd9, %r2, 4;
	add.s64 	%rd10, %rd2, %rd9;
	st.global.f32 	[%rd10], %f25;
$L__BB34_18:
	setp.lt.u32 	%p10, %r4, 2;
	@%p10 bra 	$L__BB34_36;
	setp.ne.s32 	%p11, %r1, 0;
	membar.gl;
	@%p11 bra 	$L__BB34_21;
	atom.global.inc.u32 	%r16, [retirementCount], %r4;
	add.s32 	%r17, %r4, -1;
	setp.eq.s32 	%p12, %r16, %r17;
	selp.u16 	%rs1, 1, 0, %p12;
	st.shared.u8 	[_ZZ16reduceSinglePassILj32ELb0EEvPKfPfjE6amLast], %rs1;
$L__BB34_21:
	bar.sync 	0;
	ld.shared.u8 	%rs2, [_ZZ16reduceSinglePassILj32ELb0EEvPKfPfjE6amLast];
	setp.eq.s16 	%p13, %rs2, 0;
	@%p13 bra 	$L__BB34_36;
	setp.ge.u32 	%p14, %r1, %r4;
	mov.f32 	%f45, 0f00000000;
	@%p14 bra 	$L__BB34_24;
	mul.wide.u32 	%rd11, %r1, 4;
	add.s64 	%rd12, %rd2, %rd11;
	ld.global.f32 	%f45, [%rd12];
$L__BB34_24:
	setp.gt.u32 	%p15, %r1, 15;
	mov.u32 	%r19, smem;
	add.s32 	%r10, %r19, %r13;
	st.shared.f32 	[%r10], %f45;
	bar.sync 	0;
	bar.sync 	0;
	@%p15 bra 	$L__BB34_26;
	ld.shared.f32 	%f27, [%r10+64];
	ld.shared.f32 	%f28, [%r10];
	add.f32 	%f29, %f27, %f28;
	st.shared.f32 	[%r10], %f29;
$L__BB34_26:
	setp.gt.u32 	%p16, %r1, 7;
	bar.sync 	0;
	@%p16 bra 	$L__BB34_28;
	ld.shared.f32 	%f30, [%r10+32];
	ld.shared.f32 	%f31, [%r10];
	add.f32 	%f32, %f30, %f31;
	st.shared.f32 	[%r10], %f32;
$L__BB34_28:
	setp.gt.u32 	%p17, %r1, 3;
	bar.sync 	0;
	@%p17 bra 	$L__BB34_30;
	ld.shared.f32 	%f33, [%r10+16];
	ld.shared.f32 	%f34, [%r10];
	add.f32 	%f35, %f33, %f34;
	st.shared.f32 	[%r10], %f35;
$L__BB34_30:
	setp.gt.u32 	%p18, %r1, 1;
	bar.sync 	0;
	@%p18 bra 	$L__BB34_32;
	ld.shared.f32 	%f36, [%r10+8];
	ld.shared.f32 	%f37, [%r10];
	add.f32 	%f38, %f36, %f37;
	st.shared.f32 	[%r10], %f38;
$L__BB34_32:
	setp.ne.s32 	%p19, %r1, 0;
	bar.sync 	0;
	@%p19 bra 	$L__BB34_34;
	ld.shared.v2.f32 	{%f39, %f40}, [smem];
	add.f32 	%f41, %f40, %f39;
	st.shared.f32 	[smem], %f41;
$L__BB34_34:
	setp.ne.s32 	%p20, %r1, 0;
	bar.sync 	0;
	@%p20 bra 	$L__BB34_36;
	ld.shared.f32 	%f42, [smem];
	st.global.f32 	[%rd2], %f42;
	mov.b32 	%r20, 0;
	st.global.u32 	[retirementCount], %r20;
$L__BB34_36:
	ret;

}
	// .globl	_Z16reduceSinglePassILj16ELb0EEvPKfPfj
.visible .entry _Z16reduceSinglePassILj16ELb0EEvPKfPfj(
	.param .u64 .ptr .align 1 _Z16reduceSinglePassILj16ELb0EEvPKfPfj_param_0,
	.param .u64 .ptr .align 1 _Z16reduceSinglePassILj16ELb0EEvPKfPfj_param_1,
	.param .u32 _Z16reduceSinglePassILj16ELb0EEvPKfPfj_param_2
)
{
	.reg .pred 	%p<19>;
	.reg .b16 	%rs<3>;
	.reg .b32 	%r<22>;
	.reg .b32 	%f<40>;
	.reg .b64 	%rd<13>;
	// demoted variable
	.shared .align 1 .u8 _ZZ16reduceSinglePassILj16ELb0EEvPKfPfjE6amLast;
	ld.param.u64 	%rd3, [_Z16reduceSinglePassILj16ELb0EEvPKfPfj_param_0];
	ld.param.u64 	%rd4, [_Z16reduceSinglePassILj16ELb0EEvPKfPfj_param_1];
	ld.param.u32 	%r11, [_Z16reduceSinglePassILj16ELb0EEvPKfPfj_param_2];
	cvta.to.global.u64 	%rd1, %rd3;
	cvta.to.global.u64 	%rd2, %rd4;
	mov.u32 	%r1, %tid.x;
	mov.u32 	%r2, %ctaid.x;
	shl.b32 	%r12, %r2, 5;
	add.s32 	%r21, %r12, %r1;
	mov.u32 	%r4, %nctaid.x;
	shl.b32 	%r13, %r1, 2;
	mov.u32 	%r14, sdata;
	add.s32 	%r5, %r14, %r13;
	mov.b32 	%r15, 0;
	st.shared.u32 	[%r5], %r15;
	setp.ge.u32 	%p1, %r21, %r11;
	@%p1 bra 	$L__BB35_6;
	shl.b32 	%r6, %r4, 5;
	mov.f32 	%f37, 0f00000000;
$L__BB35_2:
	mul.wide.u32 	%rd5, %r21, 4;
	add.s64 	%rd6, %rd1, %rd5;
	ld.global.f32 	%f8, [%rd6];
	add.f32 	%f37, %f8, %f37;
	add.s32 	%r8, %r21, 16;
	setp.ge.u32 	%p2, %r8, %r11;
	@%p2 bra 	$L__BB35_4;
	mul.wide.u32 	%rd7, %r8, 4;
	add.s64 	%rd8, %rd1, %rd7;
	ld.global.f32 	%f9, [%rd8];
	add.f32 	%f37, %f9, %f37;
$L__BB35_4:
	add.s32 	%r21, %r21, %r6;
	setp.lt.u32 	%p3, %r21, %r11;
	@%p3 bra 	$L__BB35_2;
	st.shared.f32 	[%r5], %f37;
$L__BB35_6:
	bar.sync 	0;
	bar.sync 	0;
	bar.sync 	0;
	setp.gt.u32 	%p4, %r1, 7;
	@%p4 bra 	$L__BB35_8;
	ld.shared.f32 	%f10, [%r5+32];
	ld.shared.f32 	%f11, [%r5];
	add.f32 	%f12, %f10, %f11;
	st.shared.f32 	[%r5], %f12;
$L__BB35_8:
	bar.sync 	0;
	setp.gt.u32 	%p5, %r1, 3;
	@%p5 bra 	$L__BB35_10;
	ld.shared.f32 	%f13, [%r5+16];
	ld.shared.f32 	%f14, [%r5];
	add.f32 	%f15, %f13, %f14;
	st.shared.f32 	[%r5], %f15;
$L__BB35_10:
	bar.sync 	0;
	setp.gt.u32 	%p6, %r1, 1;
	@%p6 bra 	$L__BB35_12;
	ld.shared.f32 	%f16, [%r5+8];
	ld.shared.f32 	%f17, [%r5];
	add.f32 	%f18, %f16, %f17;
	st.shared.f32 	[%r5], %f18;
$L__BB35_12:
	bar.sync 	0;
	setp.ne.s32 	%p7, %r1, 0;
	@%p7 bra 	$L__BB35_14;
	ld.shared.v2.f32 	{%f19, %f20}, [sdata];
	add.f32 	%f21, %f20, %f19;
	st.shared.f32 	[sdata], %f21;
$L__BB35_14:
	setp.ne.s32 	%p8, %r1, 0;
	bar.sync 	0;
	@%p8 bra 	$L__BB35_16;
	ld.shared.f32 	%f22, [sdata];
	mul.wide.u32 	%rd9, %r2, 4;
	add.s64 	%rd10, %rd2, %rd9;
	st.global.f32 	[%rd10], %f22;
$L__BB35_16:
	setp.lt.u32 	%p9, %r4, 2;
	@%p9 bra 	$L__BB35_32;
	setp.ne.s32 	%p10, %r1, 0;
	membar.gl;
	@%p10 bra 	$L__BB35_19;
	atom.global.inc.u32 	%r16, [retirementCount], %r4;
	add.s32 	%r17, %r4, -1;
	setp.eq.s32 	%p11, %r16, %r17;
	selp.u16 	%rs1, 1, 0, %p11;
	st.shared.u8 	[_ZZ16reduceSinglePassILj16ELb0EEvPKfPfjE6amLast], %rs1;
$L__BB35_19:
	bar.sync 	0;
	ld.shared.u8 	%rs2, [_ZZ16reduceSinglePassILj16ELb0EEvPKfPfjE6amLast];
	setp.eq.s16 	%p12, %rs2, 0;
	@%p12 bra 	$L__BB35_32;
	setp.ge.u32 	%p13, %r1, %r4;
	mov.f32 	%f39, 0f00000000;
	@%p13 bra 	$L__BB35_22;
	mul.wide.u32 	%rd11, %r1, 4;
	add.s64 	%rd12, %rd2, %rd11;
	ld.global.f32 	%f39, [%rd12];
$L__BB35_22:
	setp.gt.u32 	%p14, %r1, 7;
	mov.u32 	%r19, smem;
	add.s32 	%r10, %r19, %r13;
	st.shared.f32 	[%r10], %f39;
	bar.sync 	0;
	bar.sync 	0;
	bar.sync 	0;
	@%p14 bra 	$L__BB35_24;
	ld.shared.f32 	%f24, [%r10+32];
	ld.shared.f32 	%f25, [%r10];
	add.f32 	%f26, %f24, %f25;
	st.shared.f32 	[%r10], %f26;
$L__BB35_24:
	setp.gt.u32 	%p15, %r1, 3;
	bar.sync 	0;
	@%p15 bra 	$L__BB35_26;
	ld.shared.f32 	%f27, [%r10+16];
	ld.shared.f32 	%f28, [%r10];
	add.f32 	%f29, %f27, %f28;
	st.shared.f32 	[%r10], %f29;
$L__BB35_26:
	setp.gt.u32 	%p16, %r1, 1;
	bar.sync 	0;
	@%p16 bra 	$L__BB35_28;
	ld.shared.f32 	%f30, [%r10+8];
	ld.shared.f32 	%f31, [%r10];
	add.f32 	%f32, %f30, %f31;
	st.shared.f32 	[%r10], %f32;
$L__BB35_28:
	setp.ne.s32 	%p17, %r1, 0;
	bar.sync 	0;
	@%p17 bra 	$L__BB35_30;
	ld.shared.v2.f32 	{%f33, %f34}, [smem];
	add.f32 	%f35, %f34, %f33;
	st.shared.f32 	[smem], %f35;
$L__BB35_30:
	setp.ne.s32 	%p18, %r1, 0;
	bar.sync 	0;
	@%p18 bra 	$L__BB35_32;
	ld.shared.f32 	%f36, [smem];
	st.global.f32 	[%rd2], %f36;
	mov.b32 	%r20, 0;
	st.global.u32 	[retirementCount], %r20;
$L__BB35_32:
	ret;

}
	// .globl	_Z16reduceSinglePassILj8ELb0EEvPKfPfj
.visible .entry _Z16reduceSinglePassILj8ELb0EEvPKfPfj(
	.param .u64 .ptr .align 1 _Z16reduceSinglePassILj8ELb0EEvPKfPfj_param_0,
	.param .u64 .ptr .align 1 _Z16reduceSinglePassILj8ELb0EEvPKfPfj_param_1,
	.param .u32 _Z16reduceSinglePassILj8ELb0EEvPKfPfj_param_2
)
{
	.reg .pred 	%p<17>;
	.reg .b16 	%rs<3>;
	.reg .b32 	%r<22>;
	.reg .b32 	%f<34>;
	.reg .b64 	%rd<13>;
	// demoted variable
	.shared .align 1 .u8 _ZZ16reduceSinglePassILj8ELb0EEvPKfPfjE6amLast;
	ld.param.u64 	%rd3, [_Z16reduceSinglePassILj8ELb0EEvPKfPfj_param_0];
	ld.param.u64 	%rd4, [_Z16reduceSinglePassILj8ELb0EEvPKfPfj_param_1];
	ld.param.u32 	%r11, [_Z16reduceSinglePassILj8ELb0EEvPKfPfj_param_2];
	cvta.to.global.u64 	%rd1, %rd3;
	cvta.to.global.u64 	%rd2, %rd4;
	mov.u32 	%r1, %tid.x;
	mov.u32 	%r2, %ctaid.x;
	shl.b32 	%r12, %r2, 4;
	add.s32 	%r21, %r12, %r1;
	mov.u32 	%r4, %nctaid.x;
	shl.b32 	%r13, %r1, 2;
	mov.u32 	%r14, sdata;
	add.s32 	%r5, %r14, %r13;
	mov.b32 	%r15, 0;
	st.shared.u32 	[%r5], %r15;
	setp.ge.u32 	%p1, %r21, %r11;
	@%p1 bra 	$L__BB36_6;
	shl.b32 	%r6, %r4, 4;
	mov.f32 	%f31, 0f00000000;
$L__BB36_2:
	mul.wide.u32 	%rd5, %r21, 4;
	add.s64 	%rd6, %rd1, %rd5;
	ld.global.f32 	%f8, [%rd6];
	add.f32 	%f31, %f8, %f31;
	add.s32 	%r8, %r21, 8;
	setp.ge.u32 	%p2, %r8, %r11;
	@%p2 bra 	$L__BB36_4;
	mul.wide.u32 	%rd7, %r8, 4;
	add.s64 	%rd8, %rd1, %rd7;
	ld.global.f32 	%f9, [%rd8];
	add.f32 	%f31, %f9, %f31;
$L__BB36_4:
	add.s32 	%r21, %r21, %r6;
	setp.lt.u32 	%p3, %r21, %r11;
	@%p3 bra 	$L__BB36_2;
	st.shared.f32 	[%r5], %f31;
$L__BB36_6:
	bar.sync 	0;
	bar.sync 	0;
	bar.sync 	0;
	bar.sync 	0;
	setp.gt.u32 	%p4, %r1, 3;
	@%p4 bra 	$L__BB36_8;
	ld.shared.f32 	%f10, [%r5+16];
	ld.shared.f32 	%f11, [%r5];
	add.f32 	%f12, %f10, %f11;
	st.shared.f32 	[%r5], %f12;
$L__BB36_8:
	bar.sync 	0;
	setp.gt.u32 	%p5, %r1, 1;
	@%p5 bra 	$L__BB36_10;
	ld.shared.f32 	%f13, [%r5+8];
	ld.shared.f32 	%f14, [%r5];
	add.f32 	%f15, %f13, %f14;
	st.shared.f32 	[%r5], %f15;
$L__BB36_10:
	bar.sync 	0;
	setp.ne.s32 	%p6, %r1, 0;
	@%p6 bra 	$L__BB36_12;
	ld.shared.v2.f32 	{%f16, %f17}, [sdata];
	add.f32 	%f18, %f17, %f16;
	st.shared.f32 	[sdata], %f18;
$L__BB36_12:
	setp.ne.s32 	%p7, %r1, 0;
	bar.sync 	0;
	@%p7 bra 	$L__BB36_14;
	ld.shared.f32 	%f19, [sdata];
	mul.wide.u32 	%rd9, %r2, 4;
	add.s64 	%rd10, %rd2, %rd9;
	st.global.f32 	[%rd10], %f19;
$L__BB36_14:
	setp.lt.u32 	%p8, %r4, 2;
	@%p8 bra 	$L__BB36_28;
	setp.ne.s32 	%p9, %r1, 0;
	membar.gl;
	@%p9 bra 	$L__BB36_17;
	atom.global.inc.u32 	%r16, [retirementCount], %r4;
	add.s32 	%r17, %r4, -1;
	setp.eq.s32 	%p10, %r16, %r17;
	selp.u16 	%rs1, 1, 0, %p10;
	st.shared.u8 	[_ZZ16reduceSinglePassILj8ELb0EEvPKfPfjE6amLast], %rs1;
$L__BB36_17:
	bar.sync 	0;
	ld.shared.u8 	%rs2, [_ZZ16reduceSinglePassILj8ELb0EEvPKfPfjE6amLast];
	setp.eq.s16 	%p11, %rs2, 0;
	@%p11 bra 	$L__BB36_28;
	setp.ge.u32 	%p12, %r1, %r4;
	mov.f32 	%f33, 0f00000000;
	@%p12 bra 	$L__BB36_20;
	mul.wide.u32 	%rd11, %r1, 4;
	add.s64 	%rd12, %rd2, %rd11;
	ld.global.f32 	%f33, [%rd12];
$L__BB36_20:
	setp.gt.u32 	%p13, %r1, 3;
	mov.u32 	%r19, smem;
	add.s32 	%r10, %r19, %r13;
	st.shared.f32 	[%r10], %f33;
	bar.sync 	0;
	bar.sync 	0;
	bar.sync 	0;
	bar.sync 	0;
	@%p13 bra 	$L__BB36_22;
	ld.shared.f32 	%f21, [%r10+16];
	ld.shared.f32 	%f22, [%r10];
	add.f32 	%f23, %f21, %f22;
	st.shared.f32 	[%r10], %f23;
$L__BB36_22:
	setp.gt.u32 	%p14, %r1, 1;
	bar.sync 	0;
	@%p14 bra 	$L__BB36_24;
	ld.shared.f32 	%f24, [%r10+8];
	ld.shared.f32 	%f25, [%r10];
	add.f32 	%f26, %f24, %f25;
	st.shared.f32 	[%r10], %f26;
$L__BB36_24:
	setp.ne.s32 	%p15, %r1, 0;
	bar.sync 	0;
	@%p15 bra 	$L__BB36_26;
	ld.shared.v2.f32 	{%f27, %f28}, [smem];
	add.f32 	%f29, %f28, %f27;
	st.shared.f32 	[smem], %f29;
$L__BB36_26:
	setp.ne.s32 	%p16, %r1, 0;
	bar.sync 	0;
	@%p16 bra 	$L__BB36_28;
	ld.shared.f32 	%f30, [smem];
	st.global.f32 	[%rd2], %f30;
	mov.b32 	%r20, 0;
	st.global.u32 	[retirementCount], %r20;
$L__BB36_28:
	ret;

}
	// .globl	_Z16reduceSinglePassILj4ELb0EEvPKfPfj
.visible .entry _Z16reduceSinglePassILj4ELb0EEvPKfPfj(
	.param .u64 .ptr .align 1 _Z16reduceSinglePassILj4ELb0EEvPKfPfj_param_0,
	.param .u64 .ptr .align 1 _Z16reduceSinglePassILj4ELb0EEvPKfPfj_param_1,
	.param .u32 _Z16reduceSinglePassILj4ELb0EEvPKfPfj_param_2
)
{
	.reg .pred 	%p<15>;
	.reg .b16 	%rs<3>;
	.reg .b32 	%r<22>;
	.reg .b32 	%f<28>;
	.reg .b64 	%rd<13>;
	// demoted variable
	.shared .align 1 .u8 _ZZ16reduceSinglePassILj4ELb0EEvPKfPfjE6amLast;
	ld.param.u64 	%rd3, [_Z16reduceSinglePassILj4ELb0EEvPKfPfj_param_0];
	ld.param.u64 	%rd4, [_Z16reduceSinglePassILj4ELb0EEvPKfPfj_param_1];
	ld.param.u32 	%r11, [_Z16reduceSinglePassILj4ELb0EEvPKfPfj_param_2];
	cvta.to.global.u64 	%rd1, %rd3;
	cvta.to.global.u64 	%rd2, %rd4;
	mov.u32 	%r1, %tid.x;
	mov.u32 	%r2, %ctaid.x;
	shl.b32 	%r12, %r2, 3;
	add.s32 	%r21, %r12, %r1;
	mov.u32 	%r4, %nctaid.x;
	shl.b32 	%r13, %r1, 2;
	mov.u32 	%r14, sdata;
	add.s32 	%r5, %r14, %r13;
	mov.b32 	%r15, 0;
	st.shared.u32 	[%r5], %r15;
	setp.ge.u32 	%p1, %r21, %r11;
	@%p1 bra 	$L__BB37_6;
	shl.b32 	%r6, %r4, 3;
	mov.f32 	%f25, 0f00000000;
$L__BB37_2:
	mul.wide.u32 	%rd5, %r21, 4;
	add.s64 	%rd6, %rd1, %rd5;
	ld.global.f32 	%f8, [%rd6];
	add.f32 	%f25, %f8, %f25;
	add.s32 	%r8, %r21, 4;
	setp.ge.u32 	%p2, %r8, %r11;
	@%p2 bra 	$L__BB37_4;
	mul.wide.u32 	%rd7, %r8, 4;
	add.s64 	%rd8, %rd1, %rd7;
	ld.global.f32 	%f9, [%rd8];
	add.f32 	%f25, %f9, %f25;
$L__BB37_4:
	add.s32 	%r21, %r21, %r6;
	setp.lt.u32 	%p3, %r21, %r11;
	@%p3 bra 	$L__BB37_2;
	st.shared.f32 	[%r5], %f25;
$L__BB37_6:
	bar.sync 	0;
	bar.sync 	0;
	bar.sync 	0;
	bar.sync 	0;
	bar.sync 	0;
	setp.gt.u32 	%p4, %r1, 1;
	@%p4 bra 	$L__BB37_8;
	ld.shared.f32 	%f10, [%r5+8];
	ld.shared.f32 	%f11, [%r5];
	add.f32 	%f12, %f10, %f11;
	st.shared.f32 	[%r5], %f12;
$L__BB37_8:
	bar.sync 	0;
	setp.ne.s32 	%p5, %r1, 0;
	@%p5 bra 	$L__BB37_10;
	ld.shared.v2.f32 	{%f13, %f14}, [sdata];
	add.f32 	%f15, %f14, %f13;
	st.shared.f32 	[sdata], %f15;
$L__BB37_10:
	setp.ne.s32 	%p6, %r1, 0;
	bar.sync 	0;
	@%p6 bra 	$L__BB37_12;
	ld.shared.f32 	%f16, [sdata];
	mul.wide.u32 	%rd9, %r2, 4;
	add.s64 	%rd10, %rd2, %rd9;
	st.global.f32 	[%rd10], %f16;
$L__BB37_12:
	setp.lt.u32 	%p7, %r4, 2;
	@%p7 bra 	$L__BB37_24;
	setp.ne.s32 	%p8, %r1, 0;
	membar.gl;
	@%p8 bra 	$L__BB37_15;
	atom.global.inc.u32 	%r16, [retirementCount], %r4;
	add.s32 	%r17, %r4, -1;
	setp.eq.s32 	%p9, %r16, %r17;
	selp.u16 	%rs1, 1, 0, %p9;
	st.shared.u8 	[_ZZ16reduceSinglePassILj4ELb0EEvPKfPfjE6amLast], %rs1;
$L__BB37_15:
	bar.sync 	0;
	ld.shared.u8 	%rs2, [_ZZ16reduceSinglePassILj4ELb0EEvPKfPfjE6amLast];
	setp.eq.s16 	%p10, %rs2, 0;
	@%p10 bra 	$L__BB37_24;
	setp.ge.u32 	%p11, %r1, %r4;
	mov.f32 	%f27, 0f00000000;
	@%p11 bra 	$L__BB37_18;
	mul.wide.u32 	%rd11, %r1, 4;
	add.s64 	%rd12, %rd2, %rd11;
	ld.global.f32 	%f27, [%rd12];
$L__BB37_18:
	setp.gt.u32 	%p12, %r1, 1;
	mov.u32 	%r19, smem;
	add.s32 	%r10, %r19, %r13;
	st.shared.f32 	[%r10], %f27;
	bar.sync 	0;
	bar.sync 	0;
	bar.sync 	0;
	bar.sync 	0;
	bar.sync 	0;
	@%p12 bra 	$L__BB37_20;
	ld.shared.f32 	%f18, [%r10+8];
	ld.shared.f32 	%f19, [%r10];
	add.f32 	%f20, %f18, %f19;
	st.shared.f32 	[%r10], %f20;
$L__BB37_20:
	setp.ne.s32 	%p13, %r1, 0;
	bar.sync 	0;
	@%p13 bra 	$L__BB37_22;
	ld.shared.v2.f32 	{%f21, %f22}, [smem];
	add.f32 	%f23, %f22, %f21;
	st.shared.f32 	[smem], %f23;
$L__BB37_22:
	setp.ne.s32 	%p14, %r1, 0;
	bar.sync 	0;
	@%p14 bra 	$L__BB37_24;
	ld.shared.f32 	%f24, [smem];
	st.global.f32 	[%rd2], %f24;
	mov.b32 	%r20, 0;
	st.global.u32 	[retirementCount], %r20;
$L__BB37_24:
	ret;

}
	// .globl	_Z16reduceSinglePassILj2ELb0EEvPKfPfj
.visible .entry _Z16reduceSinglePassILj2ELb0EEvPKfPfj(
	.param .u64 .ptr .align 1 _Z16reduceSinglePassILj2ELb0EEvPKfPfj_param_0,
	.param .u64 .ptr .align 1 _Z16reduceSinglePassILj2ELb0EEvPKfPfj_param_1,
	.param .u32 _Z16reduceSinglePassILj2ELb0EEvPKfPfj_param_2
)
{
	.reg .pred 	%p<13>;
	.reg .b16 	%rs<3>;
	.reg .b32 	%r<22>;
	.reg .b32 	%f<22>;
	.reg .b64 	%rd<13>;
	// demoted variable
	.shared .align 1 .u8 _ZZ16reduceSinglePassILj2ELb0EEvPKfPfjE6amLast;
	ld.param.u64 	%rd3, [_Z16reduceSinglePassILj2ELb0EEvPKfPfj_param_0];
	ld.param.u64 	%rd4, [_Z16reduceSinglePassILj2ELb0EEvPKfPfj_param_1];
	ld.param.u32 	%r10, [_Z16reduceSinglePassILj2ELb0EEvPKfPfj_param_2];
	cvta.to.global.u64 	%rd1, %rd3;
	cvta.to.global.u64 	%rd2, %rd4;
	mov.u32 	%r1, %tid.x;
	mov.u32 	%r2, %ctaid.x;
	shl.b32 	%r11, %r2, 2;
	add.s32 	%r21, %r11, %r1;
	mov.u32 	%r4, %nctaid.x;
	shl.b32 	%r12, %r1, 2;
	mov.u32 	%r13, sdata;
	add.s32 	%r5, %r13, %r12;
	mov.b32 	%r14, 0;
	st.shared.u32 	[%r5], %r14;
	setp.ge.u32 	%p1, %r21, %r10;
	@%p1 bra 	$L__BB38_6;
	shl.b32 	%r6, %r4, 2;
	mov.f32 	%f19, 0f00000000;
$L__BB38_2:
	mul.wide.u32 	%rd5, %r21, 4;
	add.s64 	%rd6, %rd1, %rd5;
	ld.global.f32 	%f8, [%rd6];
	add.f32 	%f19, %f8, %f19;
	add.s32 	%r8, %r21, 2;
	setp.ge.u32 	%p2, %r8, %r10;
	@%p2 bra 	$L__BB38_4;
	mul.wide.u32 	%rd7, %r8, 4;
	add.s64 	%rd8, %rd1, %rd7;
	ld.global.f32 	%f9, [%rd8];
	add.f32 	%f19, %f9, %f19;
$L__BB38_4:
	add.s32 	%r21, %r21, %r6;
	setp.lt.u32 	%p3, %r21, %r10;
	@%p3 bra 	$L__BB38_2;
	st.shared.f32 	[%r5], %f19;
$L__BB38_6:
	bar.sync 	0;
	bar.sync 	0;
	bar.sync 	0;
	bar.sync 	0;
	bar.sync 	0;
	bar.sync 	0;
	setp.ne.s32 	%p4, %r1, 0;
	@%p4 bra 	$L__BB38_8;
	ld.shared.v2.f32 	{%f10, %f11}, [sdata];
	add.f32 	%f12, %f11, %f10;
	st.shared.f32 	[sdata], %f12;
$L__BB38_8:
	setp.ne.s32 	%p5, %r1, 0;
	bar.sync 	0;
	@%p5 bra 	$L__BB38_10;
	ld.shared.f32 	%f13, [sdata];
	mul.wide.u32 	%rd9, %r2, 4;
	add.s64 	%rd10, %rd2, %rd9;
	st.global.f32 	[%rd10], %f13;
$L__BB38_10:
	setp.lt.u32 	%p6, %r4, 2;
	@%p6 bra 	$L__BB38_20;
	setp.ne.s32 	%p7, %r1, 0;
	membar.gl;
	@%p7 bra 	$L__BB38_13;
	atom.global.inc.u32 	%r15, [retirementCount], %r4;
	add.s32 	%r16, %r4, -1;
	setp.eq.s32 	%p8, %r15, %r16;
	selp.u16 	%rs1, 1, 0, %p8;
	st.shared.u8 	[_ZZ16reduceSinglePassILj2ELb0EEvPKfPfjE6amLast], %rs1;
$L__BB38_13:
	bar.sync 	0;
	ld.shared.u8 	%rs2, [_ZZ16reduceSinglePassILj2ELb0EEvPKfPfjE6amLast];
	setp.eq.s16 	%p9, %rs2, 0;
	@%p9 bra 	$L__BB38_20;
	setp.ge.u32 	%p10, %r1, %r4;
	mov.f32 	%f21, 0f00000000;
	@%p10 bra 	$L__BB38_16;
	mul.wide.u32 	%rd11, %r1, 4;
	add.s64 	%rd12, %rd2, %rd11;
	ld.global.f32 	%f21, [%rd12];
$L__BB38_16:
	setp.ne.s32 	%p11, %r1, 0;
	mov.u32 	%r18, smem;
	add.s32 	%r19, %r18, %r12;
	st.shared.f32 	[%r19], %f21;
	bar.sync 	0;
	bar.sync 	0;
	bar.sync 	0;
	bar.sync 	0;
	bar.sync 	0;
	bar.sync 	0;
	@%p11 bra 	$L__BB38_18;
	ld.shared.v2.f32 	{%f15, %f16}, [smem];
	add.f32 	%f17, %f16, %f15;
	st.shared.f32 	[smem], %f17;
$L__BB38_18:
	setp.ne.s32 	%p12, %r1, 0;
	bar.sync 	0;
	@%p12 bra 	$L__BB38_20;
	ld.shared.f32 	%f18, [smem];
	st.global.f32 	[%rd2], %f18;
	mov.b32 	%r20, 0;
	st.global.u32 	[retirementCount], %r20;
$L__BB38_20:
	ret;

}
	// .globl	_Z16reduceSinglePassILj1ELb0EEvPKfPfj
.visible .entry _Z16reduceSinglePassILj1ELb0EEvPKfPfj(
	.param .u64 .ptr .align 1 _Z16reduceSinglePassILj1ELb0EEvPKfPfj_param_0,
	.param .u64 .ptr .align 1 _Z16reduceSinglePassILj1ELb0EEvPKfPfj_param_1,
	.param .u32 _Z16reduceSinglePassILj1ELb0EEvPKfPfj_param_2
)
{
	.reg .pred 	%p<11>;
	.reg .b16 	%rs<3>;
	.reg .b32 	%r<22>;
	.reg .b32 	%f<16>;
	.reg .b64 	%rd<11>;
	// demoted variable
	.shared .align 1 .u8 _ZZ16reduceSinglePassILj1ELb0EEvPKfPfjE6amLast;
	ld.param.u64 	%rd4, [_Z16reduceSinglePassILj1ELb0EEvPKfPfj_param_0];
	ld.param.u64 	%rd5, [_Z16reduceSinglePassILj1ELb0EEvPKfPfj_param_1];
	ld.param.u32 	%r9, [_Z16reduceSinglePassILj1ELb0EEvPKfPfj_param_2];
	cvta.to.global.u64 	%rd1, %rd5;
	mov.u32 	%r1, %tid.x;
	mov.u32 	%r2, %ctaid.x;
	shl.b32 	%r10, %r2, 1;
	add.s32 	%r21, %r10, %r1;
	mov.u32 	%r4, %nctaid.x;
	shl.b32 	%r11, %r1, 2;
	mov.u32 	%r12, sdata;
	add.s32 	%r5, %r12, %r11;
	mov.b32 	%r13, 0;
	st.shared.u32 	[%r5], %r13;
	setp.ge.u32 	%p1, %r21, %r9;
	@%p1 bra 	$L__BB39_6;
	shl.b32 	%r6, %r4, 1;
	cvta.to.global.u64 	%rd2, %rd4;
	mov.f32 	%f13, 0f00000000;
$L__BB39_2:
	mul.wide.u32 	%rd6, %r21, 4;
	add.s64 	%rd3, %rd2, %rd6;
	ld.global.f32 	%f8, [%rd3];
	add.f32 	%f13, %f8, %f13;
	add.s32 	%r14, %r21, 1;
	setp.ge.u32 	%p2, %r14, %r9;
	@%p2 bra 	$L__BB39_4;
	ld.global.f32 	%f9, [%rd3+4];
	add.f32 	%f13, %f9, %f13;
$L__BB39_4:
	add.s32 	%r21, %r21, %r6;
	setp.lt.u32 	%p3, %r21, %r9;
	@%p3 bra 	$L__BB39_2;
	st.shared.f32 	[%r5], %f13;
$L__BB39_6:
	bar.sync 	0;
	bar.sync 	0;
	bar.sync 	0;
	bar.sync 	0;
	bar.sync 	0;
	bar.sync 	0;
	bar.sync 	0;
	setp.ne.s32 	%p4, %r1, 0;
	@%p4 bra 	$L__BB39_8;
	ld.shared.f32 	%f10, [sdata];
	mul.wide.u32 	%rd7, %r2, 4;
	add.s64 	%rd8, %rd1, %rd7;
	st.global.f32 	[%rd8], %f10;
$L__BB39_8:
	setp.lt.u32 	%p5, %r4, 2;
	@%p5 bra 	$L__BB39_16;
	setp.ne.s32 	%p6, %r1, 0;
	membar.gl;
	@%p6 bra 	$L__BB39_11;
	atom.global.inc.u32 	%r15, [retirementCount], %r4;
	add.s32 	%r16, %r4, -1;
	setp.eq.s32 	%p7, %r15, %r16;
	selp.u16 	%rs1, 1, 0, %p7;
	st.shared.u8 	[_ZZ16reduceSinglePassILj1ELb0EEvPKfPfjE6amLast], %rs1;
$L__BB39_11:
	bar.sync 	0;
	ld.shared.u8 	%rs2, [_ZZ16reduceSinglePassILj1ELb0EEvPKfPfjE6amLast];
	setp.eq.s16 	%p8, %rs2, 0;
	@%p8 bra 	$L__BB39_16;
	setp.ge.u32 	%p9, %r1, %r4;
	mov.f32 	%f15, 0f00000000;
	@%p9 bra 	$L__BB39_14;
	mul.wide.u32 	%rd9, %r1, 4;
	add.s64 	%rd10, %rd1, %rd9;
	ld.global.f32 	%f15, [%rd10];
$L__BB39_14:
	setp.ne.s32 	%p10, %r1, 0;
	mov.u32 	%r18, smem;
	add.s32 	%r19, %r18, %r11;
	st.shared.f32 	[%r19], %f15;
	bar.sync 	0;
	bar.sync 	0;
	bar.sync 	0;
	bar.sync 	0;
	bar.sync 	0;
	bar.sync 	0;
	bar.sync 	0;
	@%p10 bra 	$L__BB39_16;
	ld.shared.f32 	%f12, [smem];
	st.global.f32 	[%rd1], %f12;
	mov.b32 	%r20, 0;
	st.global.u32 	[retirementCount], %r20;
$L__BB39_16:
	ret;

}


// ===== COMPILED SASS (sm_100) =====

	.target	sm_100

	.elftype	@"ET_EXEC"


//--------------------- .note.nv.tkinfo           --------------------------
	.section	.note.nv.tkinfo,"",@"SHT_NOTE"
	.sectionflags	@"SHF_NOTE_NV_TKINFO"
	.tkinfo
        /*0018*/ 	.word	0x00000002
        /*0030*/ 	.string	""
        /*0030*/ 	.string	"ptxas"
        /*0030*/ 	.string	"Cuda compilation tools, release 13.0, V13.0.88"
        /*0030*/ 	.string	"Build cuda_13.0.r13.0/compiler.36424714_0"
        /*0030*/ 	.string	"-arch sm_100 -m 64 "



//--------------------- .note.nv.cuinfo           --------------------------
	.section	.note.nv.cuinfo,"",@"SHT_NOTE"
	.sectionflags	@"SHF_NOTE_NV_CUINFO"
        /*0018*/ 	.short	0x0002
        /*001a*/ 	.short	0x0064
        /*001c*/ 	.short	0x0082
	.zero		2


//--------------------- .nv.info                  --------------------------
	.section	.nv.info,"",@"SHT_CUDA_INFO"
	.align	4


	//----- nvinfo : EIATTR_REGCOUNT
	.align		4
        /*0000*/ 	.byte	0x04, 0x2f
        /*0002*/ 	.short	(.L_2 - .L_1)
	.align		4
.L_1:
        /*0004*/ 	.word	index@(_Z15reduceMultiPassILj512ELb1EEvPKfPfj)
        /*0008*/ 	.word	0x00000010


	//----- nvinfo : EIATTR_FRAME_SIZE
	.align		4
.L_2:
        /*000c*/ 	.byte	0x04, 0x11
        /*000e*/ 	.short	(.L_4 - .L_3)
	.align		4
.L_3:
        /*0010*/ 	.word	index@(_Z15reduceMultiPassILj512ELb1EEvPKfPfj)
        /*0014*/ 	.word	0x00000000


	//----- nvinfo : EIATTR_REGCOUNT
	.align		4
.L_4:
        /*0018*/ 	.byte	0x04, 0x2f
        /*001a*/ 	.short	(.L_6 - .L_5)
	.align		4
.L_5:
        /*001c*/ 	.word	index@(_Z15reduceMultiPassILj256ELb1EEvPKfPfj)
        /*0020*/ 	.word	0x00000010


	//----- nvinfo : EIATTR_FRAME_SIZE
	.align		4
.L_6:
        /*0024*/ 	.byte	0x04, 0x11
        /*0026*/ 	.short	(.L_8 - .L_7)
	.align		4
.L_7:
        /*0028*/ 	.word	index@(_Z15reduceMultiPassILj256ELb1EEvPKfPfj)
        /*002c*/ 	.word	0x00000000


	//----- nvinfo : EIATTR_REGCOUNT
	.align		4
.L_8:
        /*0030*/ 	.byte	0x04, 0x2f
        /*0032*/ 	.short	(.L_10 - .L_9)
	.align		4
.L_9:
        /*0034*/ 	.word	index@(_Z15reduceMultiPassILj128ELb1EEvPKfPfj)
        /*0038*/ 	.word	0x00000010


	//----- nvinfo : EIATTR_FRAME_SIZE
	.align		4
.L_10:
        /*003c*/ 	.byte	0x04, 0x11
        /*003e*/ 	.short	(.L_12 - .L_11)
	.align		4
.L_11:
        /*0040*/ 	.word	index@(_Z15reduceMultiPassILj128ELb1EEvPKfPfj)
        /*0044*/ 	.word	0x00000000


	//----- nvinfo : EIATTR_REGCOUNT
	.align		4
.L_12:
        /*0048*/ 	.byte	0x04, 0x2f
        /*004a*/ 	.short	(.L_14 - .L_13)
	.align		4
.L_13:
        /*004c*/ 	.word	index@(_Z15reduceMultiPassILj64ELb1EEvPKfPfj)
        /*0050*/ 	.word	0x00000010


	//----- nvinfo : EIATTR_FRAME_SIZE
	.align		4
.L_14:
        /*0054*/ 	.byte	0x04, 0x11
        /*0056*/ 	.short	(.L_16 - .L_15)
	.align		4
.L_15:
        /*0058*/ 	.word	index@(_Z15reduceMultiPassILj64ELb1EEvPKfPfj)
        /*005c*/ 	.word	0x00000000


	//----- nvinfo : EIATTR_REGCOUNT
	.align		4
.L_16:
        /*0060*/ 	.byte	0x04, 0x2f
        /*0062*/ 	.short	(.L_18 - .L_17)
	.align		4
.L_17:
        /*0064*/ 	.word	index@(_Z15reduceMultiPassILj32ELb1EEvPKfPfj)
        /*0068*/ 	.word	0x00000010


	//----- nvinfo : EIATTR_FRAME_SIZE
	.align		4
.L_18:
        /*006c*/ 	.byte	0x04, 0x11
        /*006e*/ 	.short	(.L_20 - .L_19)
	.align		4
.L_19:
        /*0070*/ 	.word	index@(_Z15reduceMultiPassILj32ELb1EEvPKfPfj)
        /*0074*/ 	.word	0x00000000


	//----- nvinfo : EIATTR_REGCOUNT
	.align		4
.L_20:
        /*0078*/ 	.byte	0x04, 0x2f
        /*007a*/ 	.short	(.L_22 - .L_21)
	.align		4
.L_21:
        /*007c*/ 	.word	index@(_Z15reduceMultiPassILj16ELb1EEvPKfPfj)
        /*0080*/ 	.word	0x00000010


	//----- nvinfo : EIATTR_FRAME_SIZE
	.align		4
.L_22:
        /*0084*/ 	.byte	0x04, 0x11
        /*0086*/ 	.short	(.L_24 - .L_23)
	.align		4
.L_23:
        /*0088*/ 	.word	index@(_Z15reduceMultiPassILj16ELb1EEvPKfPfj)
        /*008c*/ 	.word	0x00000000


	//----- nvinfo : EIATTR_REGCOUNT
	.align		4
.L_24:
        /*0090*/ 	.byte	0x04, 0x2f
        /*0092*/ 	.short	(.L_26 - .L_25)
	.align		4
.L_25:
        /*0094*/ 	.word	index@(_Z15reduceMultiPassILj8ELb1EEvPKfPfj)
        /*0098*/ 	.word	0x00000010


	//----- nvinfo : EIATTR_FRAME_SIZE
	.align		4
.L_26:
        /*009c*/ 	.byte	0x04, 0x11
        /*009e*/ 	.short	(.L_28 - .L_27)
	.align		4
.L_27:
        /*00a0*/ 	.word	index@(_Z15reduceMultiPassILj8ELb1EEvPKfPfj)
        /*00a4*/ 	.word	0x00000000


	//----- nvinfo : EIATTR_REGCOUNT
	.align		4
.L_28:
        /*00a8*/ 	.byte	0x04, 0x2f
        /*00aa*/ 	.short	(.L_30 - .L_29)
	.align		4
.L_29:
        /*00ac*/ 	.word	index@(_Z15reduceMultiPassILj4ELb1EEvPKfPfj)
        /*00b0*/ 	.word	0x00000010


	//----- nvinfo : EIATTR_FRAME_SIZE
	.align		4
.L_30:
        /*00b4*/ 	.byte	0x04, 0x11
        /*00b6*/ 	.short	(.L_32 - .L_31)
	.align		4
.L_31:
        /*00b8*/ 	.word	index@(_Z15reduceMultiPassILj4ELb1EEvPKfPfj)
        /*00bc*/ 	.word	0x00000000


	//----- nvinfo : EIATTR_REGCOUNT
	.align		4
.L_32:
        /*00c0*/ 	.byte	0x04, 0x2f
        /*00c2*/ 	.short	(.L_34 - .L_33)
	.align		4
.L_33:
        /*00c4*/ 	.word	index@(_Z15reduceMultiPassILj2ELb1EEvPKfPfj)
        /*00c8*/ 	.word	0x00000010


	//----- nvinfo : EIATTR_FRAME_SIZE
	.align		4
.L_34:
        /*00cc*/ 	.byte	0x04, 0x11
        /*00ce*/ 	.short	(.L_36 - .L_35)
	.align		4
.L_35:
        /*00d0*/ 	.word	index@(_Z15reduceMultiPassILj2ELb1EEvPKfPfj)
        /*00d4*/ 	.word	0x00000000


	//----- nvinfo : EIATTR_REGCOUNT
	.align		4
.L_36:
        /*00d8*/ 	.byte	0x04, 0x2f
        /*00da*/ 	.short	(.L_38 - .L_37)
	.align		4
.L_37:
        /*00dc*/ 	.word	index@(_Z15reduceMultiPassILj1ELb1EEvPKfPfj)
        /*00e0*/ 	.word	0x00000010


	//----- nvinfo : EIATTR_FRAME_SIZE
	.align		4
.L_38:
        /*00e4*/ 	.byte	0x04, 0x11
        /*00e6*/ 	.short	(.L_40 - .L_39)
	.align		4
.L_39:
        /*00e8*/ 	.word	index@(_Z15reduceMultiPassILj1ELb1EEvPKfPfj)
        /*00ec*/ 	.word	0x00000000


	//----- nvinfo : EIATTR_REGCOUNT
	.align		4
.L_40:
        /*00f0*/ 	.byte	0x04, 0x2f
        /*00f2*/ 	.short	(.L_42 - .L_41)
	.align		4
.L_41:
        /*00f4*/ 	.word	index@(_Z15reduceMultiPassILj512ELb0EEvPKfPfj)
        /*00f8*/ 	.word	0x00000010


	//----- nvinfo : EIATTR_FRAME_SIZE
	.align		4
.L_42:
        /*00fc*/ 	.byte	0x04, 0x11
        /*00fe*/ 	.short	(.L_44 - .L_43)
	.align		4
.L_43:
        /*0100*/ 	.word	index@(_Z15reduceMultiPassILj512ELb0EEvPKfPfj)
        /*0104*/ 	.word	0x00000000


	//----- nvinfo : EIATTR_REGCOUNT
	.align		4
.L_44:
        /*0108*/ 	.byte	0x04, 0x2f
        /*010a*/ 	.short	(.L_46 - .L_45)
	.align		4
.L_45:
        /*010c*/ 	.word	index@(_Z15reduceMultiPassILj256ELb0EEvPKfPfj)
        /*0110*/ 	.word	0x00000010


	//----- nvinfo : EIATTR_FRAME_SIZE
	.align		4
.L_46:
        /*0114*/ 	.byte	0x04, 0x11
        /*0116*/ 	.short	(.L_48 - .L_47)
	.align		4
.L_47:
        /*0118*/ 	.word	index@(_Z15reduceMultiPassILj256ELb0EEvPKfPfj)
        /*011c*/ 	.word	0x00000000


	//----- nvinfo : EIATTR_REGCOUNT
	.align		4
.L_48:
        /*0120*/ 	.byte	0x04, 0x2f
        /*0122*/ 	.short	(.L_50 - .L_49)
	.align		4
.L_49:
        /*0124*/ 	.word	index@(_Z15reduceMultiPassILj128ELb0EEvPKfPfj)
        /*0128*/ 	.word	0x00000010


	//----- nvinfo : EIATTR_FRAME_SIZE
	.align		4
.L_50:
        /*012c*/ 	.byte	0x04, 0x11
        /*012e*/ 	.short	(.L_52 - .L_51)
	.align		4
.L_51:
        /*0130*/ 	.word	index@(_Z15reduceMultiPassILj128ELb0EEvPKfPfj)
        /*0134*/ 	.word	0x00000000


	//----- nvinfo : EIATTR_REGCOUNT
	.align		4
.L_52:
        /*0138*/ 	.byte	0x04, 0x2f
        /*013a*/ 	.short	(.L_54 - .L_53)
	.align		4
.L_53:
        /*013c*/ 	.word	index@(_Z15reduceMultiPassILj64ELb0EEvPKfPfj)
        /*0140*/ 	.word	0x00000010


	//----- nvinfo : EIATTR_FRAME_SIZE
	.align		4
.L_54:
        /*0144*/ 	.byte	0x04, 0x11
        /*0146*/ 	.short	(.L_56 - .L_55)
	.align		4
.L_55:
        /*0148*/ 	.word	index@(_Z15reduceMultiPassILj64ELb0EEvPKfPfj)
        /*014c*/ 	.word	0x00000000


	//----- nvinfo : EIATTR_REGCOUNT
	.align		4
.L_56:
        /*0150*/ 	.byte	0x04, 0x2f
        /*0152*/ 	.short	(.L_58 - .L_57)
	.align		4
.L_57:
        /*0154*/ 	.word	index@(_Z15reduceMultiPassILj32ELb0EEvPKfPfj)
        /*0158*/ 	.word	0x00000010


	//----- nvinfo : EIATTR_FRAME_SIZE
	.align		4
.L_58:
        /*015c*/ 	.byte	0x04, 0x11
        /*015e*/ 	.short	(.L_60 - .L_59)
	.align		4
.L_59:
        /*0160*/ 	.word	index@(_Z15reduceMultiPassILj32ELb0EEvPKfPfj)
        /*0164*/ 	.word	0x00000000


	//----- nvinfo : EIATTR_REGCOUNT
	.align		4
.L_60:
        /*0168*/ 	.byte	0x04, 0x2f
        /*016a*/ 	.short	(.L_62 - .L_61)
	.align		4
.L_61:
        /*016c*/ 	.word	index@(_Z15reduceMultiPassILj16ELb0EEvPKfPfj)
        /*0170*/ 	.word	0x00000010


	//----- nvinfo : EIATTR_FRAME_SIZE
	.align		4
.L_62:
        /*0174*/ 	.byte	0x04, 0x11
        /*0176*/ 	.short	(.L_64 - .L_63)
	.align		4
.L_63:
        /*0178*/ 	.word	index@(_Z15reduceMultiPassILj16ELb0EEvPKfPfj)
        /*017c*/ 	.word	0x00000000


	//----- nvinfo : EIATTR_REGCOUNT
	.align		4
.L_64:
        /*0180*/ 	.byte	0x04, 0x2f
        /*0182*/ 	.short	(.L_66 - .L_65)
	.align		4
.L_65:
        /*0184*/ 	.word	index@(_Z15reduceMultiPassILj8ELb0EEvPKfPfj)
        /*0188*/ 	.word	0x00000010


	//----- nvinfo : EIATTR_FRAME_SIZE
	.align		4
.L_66:
        /*018c*/ 	.byte	0x04, 0x11
        /*018e*/ 	.short	(.L_68 - .L_67)
	.align		4
.L_67:
        /*0190*/ 	.word	index@(_Z15reduceMultiPassILj8ELb0EEvPKfPfj)
        /*0194*/ 	.word	0x00000000


	//----- nvinfo : EIATTR_REGCOUNT
	.align		4
.L_68:
        /*0198*/ 	.byte	0x04, 0x2f
        /*019a*/ 	.short	(.L_70 - .L_69)
	.align		4
.L_69:
        /*019c*/ 	.word	index@(_Z15reduceMultiPassILj4ELb0EEvPKfPfj)
        /*01a0*/ 	.word	0x00000010


	//----- nvinfo : EIATTR_FRAME_SIZE
	.align		4
.L_70:
        /*01a4*/ 	.byte	0x04, 0x11
        /*01a6*/ 	.short	(.L_72 - .L_71)
	.align		4
.L_71:
        /*01a8*/ 	.word	index@(_Z15reduceMultiPassILj4ELb0EEvPKfPfj)
        /*01ac*/ 	.word	0x00000000


	//----- nvinfo : EIATTR_REGCOUNT
	.align		4
.L_72:
        /*01b0*/ 	.byte	0x04, 0x2f
        /*01b2*/ 	.short	(.L_74 - .L_73)
	.align		4
.L_73:
        /*01b4*/ 	.word	index@(_Z15reduceMultiPassILj2ELb0EEvPKfPfj)
        /*01b8*/ 	.word	0x00000010


	//----- nvinfo : EIATTR_FRAME_SIZE
	.align		4
.L_74:
        /*01bc*/ 	.byte	0x04, 0x11
        /*01be*/ 	.short	(.L_76 - .L_75)
	.align		4
.L_75:
        /*01c0*/ 	.word	index@(_Z15reduceMultiPassILj2ELb0EEvPKfPfj)
        /*01c4*/ 	.word	0x00000000


	//----- nvinfo : EIATTR_REGCOUNT
	.align		4
.L_76:
        /*01c8*/ 	.byte	0x04, 0x2f
        /*01ca*/ 	.short	(.L_78 - .L_77)
	.align		4
.L_77:
        /*01cc*/ 	.word	index@(_Z15reduceMultiPassILj1ELb0EEvPKfPfj)
        /*01d0*/ 	.word	0x00000010


	//----- nvinfo : EIATTR_FRAME_SIZE
	.align		4
.L_78:
        /*01d4*/ 	.byte	0x04, 0x11
        /*01d6*/ 	.short	(.L_80 - .L_79)
	.align		4
.L_79:
        /*01d8*/ 	.word	index@(_Z15reduceMultiPassILj1ELb0EEvPKfPfj)
        /*01dc*/ 	.word	0x00000000


	//----- nvinfo : EIATTR_REGCOUNT
	.align		4
.L_80:
        /*01e0*/ 	.byte	0x04, 0x2f
        /*01e2*/ 	.short	(.L_82 - .L_81)
	.align		4
.L_81:
        /*01e4*/ 	.word	index@(_Z16reduceSinglePassILj512ELb1EEvPKfPfj)
        /*01e8*/ 	.word	0x00000012


	//----- nvinfo : EIATTR_FRAME_SIZE
	.align		4
.L_82:
        /*01ec*/ 	.byte	0x04, 0x11
        /*01ee*/ 	.short	(.L_84 - .L_83)
	.align		4
.L_83:
        /*01f0*/ 	.word	index@(_Z16reduceSinglePassILj512ELb1EEvPKfPfj)
        /*01f4*/ 	.word	0x00000000


	//----- nvinfo : EIATTR_REGCOUNT
	.align		4
.L_84:
        /*01f8*/ 	.byte	0x04, 0x2f
        /*01fa*/ 	.short	(.L_86 - .L_85)
	.align		4
.L_85:
        /*01fc*/ 	.word	index@(_Z16reduceSinglePassILj256ELb1EEvPKfPfj)
        /*0200*/ 	.word	0x00000014


	//----- nvinfo : EIATTR_FRAME_SIZE
	.align		4
.L_86:
        /*0204*/ 	.byte	0x04, 0x11
        /*0206*/ 	.short	(.L_88 - .L_87)
	.align		4
.L_87:
        /*0208*/ 	.word	index@(_Z16reduceSinglePassILj256ELb1EEvPKfPfj)
        /*020c*/ 	.word	0x00000000


	//----- nvinfo : EIATTR_REGCOUNT
	.align		4
.L_88:
        /*0210*/ 	.byte	0x04, 0x2f
        /*0212*/ 	.short	(.L_90 - .L_89)
	.align		4
.L_89:
        /*0214*/ 	.word	index@(_Z16reduceSinglePassILj128ELb1EEvPKfPfj)
        /*0218*/ 	.word	0x00000012


	//----- nvinfo : EIATTR_FRAME_SIZE
	.align		4
.L_90:
        /*021c*/ 	.byte	0x04, 0x11
        /*021e*/ 	.short	(.L_92 - .L_91)
	.align		4
.L_91:
        /*0220*/ 	.word	index@(_Z16reduceSinglePassILj128ELb1EEvPKfPfj)
        /*0224*/ 	.word	0x00000000


	//----- nvinfo : EIATTR_REGCOUNT
	.align		4
.L_92:
        /*0228*/ 	.byte	0x04, 0x2f
        /*022a*/ 	.short	(.L_94 - .L_93)
	.align		4
.L_93:
        /*022c*/ 	.word	index@(_Z16reduceSinglePassILj64ELb1EEvPKfPfj)
        /*0230*/ 	.word	0x00000012


	//----- nvinfo : EIATTR_FRAME_SIZE
	.align		4
.L_94:
        /*0234*/ 	.byte	0x04, 0x11
        /*0236*/ 	.short	(.L_96 - .L_95)
	.align		4
.L_95:
        /*0238*/ 	.word	index@(_Z16reduceSinglePassILj64ELb1EEvPKfPfj)
        /*023c*/ 	.word	0x00000000


	//----- nvinfo : EIATTR_REGCOUNT
	.align		4
.L_96:
        /*0240*/ 	.byte	0x04, 0x2f
        /*0242*/ 	.short	(.L_98 - .L_97)
	.align		4
.L_97:
        /*0244*/ 	.word	index@(_Z16reduceSinglePassILj32ELb1EEvPKfPfj)
        /*0248*/ 	.word	0x00000012


	//----- nvinfo : EIATTR_FRAME_SIZE
	.align		4
.L_98:
        /*024c*/ 	.byte	0x04, 0x11
        /*024e*/ 	.short	(.L_100 - .L_99)
	.align		4
.L_99:
        /*0250*/ 	.word	index@(_Z16reduceSinglePassILj32ELb1EEvPKfPfj)
        /*0254*/ 	.word	0x00000000


	//----- nvinfo : EIATTR_REGCOUNT
	.align		4
.L_100:
        /*0258*/ 	.byte	0x04, 0x2f
        /*025a*/ 	.short	(.L_102 - .L_101)
	.align		4
.L_101:
        /*025c*/ 	.word	index@(_Z16reduceSinglePassILj16ELb1EEvPKfPfj)
        /*0260*/ 	.word	0x00000012


	//----- nvinfo : EIATTR_FRAME_SIZE
	.align		4
.L_102:
        /*0264*/ 	.byte	0x04, 0x11
        /*0266*/ 	.short	(.L_104 - .L_103)
	.align		4
.L_103:
        /*0268*/ 	.word	index@(_Z16reduceSinglePassILj16ELb1EEvPKfPfj)
        /*026c*/ 	.word	0x00000000


	//----- nvinfo : EIATTR_REGCOUNT
	.align		4
.L_104:
        /*0270*/ 	.byte	0x04, 0x2f
        /*0272*/ 	.short	(.L_106 - .L_105)
	.align		4
.L_105:
        /*0274*/ 	.word	index@(_Z16reduceSinglePassILj8ELb1EEvPKfPfj)
        /*0278*/ 	.word	0x00000012


	//----- nvinfo : EIATTR_FRAME_SIZE
	.align		4
.L_106:
        /*027c*/ 	.byte	0x04, 0x11
        /*027e*/ 	.short	(.L_108 - .L_107)
	.align		4
.L_107:
        /*0280*/ 	.word	index@(_Z16reduceSinglePassILj8ELb1EEvPKfPfj)
        /*0284*/ 	.word	0x00000000


	//----- nvinfo : EIATTR_REGCOUNT
	.align		4
.L_108:
        /*0288*/ 	.byte	0x04, 0x2f
        /*028a*/ 	.short	(.L_110 - .L_109)
	.align		4
.L_109:
        /*028c*/ 	.word	index@(_Z16reduceSinglePassILj4ELb1EEvPKfPfj)
        /*0290*/ 	.word	0x00000012


	//----- nvinfo : EIATTR_FRAME_SIZE
	.align		4
.L_110:
        /*0294*/ 	.byte	0x04, 0x11
        /*0296*/ 	.short	(.L_112 - .L_111)
	.align		4
.L_111:
        /*0298*/ 	.word	index@(_Z16reduceSinglePassILj4ELb1EEvPKfPfj)
        /*029c*/ 	.word	0x00000000


	//----- nvinfo : EIATTR_REGCOUNT
	.align		4
.L_112:
        /*02a0*/ 	.byte	0x04, 0x2f
        /*02a2*/ 	.short	(.L_114 - .L_113)
	.align		4
.L_113:
        /*02a4*/ 	.word	index@(_Z16reduceSinglePassILj2ELb1EEvPKfPfj)
        /*02a8*/ 	.word	0x00000012


	//----- nvinfo : EIATTR_FRAME_SIZE
	.align		4
.L_114:
        /*02ac*/ 	.byte	0x04, 0x11
        /*02ae*/ 	.short	(.L_116 - .L_115)
	.align		4
.L_115:
        /*02b0*/ 	.word	index@(_Z16reduceSinglePassILj2ELb1EEvPKfPfj)
        /*02b4*/ 	.word	0x00000000


	//----- nvinfo : EIATTR_REGCOUNT
	.align		4
.L_116:
        /*02b8*/ 	.byte	0x04, 0x2f
        /*02ba*/ 	.short	(.L_118 - .L_117)
	.align		4
.L_117:
        /*02bc*/ 	.word	index@(_Z16reduceSinglePassILj1ELb1EEvPKfPfj)
        /*02c0*/ 	.word	0x00000014


	//----- nvinfo : EIATTR_FRAME_SIZE
	.align		4
.L_118:
        /*02c4*/ 	.byte	0x04, 0x11
        /*02c6*/ 	.short	(.L_120 - .L_119)
	.align		4
.L_119:
        /*02c8*/ 	.word	index@(_Z16reduceSinglePassILj1ELb1EEvPKfPfj)
        /*02cc*/ 	.word	0x00000000


	//----- nvinfo : EIATTR_REGCOUNT
	.align		4
.L_120:
        /*02d0*/ 	.byte	0x04, 0x2f
        /*02d2*/ 	.short	(.L_122 - .L_121)
	.align		4
.L_121:
        /*02d4*/ 	.word	index@(_Z16reduceSinglePassILj512ELb0EEvPKfPfj)
        /*02d8*/ 	.word	0x00000010


	//----- nvinfo : EIATTR_FRAME_SIZE
	.align		4
.L_122:
        /*02dc*/ 	.byte	0x04, 0x11
        /*02de*/ 	.short	(.L_124 - .L_123)
	.align		4
.L_123:
        /*02e0*/ 	.word	index@(_Z16reduceSinglePassILj512ELb0EEvPKfPfj)
        /*02e4*/ 	.word	0x00000000


	//----- nvinfo : EIATTR_REGCOUNT
	.align		4
.L_124:
        /*02e8*/ 	.byte	0x04, 0x2f
        /*02ea*/ 	.short	(.L_126 - .L_125)
	.align		4
.L_125:
        /*02ec*/ 	.word	index@(_Z16reduceSinglePassILj256ELb0EEvPKfPfj)
        /*02f0*/ 	.word	0x00000010


	//----- nvinfo : EIATTR_FRAME_SIZE
	.align		4
.L_126:
        /*02f4*/ 	.byte	0x04, 0x11
        /*02f6*/ 	.short	(.L_128 - .L_127)
	.align		4
.L_127:
        /*02f8*/ 	.word	index@(_Z16reduceSinglePassILj256ELb0EEvPKfPfj)
        /*02fc*/ 	.word	0x00000000


	//----- nvinfo : EIATTR_REGCOUNT
	.align		4
.L_128:
        /*0300*/ 	.byte	0x04, 0x2f
        /*0302*/ 	.short	(.L_130 - .L_129)
	.align		4
.L_129:
        /*0304*/ 	.word	index@(_Z16reduceSinglePassILj128ELb0EEvPKfPfj)
        /*0308*/ 	.word	0x00000010


	//----- nvinfo : EIATTR_FRAME_SIZE
	.align		4
.L_130:
        /*030c*/ 	.byte	0x04, 0x11
        /*030e*/ 	.short	(.L_132 - .L_131)
	.align		4
.L_131:
        /*0310*/ 	.word	index@(_Z16reduceSinglePassILj128ELb0EEvPKfPfj)
        /*0314*/ 	.word	0x00000000


	//----- nvinfo : EIATTR_REGCOUNT
	.align		4
.L_132:
        /*0318*/ 	.byte	0x04, 0x2f
        /*031a*/ 	.short	(.L_134 - .L_133)
	.align		4
.L_133:
        /*031c*/ 	.word	index@(_Z16reduceSinglePassILj64ELb0EEvPKfPfj)
        /*0320*/ 	.word	0x00000010


	//----- nvinfo : EIATTR_FRAME_SIZE
	.align		4
.L_134:
        /*0324*/ 	.byte	0x04, 0x11
        /*0326*/ 	.short	(.L_136 - .L_135)
	.align		4
.L_135:
        /*0328*/ 	.word	index@(_Z16reduceSinglePassILj64ELb0EEvPKfPfj)
        /*032c*/ 	.word	0x00000000


	//----- nvinfo : EIATTR_REGCOUNT
	.align		4
.L_136:
        /*0330*/ 	.byte	0x04, 0x2f
        /*0332*/ 	.short	(.L_138 - .L_137)
	.align		4
.L_137:
        /*0334*/ 	.word	index@(_Z16reduceSinglePassILj32ELb0EEvPKfPfj)
        /*0338*/ 	.word	0x00000010


	//----- nvinfo : EIATTR_FRAME_SIZE
	.align		4
.L_138:
        /*033c*/ 	.byte	0x04, 0x11
        /*033e*/ 	.short	(.L_140 - .L_139)
	.align		4
.L_139:
        /*0340*/ 	.word	index@(_Z16reduceSinglePassILj32ELb0EEvPKfPfj)
        /*0344*/ 	.word	0x00000000


	//----- nvinfo : EIATTR_REGCOUNT
	.align		4
.L_140:
        /*0348*/ 	.byte	0x04, 0x2f
        /*034a*/ 	.short	(.L_142 - .L_141)
	.align		4
.L_141:
        /*034c*/ 	.word	index@(_Z16reduceSinglePassILj16ELb0EEvPKfPfj)
        /*0350*/ 	.word	0x00000010


	//----- nvinfo : EIATTR_FRAME_SIZE
	.align		4
.L_142:
        /*0354*/ 	.byte	0x04, 0x11
        /*0356*/ 	.short	(.L_144 - .L_143)
	.align		4
.L_143:
        /*0358*/ 	.word	index@(_Z16reduceSinglePassILj16ELb0EEvPKfPfj)
        /*035c*/ 	.word	0x00000000


	//----- nvinfo : EIATTR_REGCOUNT
	.align		4
.L_144:
        /*0360*/ 	.byte	0x04, 0x2f
        /*0362*/ 	.short	(.L_146 - .L_145)
	.align		4
.L_145:
        /*0364*/ 	.word	index@(_Z16reduceSinglePassILj8ELb0EEvPKfPfj)
        /*0368*/ 	.word	0x00000010


	//----- nvinfo : EIATTR_FRAME_SIZE
	.align		4
.L_146:
        /*036c*/ 	.byte	0x04, 0x11
        /*036e*/ 	.short	(.L_148 - .L_147)
	.align		4
.L_147:
        /*0370*/ 	.word	index@(_Z16reduceSinglePassILj8ELb0EEvPKfPfj)
        /*0374*/ 	.word	0x00000000


	//----- nvinfo : EIATTR_REGCOUNT
	.align		4
.L_148:
        /*0378*/ 	.byte	0x04, 0x2f
        /*037a*/ 	.short	(.L_150 - .L_149)
	.align		4
.L_149:
        /*037c*/ 	.word	index@(_Z16reduceSinglePassILj4ELb0EEvPKfPfj)
        /*0380*/ 	.word	0x00000010


	//----- nvinfo : EIATTR_FRAME_SIZE
	.align		4
.L_150:
        /*0384*/ 	.byte	0x04, 0x11
        /*0386*/ 	.short	(.L_152 - .L_151)
	.align		4
.L_151:
        /*0388*/ 	.word	index@(_Z16reduceSinglePassILj4ELb0EEvPKfPfj)
        /*038c*/ 	.word	0x00000000


	//----- nvinfo : EIATTR_REGCOUNT
	.align		4
.L_152:
        /*0390*/ 	.byte	0x04, 0x2f
        /*0392*/ 	.short	(.L_154 - .L_153)
	.align		4
.L_153:
        /*0394*/ 	.word	index@(_Z16reduceSinglePassILj2ELb0EEvPKfPfj)
        /*0398*/ 	.word	0x00000010


	//----- nvinfo : EIATTR_FRAME_SIZE
	.align		4
.L_154:
        /*039c*/ 	.byte	0x04, 0x11
        /*039e*/ 	.short	(.L_156 - .L_155)
	.align		4
.L_155:
        /*03a0*/ 	.word	index@(_Z16reduceSinglePassILj2ELb0EEvPKfPfj)
        /*03a4*/ 	.word	0x00000000


	//----- nvinfo : EIATTR_REGCOUNT
	.align		4
.L_156:
        /*03a8*/ 	.byte	0x04, 0x2f
        /*03aa*/ 	.short	(.L_158 - .L_157)
	.align		4
.L_157:
        /*03ac*/ 	.word	index@(_Z16reduceSinglePassILj1ELb0EEvPKfPfj)
        /*03b0*/ 	.word	0x00000010


	//----- nvinfo : EIATTR_FRAME_SIZE
	.align		4
.L_158:
        /*03b4*/ 	.byte	0x04, 0x11
        /*03b6*/ 	.short	(.L_160 - .L_159)
	.align		4
.L_159:
        /*03b8*/ 	.word	index@(_Z16reduceSinglePassILj1ELb0EEvPKfPfj)
        /*03bc*/ 	.word	0x00000000


	//----- nvinfo : EIATTR_MIN_STACK_SIZE
	.align		4
.L_160:
        /*03c0*/ 	.byte	0x04, 0x12
        /*03c2*/ 	.short	(.L_162 - .L_161)
	.align		4
.L_161:
        /*03c4*/ 	.word	index@(_Z16reduceSinglePassILj1ELb0EEvPKfPfj)
        /*03c8*/ 	.word	0x00000000


	//----- nvinfo : EIATTR_MIN_STACK_SIZE
	.align		4
.L_162:
        /*03cc*/ 	.byte	0x04, 0x12
        /*03ce*/ 	.short	(.L_164 - .L_163)
	.align		4
.L_163:
        /*03d0*/ 	.word	index@(_Z16reduceSinglePassILj2ELb0EEvPKfPfj)
        /*03d4*/ 	.word	0x00000000


	//----- nvinfo : EIATTR_MIN_STACK_SIZE
	.align		4
.L_164:
        /*03d8*/ 	.byte	0x04, 0x12
        /*03da*/ 	.short	(.L_166 - .L_165)
	.align		4
.L_165:
        /*03dc*/ 	.word	index@(_Z16reduceSinglePassILj4ELb0EEvPKfPfj)
        /*03e0*/ 	.word	0x00000000


	//----- nvinfo : EIATTR_MIN_STACK_SIZE
	.align		4
.L_166:
        /*03e4*/ 	.byte	0x04, 0x12
        /*03e6*/ 	.short	(.L_168 - .L_167)
	.align		4
.L_167:
        /*03e8*/ 	.word	index@(_Z16reduceSinglePassILj8ELb0EEvPKfPfj)
        /*03ec*/ 	.word	0x00000000


	//----- nvinfo : EIATTR_MIN_STACK_SIZE
	.align		4
.L_168:
        /*03f0*/ 	.byte	0x04, 0x12
        /*03f2*/ 	.short	(.L_170 - .L_169)
	.align		4
.L_169:
        /*03f4*/ 	.word	index@(_Z16reduceSinglePassILj16ELb0EEvPKfPfj)
        /*03f8*/ 	.word	0x00000000


	//----- nvinfo : EIATTR_MIN_STACK_SIZE
	.align		4
.L_170:
        /*03fc*/ 	.byte	0x04, 0x12
        /*03fe*/ 	.short	(.L_172 - .L_171)
	.align		4
.L_171:
        /*0400*/ 	.word	index@(_Z16reduceSinglePassILj32ELb0EEvPKfPfj)
        /*0404*/ 	.word	0x00000000


	//----- nvinfo : EIATTR_MIN_STACK_SIZE
	.align		4
.L_172:
        /*0408*/ 	.byte	0x04, 0x12
        /*040a*/ 	.short	(.L_174 - .L_173)
	.align		4
.L_173:
        /*040c*/ 	.word	index@(_Z16reduceSinglePassILj64ELb0EEvPKfPfj)
        /*0410*/ 	.word	0x00000000


	//----- nvinfo : EIATTR_MIN_STACK_SIZE
	.align		4
.L_174:
        /*0414*/ 	.byte	0x04, 0x12
        /*0416*/ 	.short	(.L_176 - .L_175)
	.align		4
.L_175:
        /*0418*/ 	.word	index@(_Z16reduceSinglePassILj128ELb0EEvPKfPfj)
        /*041c*/ 	.word	0x00000000


	//----- nvinfo : EIATTR_MIN_STACK_SIZE
	.align		4
.L_176:
        /*0420*/ 	.byte	0x04, 0x12
        /*0422*/ 	.short	(.L_178 - .L_177)
	.align		4
.L_177:
        /*0424*/ 	.word	index@(_Z16reduceSinglePassILj256ELb0EEvPKfPfj)
        /*0428*/ 	.word	0x00000000


	//----- nvinfo : EIATTR_MIN_STACK_SIZE
	.align		4
.L_178:
        /*042c*/ 	.byte	0x04, 0x12
        /*042e*/ 	.short	(.L_180 - .L_179)
	.align		4
.L_179:
        /*0430*/ 	.word	index@(_Z16reduceSinglePassILj512ELb0EEvPKfPfj)
        /*0434*/ 	.word	0x00000000


	//----- nvinfo : EIATTR_MIN_STACK_SIZE
	.align		4
.L_180:
        /*0438*/ 	.byte	0x04, 0x12
        /*043a*/ 	.short	(.L_182 - .L_181)
	.align		4
.L_181:
        /*043c*/ 	.word	index@(_Z16reduceSinglePassILj1ELb1EEvPKfPfj)
        /*0440*/ 	.word	0x00000000


	//----- nvinfo : EIATTR_MIN_STACK_SIZE
	.align		4
.L_182:
        /*0444*/ 	.byte	0x04, 0x12
        /*0446*/ 	.short	(.L_184 - .L_183)
	.align		4
.L_183:
        /*0448*/ 	.word	index@(_Z16reduceSinglePassILj2ELb1EEvPKfPfj)
        /*044c*/ 	.word	0x00000000


	//----- nvinfo : EIATTR_MIN_STACK_SIZE
	.align		4
.L_184:
        /*0450*/ 	.byte	0x04, 0x12
        /*0452*/ 	.short	(.L_186 - .L_185)
	.align		4
.L_185:
        /*0454*/ 	.word	index@(_Z16reduceSinglePassILj4ELb1EEvPKfPfj)
        /*0458*/ 	.word	0x00000000


	//----- nvinfo : EIATTR_MIN_STACK_SIZE
	.align		4
.L_186:
        /*045c*/ 	.byte	0x04, 0x12
        /*045e*/ 	.short	(.L_188 - .L_187)
	.align		4
.L_187:
        /*0460*/ 	.word	index@(_Z16reduceSinglePassILj8ELb1EEvPKfPfj)
        /*0464*/ 	.word	0x00000000


	//----- nvinfo : EIATTR_MIN_STACK_SIZE
	.align		4
.L_188:
        /*0468*/ 	.byte	0x04, 0x12
        /*046a*/ 	.short	(.L_190 - .L_189)
	.align		4
.L_189:
        /*046c*/ 	.word	index@(_Z16reduceSinglePassILj16ELb1EEvPKfPfj)
        /*0470*/ 	.word	0x00000000


	//----- nvinfo : EIATTR_MIN_STACK_SIZE
	.align		4
.L_190:
        /*0474*/ 	.byte	0x04, 0x12
        /*0476*/ 	.short	(.L_192 - .L_191)
	.align		4
.L_191:
        /*0478*/ 	.word	index@(_Z16reduceSinglePassILj32ELb1EEvPKfPfj)
        /*047c*/ 	.word	0x00000000


	//----- nvinfo : EIATTR_MIN_STACK_SIZE
	.align		4
.L_192:
        /*0480*/ 	.byte	0x04, 0x12
        /*0482*/ 	.short	(.L_194 - .L_193)
	.align		4
.L_193:
        /*0484*/ 	.word	index@(_Z16reduceSinglePassILj64ELb1EEvPKfPfj)
        /*0488*/ 	.word	0x00000000


	//----- nvinfo : EIATTR_MIN_STACK_SIZE
	.align		4
.L_194:
        /*048c*/ 	.byte	0x04, 0x12
        /*048e*/ 	.short	(.L_196 - .L_195)
	.align		4
.L_195:
        /*0490*/ 	.word	index@(_Z16reduceSinglePassILj128ELb1EEvPKfPfj)
        /*0494*/ 	.word	0x00000000


	//----- nvinfo : EIATTR_MIN_STACK_SIZE
	.align		4
.L_196:
        /*0498*/ 	.byte	0x04, 0x12
        /*049a*/ 	.short	(.L_198 - .L_197)
	.align		4
.L_197:
        /*049c*/ 	.word	index@(_Z16reduceSinglePassILj256ELb1EEvPKfPfj)
        /*04a0*/ 	.word	0x00000000


	//----- nvinfo : EIATTR_MIN_STACK_SIZE
	.align		4
.L_198:
        /*04a4*/ 	.byte	0x04, 0x12
        /*04a6*/ 	.short	(.L_200 - .L_199)
	.align		4
.L_199:
        /*04a8*/ 	.word	index@(_Z16reduceSinglePassILj512ELb1EEvPKfPfj)
        /*04ac*/ 	.word	0x00000000


	//----- nvinfo : EIATTR_MIN_STACK_SIZE
	.align		4
.L_200:
        /*04b0*/ 	.byte	0x04, 0x12
        /*04b2*/ 	.short	(.L_202 - .L_201)
	.align		4
.L_201:
        /*04b4*/ 	.word	index@(_Z15reduceMultiPassILj1ELb0EEvPKfPfj)
        /*04b8*/ 	.word	0x00000000


	//----- nvinfo : EIATTR_MIN_STACK_SIZE
	.align		4
.L_202:
        /*04bc*/ 	.byte	0x04, 0x12
        /*04be*/ 	.short	(.L_204 - .L_203)
	.align		4
.L_203:
        /*04c0*/ 	.word	index@(_Z15reduceMultiPassILj2ELb0EEvPKfPfj)
        /*04c4*/ 	.word	0x00000000


	//----- nvinfo : EIATTR_MIN_STACK_SIZE
	.align		4
.L_204:
        /*04c8*/ 	.byte	0x04, 0x12
        /*04ca*/ 	.short	(.L_206 - .L_205)
	.align		4
.L_205:
        /*04cc*/ 	.word	index@(_Z15reduceMultiPassILj4ELb0EEvPKfPfj)
        /*04d0*/ 	.word	0x00000000


	//----- nvinfo : EIATTR_MIN_STACK_SIZE
	.align		4
.L_206:
        /*04d4*/ 	.byte	0x04, 0x12
        /*04d6*/ 	.short	(.L_208 - .L_207)
	.align		4
.L_207:
        /*04d8*/ 	.word	index@(_Z15reduceMultiPassILj8ELb0EEvPKfPfj)
        /*04dc*/ 	.word	0x00000000


	//----- nvinfo : EIATTR_MIN_STACK_SIZE
	.align		4
.L_208:
        /*04e0*/ 	.byte	0x04, 0x12
        /*04e2*/ 	.short	(.L_210 - .L_209)
	.align		4
.L_209:
        /*04e4*/ 	.word	index@(_Z15reduceMultiPassILj16ELb0EEvPKfPfj)
        /*04e8*/ 	.word	0x00000000


	//----- nvinfo : EIATTR_MIN_STACK_SIZE
	.align		4
.L_210:
        /*04ec*/ 	.byte	0x04, 0x12
        /*04ee*/ 	.short	(.L_212 - .L_211)
	.align		4
.L_211:
        /*04f0*/ 	.word	index@(_Z15reduceMultiPassILj32ELb0EEvPKfPfj)
        /*04f4*/ 	.word	0x00000000


	//----- nvinfo : EIATTR_MIN_STACK_SIZE
	.align		4
.L_212:
        /*04f8*/ 	.byte	0x04, 0x12
        /*04fa*/ 	.short	(.L_214 - .L_213)
	.align		4
.L_213:
        /*04fc*/ 	.word	index@(_Z15reduceMultiPassILj64ELb0EEvPKfPfj)
        /*0500*/ 	.word	0x00000000


	//----- nvinfo : EIATTR_MIN_STACK_SIZE
	.align		4
.L_214:
        /*0504*/ 	.byte	0x04, 0x12
        /*0506*/ 	.short	(.L_216 - .L_215)
	.align		4
.L_215:
        /*0508*/ 	.word	index@(_Z15reduceMultiPassILj128ELb0EEvPKfPfj)
        /*050c*/ 	.word	0x00000000


	//----- nvinfo : EIATTR_MIN_STACK_SIZE
	.align		4
.L_216:
        /*0510*/ 	.byte	0x04, 0x12
        /*0512*/ 	.short	(.L_218 - .L_217)
	.align		4
.L_217:
        /*0514*/ 	.word	index@(_Z15reduceMultiPassILj256ELb0EEvPKfPfj)
        /*0518*/ 	.word	0x00000000


	//----- nvinfo : EIATTR_MIN_STACK_SIZE
	.align		4
.L_218:
        /*051c*/ 	.byte	0x04, 0x12
        /*051e*/ 	.short	(.L_220 - .L_219)
	.align		4
.L_219:
        /*0520*/ 	.word	index@(_Z15reduceMultiPassILj512ELb0EEvPKfPfj)
        /*0524*/ 	.word	0x00000000


	//----- nvinfo : EIATTR_MIN_STACK_SIZE
	.align		4
.L_220:
        /*0528*/ 	.byte	0x04, 0x12
        /*052a*/ 	.short	(.L_222 - .L_221)
	.align		4
.L_221:
        /*052c*/ 	.word	index@(_Z15reduceMultiPassILj1ELb1EEvPKfPfj)
        /*0530*/ 	.word	0x00000000


	//----- nvinfo : EIATTR_MIN_STACK_SIZE
	.align		4
.L_222:
        /*0534*/ 	.byte	0x04, 0x12
        /*0536*/ 	.short	(.L_224 - .L_223)
	.align		4
.L_223:
        /*0538*/ 	.word	index@(_Z15reduceMultiPassILj2ELb1EEvPKfPfj)
        /*053c*/ 	.word	0x00000000


	//----- nvinfo : EIATTR_MIN_STACK_SIZE
	.align		4
.L_224:
        /*0540*/ 	.byte	0x04, 0x12
        /*0542*/ 	.short	(.L_226 - .L_225)
	.align		4
.L_225:
        /*0544*/ 	.word	index@(_Z15reduceMultiPassILj4ELb1EEvPKfPfj)
        /*0548*/ 	.word	0x00000000


	//----- nvinfo : EIATTR_MIN_STACK_SIZE
	.align		4
.L_226:
        /*054c*/ 	.byte	0x04, 0x12
        /*054e*/ 	.short	(.L_228 - .L_227)
	.align		4
.L_227:
        /*0550*/ 	.word	index@(_Z15reduceMultiPassILj8ELb1EEvPKfPfj)
        /*0554*/ 	.word	0x00000000


	//----- nvinfo : EIATTR_MIN_STACK_SIZE
	.align		4
.L_228:
        /*0558*/ 	.byte	0x04, 0x12
        /*055a*/ 	.short	(.L_230 - .L_229)
	.align		4
.L_229:
        /*055c*/ 	.word	index@(_Z15reduceMultiPassILj16ELb1EEvPKfPfj)
        /*0560*/ 	.word	0x00000000


	//----- nvinfo : EIATTR_MIN_STACK_SIZE
	.align		4
.L_230:
        /*0564*/ 	.byte	0x04, 0x12
        /*0566*/ 	.short	(.L_232 - .L_231)
	.align		4
.L_231:
        /*0568*/ 	.word	index@(_Z15reduceMultiPassILj32ELb1EEvPKfPfj)
        /*056c*/ 	.word	0x00000000


	//----- nvinfo : EIATTR_MIN_STACK_SIZE
	.align		4
.L_232:
        /*0570*/ 	.byte	0x04, 0x12
        /*0572*/ 	.short	(.L_234 - .L_233)
	.align		4
.L_233:
        /*0574*/ 	.word	index@(_Z15reduceMultiPassILj64ELb1EEvPKfPfj)
        /*0578*/ 	.word	0x00000000


	//----- nvinfo : EIATTR_MIN_STACK_SIZE
	.align		4
.L_234:
        /*057c*/ 	.byte	0x04, 0x12
        /*057e*/ 	.short	(.L_236 - .L_235)
	.align		4
.L_235:
        /*0580*/ 	.word	index@(_Z15reduceMultiPassILj128ELb1EEvPKfPfj)
        /*0584*/ 	.word	0x00000000


	//----- nvinfo : EIATTR_MIN_STACK_SIZE
	.align		4
.L_236:
        /*0588*/ 	.byte	0x04, 0x12
        /*058a*/ 	.short	(.L_238 - .L_237)
	.align		4
.L_237:
        /*058c*/ 	.word	index@(_Z15reduceMultiPassILj256ELb1EEvPKfPfj)
        /*0590*/ 	.word	0x00000000


	//----- nvinfo : EIATTR_MIN_STACK_SIZE
	.align		4
.L_238:
        /*0594*/ 	.byte	0x04, 0x12
        /*0596*/ 	.short	(.L_240 - .L_239)
	.align		4
.L_239:
        /*0598*/ 	.word	index@(_Z15reduceMultiPassILj512ELb1EEvPKfPfj)
        /*059c*/ 	.word	0x00000000
.L_240:


//--------------------- .nv.compat                --------------------------
	.section	.nv.compat,"",@"SHT_CUDA_COMPAT_INFO"
	.align	4
        /*0000*/ 	.byte	0x02, 0x09, 0x00, 0x00, 0x02, 0x02, 0x01, 0x00, 0x02, 0x05, 0x05, 0x00, 0x03, 0x07, 0x01, 0x01
        /*0010*/ 	.byte	0x02, 0x03, 0x00, 0x00, 0x02, 0x06, 0x01, 0x00, 0x04, 0x0b, 0x08, 0x00, 0x09, 0x00, 0x00, 0x00
        /*0020*/ 	.byte	0x00, 0x00, 0x00, 0x00


//--------------------- .nv.info._Z16reduceSinglePassILj1ELb0EEvPKfPfj --------------------------
	.section	.nv.info._Z16reduceSinglePassILj1ELb0EEvPKfPfj,"",@"SHT_CUDA_INFO"
	.sectionflags	@""
	.align	4


	//----- nvinfo : EIATTR_CUDA_API_VERSION
	.align		4
        /*0000*/ 	.byte	0x04, 0x37
        /*0002*/ 	.short	(.L_242 - .L_241)
.L_241:
        /*0004*/ 	.word	0x00000082


	//----- nvinfo : EIATTR_KPARAM_INFO
	.align		4
.L_242:
        /*0008*/ 	.byte	0x04, 0x17
        /*000a*/ 	.short	(.L_244 - .L_243)
.L_243:
        /*000c*/ 	.word	0x00000000
        /*0010*/ 	.short	0x0002
        /*0012*/ 	.short	0x0010
        /*0014*/ 	.byte	0x00, 0xf0, 0x11, 0x00


	//----- nvinfo : EIATTR_KPARAM_INFO
	.align		4
.L_244:
        /*0018*/ 	.byte	0x04, 0x17
        /*001a*/ 	.short	(.L_246 - .L_245)
.L_245:
        /*001c*/ 	.word	0x00000000
        /*0020*/ 	.short	0x0001
        /*0022*/ 	.short	0x0008
        /*0024*/ 	.byte	0x00, 0xf5, 0x21, 0x00


	//----- nvinfo : EIATTR_KPARAM_INFO
	.align		4
.L_246:
        /*0028*/ 	.byte	0x04, 0x17
        /*002a*/ 	.short	(.L_248 - .L_247)
.L_247:
        /*002c*/ 	.word	0x00000000
        /*0030*/ 	.short	0x0000
        /*0032*/ 	.short	0x0000
        /*0034*/ 	.byte	0x00, 0xf5, 0x21, 0x00


	//----- nvinfo : EIATTR_SPARSE_MMA_MASK
	.align		4
.L_248:
        /*0038*/ 	.byte	0x03, 0x50
        /*003a*/ 	.short	0x0000


	//----- nvinfo : EIATTR_MAXREG_COUNT
	.align		4
        /*003c*/ 	.byte	0x03, 0x1b
        /*003e*/ 	.short	0x00ff


	//----- nvinfo : EIATTR_NUM_BARRIERS
	.align		4
        /*0040*/ 	.byte	0x02, 0x4c
        /*0042*/ 	.byte	0x01
	.zero		1


	//----- nvinfo : EIATTR_MERCURY_ISA_VERSION
	.align		4
        /*0044*/ 	.byte	0x03, 0x5f
        /*0046*/ 	.short	0x0101


	//----- nvinfo : EIATTR_VRC_CTA_INIT_COUNT
	.align		4
        /*0048*/ 	.byte	0x02, 0x4a
	.zero		1
	.zero		1


	//----- nvinfo : EIATTR_EXIT_INSTR_OFFSETS
	.align		4
        /*004c*/ 	.byte	0x04, 0x1c
        /*004e*/ 	.short	(.L_250 - .L_249)


	//   ....[0]....
.L_249:
        /*0050*/ 	.word	0x00000320


	//   ....[1]....
        /*0054*/ 	.word	0x00000490


	//   ....[2]....
        /*0058*/ 	.word	0x000005d0


	//   ....[3]....
        /*005c*/ 	.word	0x00000630


	//----- nvinfo : EIATTR_CRS_STACK_SIZE
	.align		4
.L_250:
        /*0060*/ 	.byte	0x04, 0x1e
        /*0062*/ 	.short	(.L_252 - .L_251)
.L_251:
        /*0064*/ 	.word	0x00000000


	//----- nvinfo : EIATTR_CBANK_PARAM_SIZE
	.align		4
.L_252:
        /*0068*/ 	.byte	0x03, 0x19
        /*006a*/ 	.short	0x0014


	//----- nvinfo : EIATTR_PARAM_CBANK
	.align		4
        /*006c*/ 	.byte	0x04, 0x0a
        /*006e*/ 	.short	(.L_254 - .L_253)
	.align		4
.L_253:
        /*0070*/ 	.word	index@(.nv.constant0._Z16reduceSinglePassILj1ELb0EEvPKfPfj)
        /*0074*/ 	.short	0x0380
        /*0076*/ 	.short	0x0014


	//----- nvinfo : EIATTR_SW_WAR
	.align		4
.L_254:
        /*0078*/ 	.byte	0x04, 0x36
        /*007a*/ 	.short	(.L_256 - .L_255)
.L_255:
        /*007c*/ 	.word	0x00000008
.L_256:


//--------------------- .nv.info._Z16reduceSinglePassILj2ELb0EEvPKfPfj --------------------------
	.section	.nv.info._Z16reduceSinglePassILj2ELb0EEvPKfPfj,"",@"SHT_CUDA_INFO"
	.sectionflags	@""
	.align	4


	//----- nvinfo : EIATTR_CUDA_API_VERSION
	.align		4
        /*0000*/ 	.byte	0x04, 0x37
        /*0002*/ 	.short	(.L_258 - .L_257)
.L_257:
        /*0004*/ 	.word	0x00000082


	//----- nvinfo : EIATTR_KPARAM_INFO
	.align		4
.L_258:
        /*0008*/ 	.byte	0x04, 0x17
        /*000a*/ 	.short	(.L_260 - .L_259)
.L_259:
        /*000c*/ 	.word	0x00000000
        /*0010*/ 	.short	0x0002
        /*0012*/ 	.short	0x0010
        /*0014*/ 	.byte	0x00, 0xf0, 0x11, 0x00


	//----- nvinfo : EIATTR_KPARAM_INFO
	.align		4
.L_260:
        /*0018*/ 	.byte	0x04, 0x17
        /*001a*/ 	.short	(.L_262 - .L_261)
.L_261:
        /*001c*/ 	.word	0x00000000
        /*0020*/ 	.short	0x0001
        /*0022*/ 	.short	0x0008
        /*0024*/ 	.byte	0x00, 0xf5, 0x21, 0x00


	//----- nvinfo : EIATTR_KPARAM_INFO
	.align		4
.L_262:
        /*0028*/ 	.byte	0x04, 0x17
        /*002a*/ 	.short	(.L_264 - .L_263)
.L_263:
        /*002c*/ 	.word	0x00000000
        /*0030*/ 	.short	0x0000
        /*0032*/ 	.short	0x0000
        /*0034*/ 	.byte	0x00, 0xf5, 0x21, 0x00


	//----- nvinfo : EIATTR_SPARSE_MMA_MASK
	.align		4
.L_264:
        /*0038*/ 	.byte	0x03, 0x50
        /*003a*/ 	.short	0x0000


	//----- nvinfo : EIATTR_MAXREG_COUNT
	.align		4
        /*003c*/ 	.byte	0x03, 0x1b
        /*003e*/ 	.short	0x00ff


	//----- nvinfo : EIATTR_NUM_BARRIERS
	.align		4
        /*0040*/ 	.byte	0x02, 0x4c
        /*0042*/ 	.byte	0x01
	.zero		1


	//----- nvinfo : EIATTR_MERCURY_ISA_VERSION
	.align		4
        /*0044*/ 	.byte	0x03, 0x5f
        /*0046*/ 	.short	0x0101


	//----- nvinfo : EIATTR_VRC_CTA_INIT_COUNT
	.align		4
        /*0048*/ 	.byte	0x02, 0x4a
	.zero		1
	.zero		1


	//----- nvinfo : EIATTR_EXIT_INSTR_OFFSETS
	.align		4
        /*004c*/ 	.byte	0x04, 0x1c
        /*004e*/ 	.short	(.L_266 - .L_265)


	//   ....[0]....
.L_265:
        /*0050*/ 	.word	0x00000380


	//   ....[1]....
        /*0054*/ 	.word	0x000004f0


	//   ....[2]....
        /*0058*/ 	.word	0x00000660


	//   ....[3]....
        /*005c*/ 	.word	0x000006c0


	//----- nvinfo : EIATTR_CRS_STACK_SIZE
	.align		4
.L_266:
        /*0060*/ 	.byte	0x04, 0x1e
        /*0062*/ 	.short	(.L_268 - .L_267)
.L_267:
        /*0064*/ 	.word	0x00000000


	//----- nvinfo : EIATTR_CBANK_PARAM_SIZE
	.align		4
.L_268:
        /*0068*/ 	.byte	0x03, 0x19
        /*006a*/ 	.short	0x0014


	//----- nvinfo : EIATTR_PARAM_CBANK
	.align		4
        /*006c*/ 	.byte	0x04, 0x0a
        /*006e*/ 	.short	(.L_270 - .L_269)
	.align		4
.L_269:
        /*0070*/ 	.word	index@(.nv.constant0._Z16reduceSinglePassILj2ELb0EEvPKfPfj)
        /*0074*/ 	.short	0x0380
        /*0076*/ 	.short	0x0014


	//----- nvinfo : EIATTR_SW_WAR
	.align		4
.L_270:
        /*0078*/ 	.byte	0x04, 0x36
        /*007a*/ 	.short	(.L_272 - .L_271)
.L_271:
        /*007c*/ 	.word	0x00000008
.L_272:


//--------------------- .nv.info._Z16reduceSinglePassILj4ELb0EEvPKfPfj --------------------------
	.section	.nv.info._Z16reduceSinglePassILj4ELb0EEvPKfPfj,"",@"SHT_CUDA_INFO"
	.sectionflags	@""
	.align	4


	//----- nvinfo : EIATTR_CUDA_API_VERSION
	.align		4
        /*0000*/ 	.byte	0x04, 0x37
        /*0002*/ 	.short	(.L_274 - .L_273)
.L_273:
        /*0004*/ 	.word	0x00000082


	//----- nvinfo : EIATTR_KPARAM_INFO
	.align		4
.L_274:
        /*0008*/ 	.byte	0x04, 0x17
        /*000a*/ 	.short	(.L_276 - .L_275)
.L_275:
        /*000c*/ 	.word	0x00000000
        /*0010*/ 	.short	0x0002
        /*0012*/ 	.short	0x0010
        /*0014*/ 	.byte	0x00, 0xf0, 0x11, 0x00


	//----- nvinfo : EIATTR_KPARAM_INFO
	.align		4
.L_276:
        /*0018*/ 	.byte	0x04, 0x17
        /*001a*/ 	.short	(.L_278 - .L_277)
.L_277:
        /*001c*/ 	.word	0x00000000
        /*0020*/ 	.short	0x0001
        /*0022*/ 	.short	0x0008
        /*0024*/ 	.byte	0x00, 0xf5, 0x21, 0x00


	//----- nvinfo : EIATTR_KPARAM_INFO
	.align		4
.L_278:
        /*0028*/ 	.byte	0x04, 0x17
        /*002a*/ 	.short	(.L_280 - .L_279)
.L_279:
        /*002c*/ 	.word	0x00000000
        /*0030*/ 	.short	0x0000
        /*0032*/ 	.short	0x0000
        /*0034*/ 	.byte	0x00, 0xf5, 0x21, 0x00


	//----- nvinfo : EIATTR_SPARSE_MMA_MASK
	.align		4
.L_280:
        /*0038*/ 	.byte	0x03, 0x50
        /*003a*/ 	.short	0x0000


	//----- nvinfo : EIATTR_MAXREG_COUNT
	.align		4
        /*003c*/ 	.byte	0x03, 0x1b
        /*003e*/ 	.short	0x00ff


	//----- nvinfo : EIATTR_NUM_BARRIERS
	.align		4
        /*0040*/ 	.byte	0x02, 0x4c
        /*0042*/ 	.byte	0x01
	.zero		1


	//----- nvinfo : EIATTR_MERCURY_ISA_VERSION
	.align		4
        /*0044*/ 	.byte	0x03, 0x5f
        /*0046*/ 	.short	0x0101


	//----- nvinfo : EIATTR_VRC_CTA_INIT_COUNT
	.align		4
        /*0048*/ 	.byte	0x02, 0x4a
	.zero		1
	.zero		1


	//----- nvinfo : EIATTR_EXIT_INSTR_OFFSETS
	.align		4
        /*004c*/ 	.byte	0x04, 0x1c
        /*004e*/ 	.short	(.L_282 - .L_281)


	//   ....[0]....
.L_281:
        /*0050*/ 	.word	0x000003d0


	//   ....[1]....
        /*0054*/ 	.word	0x00000540


	//   ....[2]....
        /*0058*/ 	.word	0x000006f0


	//   ....[3]....
        /*005c*/ 	.word	0x00000750


	//----- nvinfo : EIATTR_CRS_STACK_SIZE
	.align		4
.L_282:
        /*0060*/ 	.byte	0x04, 0x1e
        /*0062*/ 	.short	(.L_284 - .L_283)
.L_283:
        /*0064*/ 	.word	0x00000000


	//----- nvinfo : EIATTR_CBANK_PARAM_SIZE
	.align		4
.L_284:
        /*0068*/ 	.byte	0x03, 0x19
        /*006a*/ 	.short	0x0014


	//----- nvinfo : EIATTR_PARAM_CBANK
	.align		4
        /*006c*/ 	.byte	0x04, 0x0a
        /*006e*/ 	.short	(.L_286 - .L_285)
	.align		4
.L_285:
        /*0070*/ 	.word	index@(.nv.constant0._Z16reduceSinglePassILj4ELb0EEvPKfPfj)
        /*0074*/ 	.short	0x0380
        /*0076*/ 	.short	0x0014


	//----- nvinfo : EIATTR_SW_WAR
	.align		4
.L_286:
        /*0078*/ 	.byte	0x04, 0x36
        /*007a*/ 	.short	(.L_288 - .L_287)
.L_287:
        /*007c*/ 	.word	0x00000008
.L_288:


//--------------------- .nv.info._Z16reduceSinglePassILj8ELb0EEvPKfPfj --------------------------
	.section	.nv.info._Z16reduceSinglePassILj8ELb0EEvPKfPfj,"",@"SHT_CUDA_INFO"
	.sectionflags	@""
	.align	4


	//----- nvinfo : EIATTR_CUDA_API_VERSION
	.align		4
        /*0000*/ 	.byte	0x04, 0x37
        /*0002*/ 	.short	(.L_290 - .L_289)
.L_289:
        /*0004*/ 	.word	0x00000082


	//----- nvinfo : EIATTR_KPARAM_INFO
	.align		4
.L_290:
        /*0008*/ 	.byte	0x04, 0x17
        /*000a*/ 	.short	(.L_292 - .L_291)
.L_291:
        /*000c*/ 	.word	0x00000000
        /*0010*/ 	.short	0x0002
        /*0012*/ 	.short	0x0010
        /*0014*/ 	.byte	0x00, 0xf0, 0x11, 0x00


	//----- nvinfo : EIATTR_KPARAM_INFO
	.align		4
.L_292:
        /*0018*/ 	.byte	0x04, 0x17
        /*001a*/ 	.short	(.L_294 - .L_293)
.L_293:
        /*001c*/ 	.word	0x00000000
        /*0020*/ 	.short	0x0001
        /*0022*/ 	.short	0x0008
        /*0024*/ 	.byte	0x00, 0xf5, 0x21, 0x00


	//----- nvinfo : EIATTR_KPARAM_INFO
	.align		4
.L_294:
        /*0028*/ 	.byte	0x04, 0x17
        /*002a*/ 	.short	(.L_296 - .L_295)
.L_295:
        /*002c*/ 	.word	0x00000000
        /*0030*/ 	.short	0x0000
        /*0032*/ 	.short	0x0000
        /*0034*/ 	.byte	0x00, 0xf5, 0x21, 0x00


	//----- nvinfo : EIATTR_SPARSE_MMA_MASK
	.align		4
.L_296:
        /*0038*/ 	.byte	0x03, 0x50
        /*003a*/ 	.short	0x0000


	//----- nvinfo : EIATTR_MAXREG_COUNT
	.align		4
        /*003c*/ 	.byte	0x03, 0x1b
        /*003e*/ 	.short	0x00ff


	//----- nvinfo : EIATTR_NUM_BARRIERS
	.align		4
        /*0040*/ 	.byte	0x02, 0x4c
        /*0042*/ 	.byte	0x01
	.zero		1


	//----- nvinfo : EIATTR_MERCURY_ISA_VERSION
	.align		4
        /*0044*/ 	.byte	0x03, 0x5f
        /*0046*/ 	.short	0x0101


	//----- nvinfo : EIATTR_VRC_CTA_INIT_COUNT
	.align		4
        /*0048*/ 	.byte	0x02, 0x4a
	.zero		1
	.zero		1


	//----- nvinfo : EIATTR_EXIT_INSTR_OFFSETS
	.align		4
        /*004c*/ 	.byte	0x04, 0x1c
        /*004e*/ 	.short	(.L_298 - .L_297)


	//   ....[0]....
.L_297:
        /*0050*/ 	.word	0x00000420


	//   ....[1]....
        /*0054*/ 	.word	0x00000590


	//   ....[2]....
        /*0058*/ 	.word	0x00000780


	//   ....[3]....
        /*005c*/ 	.word	0x000007e0


	//----- nvinfo : EIATTR_CRS_STACK_SIZE
	.align		4
.L_298:
        /*0060*/ 	.byte	0x04, 0x1e
        /*0062*/ 	.short	(.L_300 - .L_299)
.L_299:
        /*0064*/ 	.word	0x00000000


	//----- nvinfo : EIATTR_CBANK_PARAM_SIZE
	.align		4
.L_300:
        /*0068*/ 	.byte	0x03, 0x19
        /*006a*/ 	.short	0x0014


	//----- nvinfo : EIATTR_PARAM_CBANK
	.align		4
        /*006c*/ 	.byte	0x04, 0x0a
        /*006e*/ 	.short	(.L_302 - .L_301)
	.align		4
.L_301:
        /*0070*/ 	.word	index@(.nv.constant0._Z16reduceSinglePassILj8ELb0EEvPKfPfj)
        /*0074*/ 	.short	0x0380
        /*0076*/ 	.short	0x0014


	//----- nvinfo : EIATTR_SW_WAR
	.align		4
.L_302:
        /*0078*/ 	.byte	0x04, 0x36
        /*007a*/ 	.short	(.L_304 - .L_303)
.L_303:
        /*007c*/ 	.word	0x00000008
.L_304:


//--------------------- .nv.info._Z16reduceSinglePassILj16ELb0EEvPKfPfj --------------------------
	.section	.nv.info._Z16reduceSinglePassILj16ELb0EEvPKfPfj,"",@"SHT_CUDA_INFO"
	.sectionflags	@""
	.align	4


	//----- nvinfo : EIATTR_CUDA_API_VERSION
	.align		4
        /*0000*/ 	.byte	0x04, 0x37
        /*0002*/ 	.short	(.L_306 - .L_305)
.L_305:
        /*0004*/ 	.word	0x00000082


	//----- nvinfo : EIATTR_KPARAM_INFO
	.align		4
.L_306:
        /*0008*/ 	.byte	0x04, 0x17
        /*000a*/ 	.short	(.L_308 - .L_307)
.L_307:
        /*000c*/ 	.word	0x00000000
        /*0010*/ 	.short	0x0002
        /*0012*/ 	.short	0x0010
        /*0014*/ 	.byte	0x00, 0xf0, 0x11, 0x00


	//----- nvinfo : EIATTR_KPARAM_INFO
	.align		4
.L_308:
        /*0018*/ 	.byte	0x04, 0x17
        /*001a*/ 	.short	(.L_310 - .L_309)
.L_309:
        /*001c*/ 	.word	0x00000000
        /*0020*/ 	.short	0x0001
        /*0022*/ 	.short	0x0008
        /*0024*/ 	.byte	0x00, 0xf5, 0x21, 0x00


	//----- nvinfo : EIATTR_KPARAM_INFO
	.align		4
.L_310:
        /*0028*/ 	.byte	0x04, 0x17
        /*002a*/ 	.short	(.L_312 - .L_311)
.L_311:
        /*002c*/ 	.word	0x00000000
        /*0030*/ 	.short	0x0000
        /*0032*/ 	.short	0x0000
        /*0034*/ 	.byte	0x00, 0xf5, 0x21, 0x00


	//----- nvinfo : EIATTR_SPARSE_MMA_MASK
	.align		4
.L_312:
        /*0038*/ 	.byte	0x03, 0x50
        /*003a*/ 	.short	0x0000


	//----- nvinfo : EIATTR_MAXREG_COUNT
	.align		4
        /*003c*/ 	.byte	0x03, 0x1b
        /*003e*/ 	.short	0x00ff


	//----- nvinfo : EIATTR_NUM_BARRIERS
	.align		4
        /*0040*/ 	.byte	0x02, 0x4c
        /*0042*/ 	.byte	0x01
	.zero		1


	//----- nvinfo : EIATTR_MERCURY_ISA_VERSION
	.align		4
        /*0044*/ 	.byte	0x03, 0x5f
        /*0046*/ 	.short	0x0101


	//----- nvinfo : EIATTR_VRC_CTA_INIT_COUNT
	.align		4
        /*0048*/ 	.byte	0x02, 0x4a
	.zero		1
	.zero		1


	//----- nvinfo : EIATTR_EXIT_INSTR_OFFSETS
	.align		4
        /*004c*/ 	.byte	0x04, 0x1c
        /*004e*/ 	.short	(.L_314 - .L_313)


	//   ....[0]....
.L_313:
        /*0050*/ 	.word	0x00000470


	//   ....[1]....
        /*0054*/ 	.word	0x000005e0


	//   ....[2]....
        /*0058*/ 	.word	0x00000810


	//   ....[3]....
        /*005c*/ 	.word	0x00000870


	//----- nvinfo : EIATTR_CRS_STACK_SIZE
	.align		4
.L_314:
        /*0060*/ 	.byte	0x04, 0x1e
        /*0062*/ 	.short	(.L_316 - .L_315)
.L_315:
        /*0064*/ 	.word	0x00000000


	//----- nvinfo : EIATTR_CBANK_PARAM_SIZE
	.align		4
.L_316:
        /*0068*/ 	.byte	0x03, 0x19
        /*006a*/ 	.short	0x0014


	//----- nvinfo : EIATTR_PARAM_CBANK
	.align		4
        /*006c*/ 	.byte	0x04, 0x0a
        /*006e*/ 	.short	(.L_318 - .L_317)
	.align		4
.L_317:
        /*0070*/ 	.word	index@(.nv.constant0._Z16reduceSinglePassILj16ELb0EEvPKfPfj)
        /*0074*/ 	.short	0x0380
        /*0076*/ 	.short	0x0014


	//----- nvinfo : EIATTR_SW_WAR
	.align		4
.L_318:
        /*0078*/ 	.byte	0x04, 0x36
        /*007a*/ 	.short	(.L_320 - .L_319)
.L_319:
        /*007c*/ 	.word	0x00000008
.L_320:


//--------------------- .nv.info._Z16reduceSinglePassILj32ELb0EEvPKfPfj --------------------------
	.section	.nv.info._Z16reduceSinglePassILj32ELb0EEvPKfPfj,"",@"SHT_CUDA_INFO"
	.sectionflags	@""
	.align	4


	//----- nvinfo : EIATTR_CUDA_API_VERSION
	.align		4
        /*0000*/ 	.byte	0x04, 0x37
        /*0002*/ 	.short	(.L_322 - .L_321)
.L_321:
        /*0004*/ 	.word	0x00000082


	//----- nvinfo : EIATTR_KPARAM_INFO
	.align		4
.L_322:
        /*0008*/ 	.byte	0x04, 0x17
        /*000a*/ 	.short	(.L_324 - .L_323)
.L_323:
        /*000c*/ 	.word	0x00000000
        /*0010*/ 	.short	0x0002
        /*0012*/ 	.short	0x0010
        /*0014*/ 	.byte	0x00, 0xf0, 0x11, 0x00


	//----- nvinfo : EIATTR_KPARAM_INFO
	.align		4
.L_324:
        /*0018*/ 	.byte	0x04, 0x17
        /*001a*/ 	.short	(.L_326 - .L_325)
.L_325:
        /*001c*/ 	.word	0x00000000
        /*0020*/ 	.short	0x0001
        /*0022*/ 	.short	0x0008
        /*0024*/ 	.byte	0x00, 0xf5, 0x21, 0x00


	//----- nvinfo : EIATTR_KPARAM_INFO
	.align		4
.L_326:
        /*0028*/ 	.byte	0x04, 0x17
        /*002a*/ 	.short	(.L_328 - .L_327)
.L_327:
        /*002c*/ 	.word	0x00000000
        /*0030*/ 	.short	0x0000
        /*0032*/ 	.short	0x0000
        /*0034*/ 	.byte	0x00, 0xf5, 0x21, 0x00


	//----- nvinfo : EIATTR_SPARSE_MMA_MASK
	.align		4
.L_328:
        /*0038*/ 	.byte	0x03, 0x50
        /*003a*/ 	.short	0x0000


	//----- nvinfo : EIATTR_MAXREG_COUNT
	.align		4
        /*003c*/ 	.byte	0x03, 0x1b
        /*003e*/ 	.short	0x00ff


	//----- nvinfo : EIATTR_NUM_BARRIERS
	.align		4
        /*0040*/ 	.byte	0x02, 0x4c
        /*0042*/ 	.byte	0x01
	.zero		1


	//----- nvinfo : EIATTR_MERCURY_ISA_VERSION
	.align		4
        /*0044*/ 	.byte	0x03, 0x5f
        /*0046*/ 	.short	0x0101


	//----- nvinfo : EIATTR_VRC_CTA_INIT_COUNT
	.align		4
        /*0048*/ 	.byte	0x02, 0x4a
	.zero		1
	.zero		1


	//----- nvinfo : EIATTR_EXIT_INSTR_OFFSETS
	.align		4
        /*004c*/ 	.byte	0x04, 0x1c
        /*004e*/ 	.short	(.L_330 - .L_329)


	//   ....[0]....
.L_329:
        /*0050*/ 	.word	0x000004c0


	//   ....[1]....
        /*0054*/ 	.word	0x00000630


	//   ....[2]....
        /*0058*/ 	.word	0x000008a0


	//   ....[3]....
        /*005c*/ 	.word	0x00000900


	//----- nvinfo : EIATTR_CRS_STACK_SIZE
	.align		4
.L_330:
        /*0060*/ 	.byte	0x04, 0x1e
        /*0062*/ 	.short	(.L_332 - .L_331)
.L_331:
        /*0064*/ 	.word	0x00000000


	//----- nvinfo : EIATTR_CBANK_PARAM_SIZE
	.align		4
.L_332:
        /*0068*/ 	.byte	0x03, 0x19
        /*006a*/ 	.short	0x0014


	//----- nvinfo : EIATTR_PARAM_CBANK
	.align		4
        /*006c*/ 	.byte	0x04, 0x0a
        /*006e*/ 	.short	(.L_334 - .L_333)
	.align		4
.L_333:
        /*0070*/ 	.word	index@(.nv.constant0._Z16reduceSinglePassILj32ELb0EEvPKfPfj)
        /*0074*/ 	.short	0x0380
        /*0076*/ 	.short	0x0014


	//----- nvinfo : EIATTR_SW_WAR
	.align		4
.L_334:
        /*0078*/ 	.byte	0x04, 0x36
        /*007a*/ 	.short	(.L_336 - .L_335)
.L_335:
        /*007c*/ 	.word	0x00000008
.L_336:


//--------------------- .nv.info._Z16reduceSinglePassILj64ELb0EEvPKfPfj --------------------------
	.section	.nv.info._Z16reduceSinglePassILj64ELb0EEvPKfPfj,"",@"SHT_CUDA_INFO"
	.sectionflags	@""
	.align	4


	//----- nvinfo : EIATTR_CUDA_API_VERSION
	.align		4
        /*0000*/ 	.byte	0x04, 0x37
        /*0002*/ 	.short	(.L_338 - .L_337)
.L_337:
        /*0004*/ 	.word	0x00000082


	//----- nvinfo : EIATTR_KPARAM_INFO
	.align		4
.L_338:
        /*0008*/ 	.byte	0x04, 0x17
        /*000a*/ 	.short	(.L_340 - .L_339)
.L_339:
        /*000c*/ 	.word	0x00000000
        /*0010*/ 	.short	0x0002
        /*0012*/ 	.short	0x0010
        /*0014*/ 	.byte	0x00, 0xf0, 0x11, 0x00


	//----- nvinfo : EIATTR_KPARAM_INFO
	.align		4
.L_340:
        /*0018*/ 	.byte	0x04, 0x17
        /*001a*/ 	.short	(.L_342 - .L_341)
.L_341:
        /*001c*/ 	.word	0x00000000
        /*0020*/ 	.short	0x0001
        /*0022*/ 	.short	0x0008
        /*0024*/ 	.byte	0x00, 0xf5, 0x21, 0x00


	//----- nvinfo : EIATTR_KPARAM_INFO
	.align		4
.L_342:
        /*0028*/ 	.byte	0x04, 0x17
        /*002a*/ 	.short	(.L_344 - .L_343)
.L_343:
        /*002c*/ 	.word	0x00000000
        /*0030*/ 	.short	0x0000
        /*0032*/ 	.short	0x0000
        /*0034*/ 	.byte	0x00, 0xf5, 0x21, 0x00


	//----- nvinfo : EIATTR_SPARSE_MMA_MASK
	.align		4
.L_344:
        /*0038*/ 	.byte	0x03, 0x50
        /*003a*/ 	.short	0x0000


	//----- nvinfo : EIATTR_MAXREG_COUNT
	.align		4
        /*003c*/ 	.byte	0x03, 0x1b
        /*003e*/ 	.short	0x00ff


	//----- nvinfo : EIATTR_NUM_BARRIERS
	.align		4
        /*0040*/ 	.byte	0x02, 0x4c
        /*0042*/ 	.byte	0x01
	.zero		1


	//----- nvinfo : EIATTR_MERCURY_ISA_VERSION
	.align		4
        /*0044*/ 	.byte	0x03, 0x5f
        /*0046*/ 	.short	0x0101


	//----- nvinfo : EIATTR_VRC_CTA_INIT_COUNT
	.align		4
        /*0048*/ 	.byte	0x02, 0x4a
	.zero		1
	.zero		1


	//----- nvinfo : EIATTR_EXIT_INSTR_OFFSETS
	.align		4
        /*004c*/ 	.byte	0x04, 0x1c
        /*004e*/ 	.short	(.L_346 - .L_345)


	//   ....[0]....
.L_345:
        /*0050*/ 	.word	0x00000510


	//   ....[1]....
        /*0054*/ 	.word	0x00000680


	//   ....[2]....
        /*0058*/ 	.word	0x00000930


	//   ....[3]....
        /*005c*/ 	.word	0x00000990


	//----- nvinfo : EIATTR_CRS_STACK_SIZE
	.align		4
.L_346:
        /*0060*/ 	.byte	0x04, 0x1e
        /*0062*/ 	.short	(.L_348 - .L_347)
.L_347:
        /*0064*/ 	.word	0x00000000


	//----- nvinfo : EIATTR_CBANK_PARAM_SIZE
	.align		4
.L_348:
        /*0068*/ 	.byte	0x03, 0x19
        /*006a*/ 	.short	0x0014


	//----- nvinfo : EIATTR_PARAM_CBANK
	.align		4
        /*006c*/ 	.byte	0x04, 0x0a
        /*006e*/ 	.short	(.L_350 - .L_349)
	.align		4
.L_349:
        /*0070*/ 	.word	index@(.nv.constant0._Z16reduceSinglePassILj64ELb0EEvPKfPfj)
        /*0074*/ 	.short	0x0380
        /*0076*/ 	.short	0x0014


	//----- nvinfo : EIATTR_SW_WAR
	.align		4
.L_350:
        /*0078*/ 	.byte	0x04, 0x36
        /*007a*/ 	.short	(.L_352 - .L_351)
.L_351:
        /*007c*/ 	.word	0x00000008
.L_352:


//--------------------- .nv.info._Z16reduceSinglePassILj128ELb0EEvPKfPfj --------------------------
	.section	.nv.info._Z16reduceSinglePassILj128ELb0EEvPKfPfj,"",@"SHT_CUDA_INFO"
	.sectionflags	@""
	.align	4


	//----- nvinfo : EIATTR_CUDA_API_VERSION
	.align		4
        /*0000*/ 	.byte	0x04, 0x37
        /*0002*/ 	.short	(.L_354 - .L_353)
.L_353:
        /*0004*/ 	.word	0x00000082


	//----- nvinfo : EIATTR_KPARAM_INFO
	.align		4
.L_354:
        /*0008*/ 	.byte	0x04, 0x17
        /*000a*/ 	.short	(.L_356 - .L_355)
.L_355:
        /*000c*/ 	.word	0x00000000
        /*0010*/ 	.short	0x0002
        /*0012*/ 	.short	0x0010
        /*0014*/ 	.byte	0x00, 0xf0, 0x11, 0x00


	//----- nvinfo : EIATTR_KPARAM_INFO
	.align		4
.L_356:
        /*0018*/ 	.byte	0x04, 0x17
        /*001a*/ 	.short	(.L_358 - .L_357)
.L_357:
        /*001c*/ 	.word	0x00000000
        /*0020*/ 	.short	0x0001
        /*0022*/ 	.short	0x0008
        /*0024*/ 	.byte	0x00, 0xf5, 0x21, 0x00


	//----- nvinfo : EIATTR_KPARAM_INFO
	.align		4
.L_358:
        /*0028*/ 	.byte	0x04, 0x17
        /*002a*/ 	.short	(.L_360 - .L_359)
.L_359:
        /*002c*/ 	.word	0x00000000
        /*0030*/ 	.short	0x0000
        /*0032*/ 	.short	0x0000
        /*0034*/ 	.byte	0x00, 0xf5, 0x21, 0x00


	//----- nvinfo : EIATTR_SPARSE_MMA_MASK
	.align		4
.L_360:
        /*0038*/ 	.byte	0x03, 0x50
        /*003a*/ 	.short	0x0000


	//----- nvinfo : EIATTR_MAXREG_COUNT
	.align		4
        /*003c*/ 	.byte	0x03, 0x1b
        /*003e*/ 	.short	0x00ff


	//----- nvinfo : EIATTR_NUM_BARRIERS
	.align		4
        /*0040*/ 	.byte	0x02, 0x4c
        /*0042*/ 	.byte	0x01
	.zero		1


	//----- nvinfo : EIATTR_MERCURY_ISA_VERSION
	.align		4
        /*0044*/ 	.byte	0x03, 0x5f
        /*0046*/ 	.short	0x0101


	//----- nvinfo : EIATTR_VRC_CTA_INIT_COUNT
	.align		4
        /*0048*/ 	.byte	0x02, 0x4a
	.zero		1
	.zero		1


	//----- nvinfo : EIATTR_EXIT_INSTR_OFFSETS
	.align		4
        /*004c*/ 	.byte	0x04, 0x1c
        /*004e*/ 	.short	(.L_362 - .L_361)


	//   ....[0]....
.L_361:
        /*0050*/ 	.word	0x00000580


	//   ....[1]....
        /*0054*/ 	.word	0x000006f0


	//   ....[2]....
        /*0058*/ 	.word	0x00000a00


	//   ....[3]....
        /*005c*/ 	.word	0x00000a60


	//----- nvinfo : EIATTR_CRS_STACK_SIZE
	.align		4
.L_362:
        /*0060*/ 	.byte	0x04, 0x1e
        /*0062*/ 	.short	(.L_364 - .L_363)
.L_363:
        /*0064*/ 	.word	0x00000000


	//----- nvinfo : EIATTR_CBANK_PARAM_SIZE
	.align		4
.L_364:
        /*0068*/ 	.byte	0x03, 0x19
        /*006a*/ 	.short	0x0014


	//----- nvinfo : EIATTR_PARAM_CBANK
	.align		4
        /*006c*/ 	.byte	0x04, 0x0a
        /*006e*/ 	.short	(.L_366 - .L_365)
	.align		4
.L_365:
        /*0070*/ 	.word	index@(.nv.constant0._Z16reduceSinglePassILj128ELb0EEvPKfPfj)
        /*0074*/ 	.short	0x0380
        /*0076*/ 	.short	0x0014


	//----- nvinfo : EIATTR_SW_WAR
	.align		4
.L_366:
        /*0078*/ 	.byte	0x04, 0x36
        /*007a*/ 	.short	(.L_368 - .L_367)
.L_367:
        /*007c*/ 	.word	0x00000008
.L_368:


//--------------------- .nv.info._Z16reduceSinglePassILj256ELb0EEvPKfPfj --------------------------
	.section	.nv.info._Z16reduceSinglePassILj256ELb0EEvPKfPfj,"",@"SHT_CUDA_INFO"
	.sectionflags	@""
	.align	4


	//----- nvinfo : EIATTR_CUDA_API_VERSION
	.align		4
        /*0000*/ 	.byte	0x04, 0x37
        /*0002*/ 	.short	(.L_370 - .L_369)
.L_369:
        /*0004*/ 	.word	0x00000082


	//----- nvinfo : EIATTR_KPARAM_INFO
	.align		4
.L_370:
        /*0008*/ 	.byte	0x04, 0x17
        /*000a*/ 	.short	(.L_372 - .L_371)
.L_371:
        /*000c*/ 	.word	0x00000000
        /*0010*/ 	.short	0x0002
        /*0012*/ 	.short	0x0010
        /*0014*/ 	.byte	0x00, 0xf0, 0x11, 0x00


	//----- nvinfo : EIATTR_KPARAM_INFO
	.align		4
.L_372:
        /*0018*/ 	.byte	0x04, 0x17
        /*001a*/ 	.short	(.L_374 - .L_373)
.L_373:
        /*001c*/ 	.word	0x00000000
        /*0020*/ 	.short	0x0001
        /*0022*/ 	.short	0x0008
        /*0024*/ 	.byte	0x00, 0xf5, 0x21, 0x00


	//----- nvinfo : EIATTR_KPARAM_INFO
	.align		4
.L_374:
        /*0028*/ 	.byte	0x04, 0x17
        /*002a*/ 	.short	(.L_376 - .L_375)
.L_375:
        /*002c*/ 	.word	0x00000000
        /*0030*/ 	.short	0x0000
        /*0032*/ 	.short	0x0000
        /*0034*/ 	.byte	0x00, 0xf5, 0x21, 0x00


	//----- nvinfo : EIATTR_SPARSE_MMA_MASK
	.align		4
.L_376:
        /*0038*/ 	.byte	0x03, 0x50
        /*003a*/ 	.short	0x0000


	//----- nvinfo : EIATTR_MAXREG_COUNT
	.align		4
        /*003c*/ 	.byte	0x03, 0x1b
        /*003e*/ 	.short	0x00ff


	//----- nvinfo : EIATTR_NUM_BARRIERS
	.align		4
        /*0040*/ 	.byte	0x02, 0x4c
        /*0042*/ 	.byte	0x01
	.zero		1


	//----- nvinfo : EIATTR_MERCURY_ISA_VERSION
	.align		4
        /*0044*/ 	.byte	0x03, 0x5f
        /*0046*/ 	.short	0x0101


	//----- nvinfo : EIATTR_VRC_CTA_INIT_COUNT
	.align		4
        /*0048*/ 	.byte	0x02, 0x4a
	.zero		1
	.zero		1


	//----- nvinfo : EIATTR_EXIT_INSTR_OFFSETS
	.align		4
        /*004c*/ 	.byte	0x04, 0x1c
        /*004e*/ 	.short	(.L_378 - .L_377)


	//   ....[0]....
.L_377:
        /*0050*/ 	.word	0x000005f0


	//   ....[1]....
        /*0054*/ 	.word	0x00000760


	//   ....[2]....
        /*0058*/ 	.word	0x00000af0


	//   ....[3]....
        /*005c*/ 	.word	0x00000b50


	//----- nvinfo : EIATTR_CRS_STACK_SIZE
	.align		4
.L_378:
        /*0060*/ 	.byte	0x04, 0x1e
        /*0062*/ 	.short	(.L_380 - .L_379)
.L_379:
        /*0064*/ 	.word	0x00000000


	//----- nvinfo : EIATTR_CBANK_PARAM_SIZE
	.align		4
.L_380:
        /*0068*/ 	.byte	0x03, 0x19
        /*006a*/ 	.short	0x0014


	//----- nvinfo : EIATTR_PARAM_CBANK
	.align		4
        /*006c*/ 	.byte	0x04, 0x0a
        /*006e*/ 	.short	(.L_382 - .L_381)
	.align		4
.L_381:
        /*0070*/ 	.word	index@(.nv.constant0._Z16reduceSinglePassILj256ELb0EEvPKfPfj)
        /*0074*/ 	.short	0x0380
        /*0076*/ 	.short	0x0014


	//----- nvinfo : EIATTR_SW_WAR
	.align		4
.L_382:
        /*0078*/ 	.byte	0x04, 0x36
        /*007a*/ 	.short	(.L_384 - .L_383)
.L_383:
        /*007c*/ 	.word	0x00000008
.L_384:


//--------------------- .nv.info._Z16reduceSinglePassILj512ELb0EEvPKfPfj --------------------------
	.section	.nv.info._Z16reduceSinglePassILj512ELb0EEvPKfPfj,"",@"SHT_CUDA_INFO"
	.sectionflags	@""
	.align	4


	//----- nvinfo : EIATTR_CUDA_API_VERSION
	.align		4
        /*0000*/ 	.byte	0x04, 0x37
        /*0002*/ 	.short	(.L_386 - .L_385)
.L_385:
        /*0004*/ 	.word	0x00000082


	//----- nvinfo : EIATTR_KPARAM_INFO
	.align		4
.L_386:
        /*0008*/ 	.byte	0x04, 0x17
        /*000a*/ 	.short	(.L_388 - .L_387)
.L_387:
        /*000c*/ 	.word	0x00000000
        /*0010*/ 	.short	0x0002
        /*0012*/ 	.short	0x0010
        /*0014*/ 	.byte	0x00, 0xf0, 0x11, 0x00


	//----- nvinfo : EIATTR_KPARAM_INFO
	.align		4
.L_388:
        /*0018*/ 	.byte	0x04, 0x17
        /*001a*/ 	.short	(.L_390 - .L_389)
.L_389:
        /*001c*/ 	.word	0x00000000
        /*0020*/ 	.short	0x0001
        /*0022*/ 	.short	0x0008
        /*0024*/ 	.byte	0x00, 0xf5, 0x21, 0x00


	//----- nvinfo : EIATTR_KPARAM_INFO
	.align		4
.L_390:
        /*0028*/ 	.byte	0x04, 0x17
        /*002a*/ 	.short	(.L_392 - .L_391)
.L_391:
        /*002c*/ 	.word	0x00000000
        /*0030*/ 	.short	0x0000
        /*0032*/ 	.short	0x0000
        /*0034*/ 	.byte	0x00, 0xf5, 0x21, 0x00


	//----- nvinfo : EIATTR_SPARSE_MMA_MASK
	.align		4
.L_392:
        /*0038*/ 	.byte	0x03, 0x50
        /*003a*/ 	.short	0x0000


	//----- nvinfo : EIATTR_MAXREG_COUNT
	.align		4
        /*003c*/ 	.byte	0x03, 0x1b
        /*003e*/ 	.short	0x00ff


	//----- nvinfo : EIATTR_NUM_BARRIERS
	.align		4
        /*0040*/ 	.byte	0x02, 0x4c
        /*0042*/ 	.byte	0x01
	.zero		1


	//----- nvinfo : EIATTR_MERCURY_ISA_VERSION
	.align		4
        /*0044*/ 	.byte	0x03, 0x5f
        /*0046*/ 	.short	0x0101


	//----- nvinfo : EIATTR_VRC_CTA_INIT_COUNT
	.align		4
        /*0048*/ 	.byte	0x02, 0x4a
	.zero		1
	.zero		1


	//----- nvinfo : EIATTR_EXIT_INSTR_OFFSETS
	.align		4
        /*004c*/ 	.byte	0x04, 0x1c
        /*004e*/ 	.short	(.L_394 - .L_393)


	//   ....[0]....
.L_393:
        /*0050*/ 	.word	0x00000670


	//   ....[1]....
        /*0054*/ 	.word	0x000007e0


	//   ....[2]....
        /*0058*/ 	.word	0x00000bd0


	//   ....[3]....
        /*005c*/ 	.word	0x00000c30


	//----- nvinfo : EIATTR_CRS_STACK_SIZE
	.align		4
.L_394:
        /*0060*/ 	.byte	0x04, 0x1e
        /*0062*/ 	.short	(.L_396 - .L_395)
.L_395:
        /*0064*/ 	.word	0x00000000


	//----- nvinfo : EIATTR_CBANK_PARAM_SIZE
	.align		4
.L_396:
        /*0068*/ 	.byte	0x03, 0x19
        /*006a*/ 	.short	0x0014


	//----- nvinfo : EIATTR_PARAM_CBANK
	.align		4
        /*006c*/ 	.byte	0x04, 0x0a
        /*006e*/ 	.short	(.L_398 - .L_397)
	.align		4
.L_397:
        /*0070*/ 	.word	index@(.nv.constant0._Z16reduceSinglePassILj512ELb0EEvPKfPfj)
        /*0074*/ 	.short	0x0380
        /*0076*/ 	.short	0x0014


	//----- nvinfo : EIATTR_SW_WAR
	.align		4
.L_398:
        /*0078*/ 	.byte	0x04, 0x36
        /*007a*/ 	.short	(.L_400 - .L_399)
.L_399:
        /*007c*/ 	.word	0x00000008
.L_400:


//--------------------- .nv.info._Z16reduceSinglePassILj1ELb1EEvPKfPfj --------------------------
	.section	.nv.info._Z16reduceSinglePassILj1ELb1EEvPKfPfj,"",@"SHT_CUDA_INFO"
	.sectionflags	@""
	.align	4


	//----- nvinfo : EIATTR_CUDA_API_VERSION
	.align		4
        /*0000*/ 	.byte	0x04, 0x37
        /*0002*/ 	.short	(.L_402 - .L_401)
.L_401:
        /*0004*/ 	.word	0x00000082


	//----- nvinfo : EIATTR_KPARAM_INFO
	.align		4
.L_402:
        /*0008*/ 	.byte	0x04, 0x17
        /*000a*/ 	.short	(.L_404 - .L_403)
.L_403:
        /*000c*/ 	.word	0x00000000
        /*0010*/ 	.short	0x0002
        /*0012*/ 	.short	0x0010
        /*0014*/ 	.byte	0x00, 0xf0, 0x11, 0x00


	//----- nvinfo : EIATTR_KPARAM_INFO
	.align		4
.L_404:
        /*0018*/ 	.byte	0x04, 0x17
        /*001a*/ 	.short	(.L_406 - .L_405)
.L_405:
        /*001c*/ 	.word	0x00000000
        /*0020*/ 	.short	0x0001
        /*0022*/ 	.short	0x0008
        /*0024*/ 	.byte	0x00, 0xf5, 0x21, 0x00


	//----- nvinfo : EIATTR_KPARAM_INFO
	.align		4
.L_406:
        /*0028*/ 	.byte	0x04, 0x17
        /*002a*/ 	.short	(.L_408 - .L_407)
.L_407:
        /*002c*/ 	.word	0x00000000
        /*0030*/ 	.short	0x0000
        /*0032*/ 	.short	0x0000
        /*0034*/ 	.byte	0x00, 0xf5, 0x21, 0x00


	//----- nvinfo : EIATTR_SPARSE_MMA_MASK
	.align		4
.L_408:
        /*0038*/ 	.byte	0x03, 0x50
        /*003a*/ 	.short	0x0000


	//----- nvinfo : EIATTR_MAXREG_COUNT
	.align		4
        /*003c*/ 	.byte	0x03, 0x1b
        /*003e*/ 	.short	0x00ff


	//----- nvinfo : EIATTR_NUM_BARRIERS
	.align		4
        /*0040*/ 	.byte	0x02, 0x4c
        /*0042*/ 	.byte	0x01
	.zero		1


	//----- nvinfo : EIATTR_MERCURY_ISA_VERSION
	.align		4
        /*0044*/ 	.byte	0x03, 0x5f
        /*0046*/ 	.short	0x0101


	//----- nvinfo : EIATTR_VRC_CTA_INIT_COUNT
	.align		4
        /*0048*/ 	.byte	0x02, 0x4a
	.zero		1
	.zero		1


	//----- nvinfo : EIATTR_EXIT_INSTR_OFFSETS
	.align		4
        /*004c*/ 	.byte	0x04, 0x1c
        /*004e*/ 	.short	(.L_410 - .L_409)


	//   ....[0]....
.L_409:
        /*0050*/ 	.word	0x000002d0


	//   ....[1]....
        /*0054*/ 	.word	0x00000400


	//   ....[2]....
        /*0058*/ 	.word	0x00000510


	//   ....[3]....
        /*005c*/ 	.word	0x00000570


	//----- nvinfo : EIATTR_CRS_STACK_SIZE
	.align		4
.L_410:
        /*0060*/ 	.byte	0x04, 0x1e
        /*0062*/ 	.short	(.L_412 - .L_411)
.L_411:
        /*0064*/ 	.word	0x00000000


	//----- nvinfo : EIATTR_CBANK_PARAM_SIZE
	.align		4
.L_412:
        /*0068*/ 	.byte	0x03, 0x19
        /*006a*/ 	.short	0x0014


	//----- nvinfo : EIATTR_PARAM_CBANK
	.align		4
        /*006c*/ 	.byte	0x04, 0x0a
        /*006e*/ 	.short	(.L_414 - .L_413)
	.align		4
.L_413:
        /*0070*/ 	.word	index@(.nv.constant0._Z16reduceSinglePassILj1ELb1EEvPKfPfj)
        /*0074*/ 	.short	0x0380
        /*0076*/ 	.short	0x0014


	//----- nvinfo : EIATTR_SW_WAR
	.align		4
.L_414:
        /*0078*/ 	.byte	0x04, 0x36
        /*007a*/ 	.short	(.L_416 - .L_415)
.L_415:
        /*007c*/ 	.word	0x00000008
.L_416:


//--------------------- .nv.info._Z16reduceSinglePassILj2ELb1EEvPKfPfj --------------------------
	.section	.nv.info._Z16reduceSinglePassILj2ELb1EEvPKfPfj,"",@"SHT_CUDA_INFO"
	.sectionflags	@""
	.align	4


	//----- nvinfo : EIATTR_CUDA_API_VERSION
	.align		4
        /*0000*/ 	.byte	0x04, 0x37
        /*0002*/ 	.short	(.L_418 - .L_417)
.L_417:
        /*0004*/ 	.word	0x00000082


	//----- nvinfo : EIATTR_KPARAM_INFO
	.align		4
.L_418:
        /*0008*/ 	.byte	0x04, 0x17
        /*000a*/ 	.short	(.L_420 - .L_419)
.L_419:
        /*000c*/ 	.word	0x00000000
        /*0010*/ 	.short	0x0002
        /*0012*/ 	.short	0x0010
        /*0014*/ 	.byte	0x00, 0xf0, 0x11, 0x00


	//----- nvinfo : EIATTR_KPARAM_INFO
	.align		4
.L_420:
        /*0018*/ 	.byte	0x04, 0x17
        /*001a*/ 	.short	(.L_422 - .L_421)
.L_421:
        /*001c*/ 	.word	0x00000000
        /*0020*/ 	.short	0x0001
        /*0022*/ 	.short	0x0008
        /*0024*/ 	.byte	0x00, 0xf5, 0x21, 0x00


	//----- nvinfo : EIATTR_KPARAM_INFO
	.align		4
.L_422:
        /*0028*/ 	.byte	0x04, 0x17
        /*002a*/ 	.short	(.L_424 - .L_423)
.L_423:
        /*002c*/ 	.word	0x00000000
        /*0030*/ 	.short	0x0000
        /*0032*/ 	.short	0x0000
        /*0034*/ 	.byte	0x00, 0xf5, 0x21, 0x00


	//----- nvinfo : EIATTR_SPARSE_MMA_MASK
	.align		4
.L_424:
        /*0038*/ 	.byte	0x03, 0x50
        /*003a*/ 	.short	0x0000


	//----- nvinfo : EIATTR_MAXREG_COUNT
	.align		4
        /*003c*/ 	.byte	0x03, 0x1b
        /*003e*/ 	.short	0x00ff


	//----- nvinfo : EIATTR_NUM_BARRIERS
	.align		4
        /*0040*/ 	.byte	0x02, 0x4c
        /*0042*/ 	.byte	0x01
	.zero		1


	//----- nvinfo : EIATTR_MERCURY_ISA_VERSION
	.align		4
        /*0044*/ 	.byte	0x03, 0x5f
        /*0046*/ 	.short	0x0101


	//----- nvinfo : EIATTR_VRC_CTA_INIT_COUNT
	.align		4
        /*0048*/ 	.byte	0x02, 0x4a
	.zero		1
	.zero		1


	//----- nvinfo : EIATTR_EXIT_INSTR_OFFSETS
	.align		4
        /*004c*/ 	.byte	0x04, 0x1c
        /*004e*/ 	.short	(.L_426 - .L_425)


	//   ....[0]....
.L_425:
        /*0050*/ 	.word	0x00000330


	//   ....[1]....
        /*0054*/ 	.word	0x00000460


	//   ....[2]....
        /*0058*/ 	.word	0x000005a0


	//   ....[3]....
        /*005c*/ 	.word	0x00000600


	//----- nvinfo : EIATTR_CRS_STACK_SIZE
	.align		4
.L_426:
        /*0060*/ 	.byte	0x04, 0x1e
        /*0062*/ 	.short	(.L_428 - .L_427)
.L_427:
        /*0064*/ 	.word	0x00000000


	//----- nvinfo : EIATTR_CBANK_PARAM_SIZE
	.align		4
.L_428:
        /*0068*/ 	.byte	0x03, 0x19
        /*006a*/ 	.short	0x0014


	//----- nvinfo : EIATTR_PARAM_CBANK
	.align		4
        /*006c*/ 	.byte	0x04, 0x0a
        /*006e*/ 	.short	(.L_430 - .L_429)
	.align		4
.L_429:
        /*0070*/ 	.word	index@(.nv.constant0._Z16reduceSinglePassILj2ELb1EEvPKfPfj)
        /*0074*/ 	.short	0x0380
        /*0076*/ 	.short	0x0014


	//----- nvinfo : EIATTR_SW_WAR
	.align		4
.L_430:
        /*0078*/ 	.byte	0x04, 0x36
        /*007a*/ 	.short	(.L_432 - .L_431)
.L_431:
        /*007c*/ 	.word	0x00000008
.L_432:


//--------------------- .nv.info._Z16reduceSinglePassILj4ELb1EEvPKfPfj --------------------------
	.section	.nv.info._Z16reduceSinglePassILj4ELb1EEvPKfPfj,"",@"SHT_CUDA_INFO"
	.sectionflags	@""
	.align	4


	//----- nvinfo : EIATTR_CUDA_API_VERSION
	.align		4
        /*0000*/ 	.byte	0x04, 0x37
        /*0002*/ 	.short	(.L_434 - .L_433)
.L_433:
        /*0004*/ 	.word	0x00000082


	//----- nvinfo : EIATTR_KPARAM_INFO
	.align		4
.L_434:
        /*0008*/ 	.byte	0x04, 0x17
        /*000a*/ 	.short	(.L_436 - .L_435)
.L_435:
        /*000c*/ 	.word	0x00000000
        /*0010*/ 	.short	0x0002
        /*0012*/ 	.short	0x0010
        /*0014*/ 	.byte	0x00, 0xf0, 0x11, 0x00


	//----- nvinfo : EIATTR_KPARAM_INFO
	.align		4
.L_436:
        /*0018*/ 	.byte	0x04, 0x17
        /*001a*/ 	.short	(.L_438 - .L_437)
.L_437:
        /*001c*/ 	.word	0x00000000
        /*0020*/ 	.short	0x0001
        /*0022*/ 	.short	0x0008
        /*0024*/ 	.byte	0x00, 0xf5, 0x21, 0x00


	//----- nvinfo : EIATTR_KPARAM_INFO
	.align		4
.L_438:
        /*0028*/ 	.byte	0x04, 0x17
        /*002a*/ 	.short	(.L_440 - .L_439)
.L_439:
        /*002c*/ 	.word	0x00000000
        /*0030*/ 	.short	0x0000
        /*0032*/ 	.short	0x0000
        /*0034*/ 	.byte	0x00, 0xf5, 0x21, 0x00


	//----- nvinfo : EIATTR_SPARSE_MMA_MASK
	.align		4
.L_440:
        /*0038*/ 	.byte	0x03, 0x50
        /*003a*/ 	.short	0x0000


	//----- nvinfo : EIATTR_MAXREG_COUNT
	.align		4
        /*003c*/ 	.byte	0x03, 0x1b
        /*003e*/ 	.short	0x00ff


	//----- nvinfo : EIATTR_NUM_BARRIERS
	.align		4
        /*0040*/ 	.byte	0x02, 0x4c
        /*0042*/ 	.byte	0x01
	.zero		1


	//----- nvinfo : EIATTR_MERCURY_ISA_VERSION
	.align		4
        /*0044*/ 	.byte	0x03, 0x5f
        /*0046*/ 	.short	0x0101


	//----- nvinfo : EIATTR_VRC_CTA_INIT_COUNT
	.align		4
        /*0048*/ 	.byte	0x02, 0x4a
	.zero		1
	.zero		1


	//----- nvinfo : EIATTR_EXIT_INSTR_OFFSETS
	.align		4
        /*004c*/ 	.byte	0x04, 0x1c
        /*004e*/ 	.short	(.L_442 - .L_441)


	//   ....[0]....
.L_441:
        /*0050*/ 	.word	0x00000370


	//   ....[1]....
        /*0054*/ 	.word	0x000004a0


	//   ....[2]....
        /*0058*/ 	.word	0x00000620


	//   ....[3]....
        /*005c*/ 	.word	0x00000680


	//----- nvinfo : EIATTR_CRS_STACK_SIZE
	.align		4
.L_442:
        /*0060*/ 	.byte	0x04, 0x1e
        /*0062*/ 	.short	(.L_444 - .L_443)
.L_443:
        /*0064*/ 	.word	0x00000000


	//----- nvinfo : EIATTR_CBANK_PARAM_SIZE
	.align		4
.L_444:
        /*0068*/ 	.byte	0x03, 0x19
        /*006a*/ 	.short	0x0014


	//----- nvinfo : EIATTR_PARAM_CBANK
	.align		4
        /*006c*/ 	.byte	0x04, 0x0a
        /*006e*/ 	.short	(.L_446 - .L_445)
	.align		4
.L_445:
        /*0070*/ 	.word	index@(.nv.constant0._Z16reduceSinglePassILj4ELb1EEvPKfPfj)
        /*0074*/ 	.short	0x0380
        /*0076*/ 	.short	0x0014


	//----- nvinfo : EIATTR_SW_WAR
	.align		4
.L_446:
        /*0078*/ 	.byte	0x04, 0x36
        /*007a*/ 	.short	(.L_448 - .L_447)
.L_447:
        /*007c*/ 	.word	0x00000008
.L_448:


//--------------------- .nv.info._Z16reduceSinglePassILj8ELb1EEvPKfPfj --------------------------
	.section	.nv.info._Z16reduceSinglePassILj8ELb1EEvPKfPfj,"",@"SHT_CUDA_INFO"
	.sectionflags	@""
	.align	4


	//----- nvinfo : EIATTR_CUDA_API_VERSION
	.align		4
        /*0000*/ 	.byte	0x04, 0x37
        /*0002*/ 	.short	(.L_450 - .L_449)
.L_449:
        /*0004*/ 	.word	0x00000082


	//----- nvinfo : EIATTR_KPARAM_INFO
	.align		4
.L_450:
        /*0008*/ 	.byte	0x04, 0x17
        /*000a*/ 	.short	(.L_452 - .L_451)
.L_451:
        /*000c*/ 	.word	0x00000000
        /*0010*/ 	.short	0x0002
        /*0012*/ 	.short	0x0010
        /*0014*/ 	.byte	0x00, 0xf0, 0x11, 0x00


	//----- nvinfo : EIATTR_KPARAM_INFO
	.align		4
.L_452:
        /*0018*/ 	.byte	0x04, 0x17
        /*001a*/ 	.short	(.L_454 - .L_453)
.L_453:
        /*001c*/ 	.word	0x00000000
        /*0020*/ 	.short	0x0001
        /*0022*/ 	.short	0x0008
        /*0024*/ 	.byte	0x00, 0xf5, 0x21, 0x00


	//----- nvinfo : EIATTR_KPARAM_INFO
	.align		4
.L_454:
        /*0028*/ 	.byte	0x04, 0x17
        /*002a*/ 	.short	(.L_456 - .L_455)
.L_455:
        /*002c*/ 	.word	0x00000000
        /*0030*/ 	.short	0x0000
        /*0032*/ 	.short	0x0000
        /*0034*/ 	.byte	0x00, 0xf5, 0x21, 0x00


	//----- nvinfo : EIATTR_SPARSE_MMA_MASK
	.align		4
.L_456:
        /*0038*/ 	.byte	0x03, 0x50
        /*003a*/ 	.short	0x0000


	//----- nvinfo : EIATTR_MAXREG_COUNT
	.align		4
        /*003c*/ 	.byte	0x03, 0x1b
        /*003e*/ 	.short	0x00ff


	//----- nvinfo : EIATTR_NUM_BARRIERS
	.align		4
        /*0040*/ 	.byte	0x02, 0x4c
        /*0042*/ 	.byte	0x01
	.zero		1


	//----- nvinfo : EIATTR_MERCURY_ISA_VERSION
	.align		4
        /*0044*/ 	.byte	0x03, 0x5f
        /*0046*/ 	.short	0x0101


	//----- nvinfo : EIATTR_VRC_CTA_INIT_COUNT
	.align		4
        /*0048*/ 	.byte	0x02, 0x4a
	.zero		1
	.zero		1


	//----- nvinfo : EIATTR_EXIT_INSTR_OFFSETS
	.align		4
        /*004c*/ 	.byte	0x04, 0x1c
        /*004e*/ 	.short	(.L_458 - .L_457)


	//   ....[0]....
.L_457:
        /*0050*/ 	.word	0x000003c0


	//   ....[1]....
        /*0054*/ 	.word	0x000004f0


	//   ....[2]....
        /*0058*/ 	.word	0x000006b0


	//   ....[3]....
        /*005c*/ 	.word	0x00000710


	//----- nvinfo : EIATTR_CRS_STACK_SIZE
	.align		4
.L_458:
        /*0060*/ 	.byte	0x04, 0x1e
        /*0062*/ 	.short	(.L_460 - .L_459)
.L_459:
        /*0064*/ 	.word	0x00000000


	//----- nvinfo : EIATTR_CBANK_PARAM_SIZE
	.align		4
.L_460:
        /*0068*/ 	.byte	0x03, 0x19
        /*006a*/ 	.short	0x0014


	//----- nvinfo : EIATTR_PARAM_CBANK
	.align		4
        /*006c*/ 	.byte	0x04, 0x0a
        /*006e*/ 	.short	(.L_462 - .L_461)
	.align		4
.L_461:
        /*0070*/ 	.word	index@(.nv.constant0._Z16reduceSinglePassILj8ELb1EEvPKfPfj)
        /*0074*/ 	.short	0x0380
        /*0076*/ 	.short	0x0014


	//----- nvinfo : EIATTR_SW_WAR
	.align		4
.L_462:
        /*0078*/ 	.byte	0x04, 0x36
        /*007a*/ 	.short	(.L_464 - .L_463)
.L_463:
        /*007c*/ 	.word	0x00000008
.L_464:


//--------------------- .nv.info._Z16reduceSinglePassILj16ELb1EEvPKfPfj --------------------------
	.section	.nv.info._Z16reduceSinglePassILj16ELb1EEvPKfPfj,"",@"SHT_CUDA_INFO"
	.sectionflags	@""
	.align	4


	//----- nvinfo : EIATTR_CUDA_API_VERSION
	.align		4
        /*0000*/ 	.byte	0x04, 0x37
        /*0002*/ 	.short	(.L_466 - .L_465)
.L_465:
        /*0004*/ 	.word	0x00000082


	//----- nvinfo : EIATTR_KPARAM_INFO
	.align		4
.L_466:
        /*0008*/ 	.byte	0x04, 0x17
        /*000a*/ 	.short	(.L_468 - .L_467)
.L_467:
        /*000c*/ 	.word	0x00000000
        /*0010*/ 	.short	0x0002
        /*0012*/ 	.short	0x0010
        /*0014*/ 	.byte	0x00, 0xf0, 0x11, 0x00


	//----- nvinfo : EIATTR_KPARAM_INFO
	.align		4
.L_468:
        /*0018*/ 	.byte	0x04, 0x17
        /*001a*/ 	.short	(.L_470 - .L_469)
.L_469:
        /*001c*/ 	.word	0x00000000
        /*0020*/ 	.short	0x0001
        /*0022*/ 	.short	0x0008
        /*0024*/ 	.byte	0x00, 0xf5, 0x21, 0x00


	//----- nvinfo : EIATTR_KPARAM_INFO
	.align		4
.L_470:
        /*0028*/ 	.byte	0x04, 0x17
        /*002a*/ 	.short	(.L_472 - .L_471)
.L_471:
        /*002c*/ 	.word	0x00000000
        /*0030*/ 	.short	0x0000
        /*0032*/ 	.short	0x0000
        /*0034*/ 	.byte	0x00, 0xf5, 0x21, 0x00


	//----- nvinfo : EIATTR_SPARSE_MMA_MASK
	.align		4
.L_472:
        /*0038*/ 	.byte	0x03, 0x50
        /*003a*/ 	.short	0x0000


	//----- nvinfo : EIATTR_MAXREG_COUNT
	.align		4
        /*003c*/ 	.byte	0x03, 0x1b
        /*003e*/ 	.short	0x00ff


	//----- nvinfo : EIATTR_NUM_BARRIERS
	.align		4
        /*0040*/ 	.byte	0x02, 0x4c
        /*0042*/ 	.byte	0x01
	.zero		1


	//----- nvinfo : EIATTR_MERCURY_ISA_VERSION
	.align		4
        /*0044*/ 	.byte	0x03, 0x5f
        /*0046*/ 	.short	0x0101


	//----- nvinfo : EIATTR_VRC_CTA_INIT_COUNT
	.align		4
        /*0048*/ 	.byte	0x02, 0x4a
	.zero		1
	.zero		1


	//----- nvinfo : EIATTR_EXIT_INSTR_OFFSETS
	.align		4
        /*004c*/ 	.byte	0x04, 0x1c
        /*004e*/ 	.short	(.L_474 - .L_473)


	//   ....[0]....
.L_473:
        /*0050*/ 	.word	0x00000410


	//   ....[1]....
        /*0054*/ 	.word	0x00000540


	//   ....[2]....
        /*0058*/ 	.word	0x00000740


	//   ....[3]....
        /*005c*/ 	.word	0x000007a0


	//----- nvinfo : EIATTR_CRS_STACK_SIZE
	.align		4
.L_474:
        /*0060*/ 	.byte	0x04, 0x1e
        /*0062*/ 	.short	(.L_476 - .L_475)
.L_475:
        /*0064*/ 	.word	0x00000000


	//----- nvinfo : EIATTR_CBANK_PARAM_SIZE
	.align		4
.L_476:
        /*0068*/ 	.byte	0x03, 0x19
        /*006a*/ 	.short	0x0014


	//----- nvinfo : EIATTR_PARAM_CBANK
	.align		4
        /*006c*/ 	.byte	0x04, 0x0a
        /*006e*/ 	.short	(.L_478 - .L_477)
	.align		4
.L_477:
        /*0070*/ 	.word	index@(.nv.constant0._Z16reduceSinglePassILj16ELb1EEvPKfPfj)
        /*0074*/ 	.short	0x0380
        /*0076*/ 	.short	0x0014


	//----- nvinfo : EIATTR_SW_WAR
	.align		4
.L_478:
        /*0078*/ 	.byte	0x04, 0x36
        /*007a*/ 	.short	(.L_480 - .L_479)
.L_479:
        /*007c*/ 	.word	0x00000008
.L_480:


//--------------------- .nv.info._Z16reduceSinglePassILj32ELb1EEvPKfPfj --------------------------
	.section	.nv.info._Z16reduceSinglePassILj32ELb1EEvPKfPfj,"",@"SHT_CUDA_INFO"
	.sectionflags	@""
	.align	4


	//----- nvinfo : EIATTR_CUDA_API_VERSION
	.align		4
        /*0000*/ 	.byte	0x04, 0x37
        /*0002*/ 	.short	(.L_482 - .L_481)
.L_481:
        /*0004*/ 	.word	0x00000082


	//----- nvinfo : EIATTR_KPARAM_INFO
	.align		4
.L_482:
        /*0008*/ 	.byte	0x04, 0x17
        /*000a*/ 	.short	(.L_484 - .L_483)
.L_483:
        /*000c*/ 	.word	0x00000000
        /*0010*/ 	.short	0x0002
        /*0012*/ 	.short	0x0010
        /*0014*/ 	.byte	0x00, 0xf0, 0x11, 0x00


	//----- nvinfo : EIATTR_KPARAM_INFO
	.align		4
.L_484:
        /*0018*/ 	.byte	0x04, 0x17
        /*001a*/ 	.short	(.L_486 - .L_485)
.L_485:
        /*001c*/ 	.word	0x00000000
        /*0020*/ 	.short	0x0001
        /*0022*/ 	.short	0x0008
        /*0024*/ 	.byte	0x00, 0xf5, 0x21, 0x00


	//----- nvinfo : EIATTR_KPARAM_INFO
	.align		4
.L_486:
        /*0028*/ 	.byte	0x04, 0x17
        /*002a*/ 	.short	(.L_488 - .L_487)
.L_487:
        /*002c*/ 	.word	0x00000000
        /*0030*/ 	.short	0x0000
        /*0032*/ 	.short	0x0000
        /*0034*/ 	.byte	0x00, 0xf5, 0x21, 0x00


	//----- nvinfo : EIATTR_SPARSE_MMA_MASK
	.align		4
.L_488:
        /*0038*/ 	.byte	0x03, 0x50
        /*003a*/ 	.short	0x0000


	//----- nvinfo : EIATTR_MAXREG_COUNT
	.align		4
        /*003c*/ 	.byte	0x03, 0x1b
        /*003e*/ 	.short	0x00ff


	//----- nvinfo : EIATTR_NUM_BARRIERS
	.align		4
        /*0040*/ 	.byte	0x02, 0x4c
        /*0042*/ 	.byte	0x01
	.zero		1


	//----- nvinfo : EIATTR_MERCURY_ISA_VERSION
	.align		4
        /*0044*/ 	.byte	0x03, 0x5f
        /*0046*/ 	.short	0x0101


	//----- nvinfo : EIATTR_VRC_CTA_INIT_COUNT
	.align		4
        /*0048*/ 	.byte	0x02, 0x4a
	.zero		1
	.zero		1


	//----- nvinfo : EIATTR_EXIT_INSTR_OFFSETS
	.align		4
        /*004c*/ 	.byte	0x04, 0x1c
        /*004e*/ 	.short	(.L_490 - .L_489)


	//   ....[0]....
.L_489:
        /*0050*/ 	.word	0x00000460


	//   ....[1]....
        /*0054*/ 	.word	0x00000590


	//   ....[2]....
        /*0058*/ 	.word	0x000007d0


	//   ....[3]....
        /*005c*/ 	.word	0x00000830


	//----- nvinfo : EIATTR_CRS_STACK_SIZE
	.align		4
.L_490:
        /*0060*/ 	.byte	0x04, 0x1e
        /*0062*/ 	.short	(.L_492 - .L_491)
.L_491:
        /*0064*/ 	.word	0x00000000


	//----- nvinfo : EIATTR_CBANK_PARAM_SIZE
	.align		4
.L_492:
        /*0068*/ 	.byte	0x03, 0x19
        /*006a*/ 	.short	0x0014


	//----- nvinfo : EIATTR_PARAM_CBANK
	.align		4
        /*006c*/ 	.byte	0x04, 0x0a
        /*006e*/ 	.short	(.L_494 - .L_493)
	.align		4
.L_493:
        /*0070*/ 	.word	index@(.nv.constant0._Z16reduceSinglePassILj32ELb1EEvPKfPfj)
        /*0074*/ 	.short	0x0380
        /*0076*/ 	.short	0x0014


	//----- nvinfo : EIATTR_SW_WAR
	.align		4
.L_494:
        /*0078*/ 	.byte	0x04, 0x36
        /*007a*/ 	.short	(.L_496 - .L_495)
.L_495:
        /*007c*/ 	.word	0x00000008
.L_496:


//--------------------- .nv.info._Z16reduceSinglePassILj64ELb1EEvPKfPfj --------------------------
	.section	.nv.info._Z16reduceSinglePassILj64ELb1EEvPKfPfj,"",@"SHT_CUDA_INFO"
	.sectionflags	@""
	.align	4


	//----- nvinfo : EIATTR_CUDA_API_VERSION
	.align		4
        /*0000*/ 	.byte	0x04, 0x37
        /*0002*/ 	.short	(.L_498 - .L_497)
.L_497:
        /*0004*/ 	.word	0x00000082


	//----- nvinfo : EIATTR_KPARAM_INFO
	.align		4
.L_498:
        /*0008*/ 	.byte	0x04, 0x17
        /*000a*/ 	.short	(.L_500 - .L_499)
.L_499:
        /*000c*/ 	.word	0x00000000
        /*0010*/ 	.short	0x0002
        /*0012*/ 	.short	0x0010
        /*0014*/ 	.byte	0x00, 0xf0, 0x11, 0x00


	//----- nvinfo : EIATTR_KPARAM_INFO
	.align		4
.L_500:
        /*0018*/ 	.byte	0x04, 0x17
        /*001a*/ 	.short	(.L_502 - .L_501)
.L_501:
        /*001c*/ 	.word	0x00000000
        /*0020*/ 	.short	0x0001
        /*0022*/ 	.short	0x0008
        /*0024*/ 	.byte	0x00, 0xf5, 0x21, 0x00


	//----- nvinfo : EIATTR_KPARAM_INFO
	.align		4
.L_502:
        /*0028*/ 	.byte	0x04, 0x17
        /*002a*/ 	.short	(.L_504 - .L_503)
.L_503:
        /*002c*/ 	.word	0x00000000
        /*0030*/ 	.short	0x0000
        /*0032*/ 	.short	0x0000
        /*0034*/ 	.byte	0x00, 0xf5, 0x21, 0x00


	//----- nvinfo : EIATTR_SPARSE_MMA_MASK
	.align		4
.L_504:
        /*0038*/ 	.byte	0x03, 0x50
        /*003a*/ 	.short	0x0000


	//----- nvinfo : EIATTR_MAXREG_COUNT
	.align		4
        /*003c*/ 	.byte	0x03, 0x1b
        /*003e*/ 	.short	0x00ff


	//----- nvinfo : EIATTR_NUM_BARRIERS
	.align		4
        /*0040*/ 	.byte	0x02, 0x4c
        /*0042*/ 	.byte	0x01
	.zero		1


	//----- nvinfo : EIATTR_MERCURY_ISA_VERSION
	.align		4
        /*0044*/ 	.byte	0x03, 0x5f
        /*0046*/ 	.short	0x0101


	//----- nvinfo : EIATTR_VRC_CTA_INIT_COUNT
	.align		4
        /*0048*/ 	.byte	0x02, 0x4a
	.zero		1
	.zero		1


	//----- nvinfo : EIATTR_EXIT_INSTR_OFFSETS
	.align		4
        /*004c*/ 	.byte	0x04, 0x1c
        /*004e*/ 	.short	(.L_506 - .L_505)


	//   ....[0]....
.L_505:
        /*0050*/ 	.word	0x000004b0


	//   ....[1]....
        /*0054*/ 	.word	0x000005e0


	//   ....[2]....
        /*0058*/ 	.word	0x00000860


	//   ....[3]....
        /*005c*/ 	.word	0x000008c0


	//----- nvinfo : EIATTR_CRS_STACK_SIZE
	.align		4
.L_506:
        /*0060*/ 	.byte	0x04, 0x1e
        /*0062*/ 	.short	(.L_508 - .L_507)
.L_507:
        /*0064*/ 	.word	0x00000000


	//----- nvinfo : EIATTR_CBANK_PARAM_SIZE
	.align		4
.L_508:
        /*0068*/ 	.byte	0x03, 0x19
        /*006a*/ 	.short	0x0014


	//----- nvinfo : EIATTR_PARAM_CBANK
	.align		4
        /*006c*/ 	.byte	0x04, 0x0a
        /*006e*/ 	.short	(.L_510 - .L_509)
	.align		4
.L_509:
        /*0070*/ 	.word	index@(.nv.constant0._Z16reduceSinglePassILj64ELb1EEvPKfPfj)
        /*0074*/ 	.short	0x0380
        /*0076*/ 	.short	0x0014


	//----- nvinfo : EIATTR_SW_WAR
	.align		4
.L_510:
        /*0078*/ 	.byte	0x04, 0x36
        /*007a*/ 	.short	(.L_512 - .L_511)
.L_511:
        /*007c*/ 	.word	0x00000008
.L_512:


//--------------------- .nv.info._Z16reduceSinglePassILj128ELb1EEvPKfPfj --------------------------
	.section	.nv.info._Z16reduceSinglePassILj128ELb1EEvPKfPfj,"",@"SHT_CUDA_INFO"
	.sectionflags	@""
	.align	4


	//----- nvinfo : EIATTR_CUDA_API_VERSION
	.align		4
        /*0000*/ 	.byte	0x04, 0x37
        /*0002*/ 	.short	(.L_514 - .L_513)
.L_513:
        /*0004*/ 	.word	0x00000082


	//----- nvinfo : EIATTR_KPARAM_INFO
	.align		4
.L_514:
        /*0008*/ 	.byte	0x04, 0x17
        /*000a*/ 	.short	(.L_516 - .L_515)
.L_515:
        /*000c*/ 	.word	0x00000000
        /*0010*/ 	.short	0x0002
        /*0012*/ 	.short	0x0010
        /*0014*/ 	.byte	0x00, 0xf0, 0x11, 0x00


	//----- nvinfo : EIATTR_KPARAM_INFO
	.align		4
.L_516:
        /*0018*/ 	.byte	0x04, 0x17
        /*001a*/ 	.short	(.L_518 - .L_517)
.L_517:
        /*001c*/ 	.word	0x00000000
        /*0020*/ 	.short	0x0001
        /*0022*/ 	.short	0x0008
        /*0024*/ 	.byte	0x00, 0xf5, 0x21, 0x00


	//----- nvinfo : EIATTR_KPARAM_INFO
	.align		4
.L_518:
        /*0028*/ 	.byte	0x04, 0x17
        /*002a*/ 	.short	(.L_520 - .L_519)
.L_519:
        /*002c*/ 	.word	0x00000000
        /*0030*/ 	.short	0x0000
        /*0032*/ 	.short	0x0000
        /*0034*/ 	.byte	0x00, 0xf5, 0x21, 0x00


	//----- nvinfo : EIATTR_SPARSE_MMA_MASK
	.align		4
.L_520:
        /*0038*/ 	.byte	0x03, 0x50
        /*003a*/ 	.short	0x0000


	//----- nvinfo : EIATTR_MAXREG_COUNT
	.align		4
        /*003c*/ 	.byte	0x03, 0x1b
        /*003e*/ 	.short	0x00ff


	//----- nvinfo : EIATTR_NUM_BARRIERS
	.align		4
        /*0040*/ 	.byte	0x02, 0x4c
        /*0042*/ 	.byte	0x01
	.zero		1


	//----- nvinfo : EIATTR_MERCURY_ISA_VERSION
	.align		4
        /*0044*/ 	.byte	0x03, 0x5f
        /*0046*/ 	.short	0x0101


	//----- nvinfo : EIATTR_VRC_CTA_INIT_COUNT
	.align		4
        /*0048*/ 	.byte	0x02, 0x4a
	.zero		1
	.zero		1


	//----- nvinfo : EIATTR_EXIT_INSTR_OFFSETS
	.align		4
        /*004c*/ 	.byte	0x04, 0x1c
        /*004e*/ 	.short	(.L_522 - .L_521)


	//   ....[0]....
.L_521:
        /*0050*/ 	.word	0x00000520


	//   ....[1]....
        /*0054*/ 	.word	0x00000650


	//   ....[2]....
        /*0058*/ 	.word	0x00000930


	//   ....[3]....
        /*005c*/ 	.word	0x00000990


	//----- nvinfo : EIATTR_CRS_STACK_SIZE
	.align		4
.L_522:
        /*0060*/ 	.byte	0x04, 0x1e
        /*0062*/ 	.short	(.L_524 - .L_523)
.L_523:
        /*0064*/ 	.word	0x00000000


	//----- nvinfo : EIATTR_CBANK_PARAM_SIZE
	.align		4
.L_524:
        /*0068*/ 	.byte	0x03, 0x19
        /*006a*/ 	.short	0x0014


	//----- nvinfo : EIATTR_PARAM_CBANK
	.align		4
        /*006c*/ 	.byte	0x04, 0x0a
        /*006e*/ 	.short	(.L_526 - .L_525)
	.align		4
.L_525:
        /*0070*/ 	.word	index@(.nv.constant0._Z16reduceSinglePassILj128ELb1EEvPKfPfj)
        /*0074*/ 	.short	0x0380
        /*0076*/ 	.short	0x0014


	//----- nvinfo : EIATTR_SW_WAR
	.align		4
.L_526:
        /*0078*/ 	.byte	0x04, 0x36
        /*007a*/ 	.short	(.L_528 - .L_527)
.L_527:
        /*007c*/ 	.word	0x00000008
.L_528:


//--------------------- .nv.info._Z16reduceSinglePassILj256ELb1EEvPKfPfj --------------------------
	.section	.nv.info._Z16reduceSinglePassILj256ELb1EEvPKfPfj,"",@"SHT_CUDA_INFO"
	.sectionflags	@""
	.align	4


	//----- nvinfo : EIATTR_CUDA_API_VERSION
	.align		4
        /*0000*/ 	.byte	0x04, 0x37
        /*0002*/ 	.short	(.L_530 - .L_529)
.L_529:
        /*0004*/ 	.word	0x00000082


	//----- nvinfo : EIATTR_KPARAM_INFO
	.align		4
.L_530:
        /*0008*/ 	.byte	0x04, 0x17
        /*000a*/ 	.short	(.L_532 - .L_531)
.L_531:
        /*000c*/ 	.word	0x00000000
        /*0010*/ 	.short	0x0002
        /*0012*/ 	.short	0x0010
        /*0014*/ 	.byte	0x00, 0xf0, 0x11, 0x00


	//----- nvinfo : EIATTR_KPARAM_INFO
	.align		4
.L_532:
        /*0018*/ 	.byte	0x04, 0x17
        /*001a*/ 	.short	(.L_534 - .L_533)
.L_533:
        /*001c*/ 	.word	0x00000000
        /*0020*/ 	.short	0x0001
        /*0022*/ 	.short	0x0008
        /*0024*/ 	.byte	0x00, 0xf5, 0x21, 0x00


	//----- nvinfo : EIATTR_KPARAM_INFO
	.align		4
.L_534:
        /*0028*/ 	.byte	0x04, 0x17
        /*002a*/ 	.short	(.L_536 - .L_535)
.L_535:
        /*002c*/ 	.word	0x00000000
        /*0030*/ 	.short	0x0000
        /*0032*/ 	.short	0x0000
        /*0034*/ 	.byte	0x00, 0xf5, 0x21, 0x00


	//----- nvinfo : EIATTR_SPARSE_MMA_MASK
	.align		4
.L_536:
        /*0038*/ 	.byte	0x03, 0x50
        /*003a*/ 	.short	0x0000


	//----- nvinfo : EIATTR_MAXREG_COUNT
	.align		4
        /*003c*/ 	.byte	0x03, 0x1b
        /*003e*/ 	.short	0x00ff


	//----- nvinfo : EIATTR_NUM_BARRIERS
	.align		4
        /*0040*/ 	.byte	0x02, 0x4c
        /*0042*/ 	.byte	0x01
	.zero		1


	//----- nvinfo : EIATTR_MERCURY_ISA_VERSION
	.align		4
        /*0044*/ 	.byte	0x03, 0x5f
        /*0046*/ 	.short	0x0101


	//----- nvinfo : EIATTR_VRC_CTA_INIT_COUNT
	.align		4
        /*0048*/ 	.byte	0x02, 0x4a
	.zero		1
	.zero		1


	//----- nvinfo : EIATTR_EXIT_INSTR_OFFSETS
	.align		4
        /*004c*/ 	.byte	0x04, 0x1c
        /*004e*/ 	.short	(.L_538 - .L_537)


	//   ....[0]....
.L_537:
        /*0050*/ 	.word	0x00000590


	//   ....[1]....
        /*0054*/ 	.word	0x000006c0


	//   ....[2]....
        /*0058*/ 	.word	0x00000a20


	//   ....[3]....
        /*005c*/ 	.word	0x00000a80


	//----- nvinfo : EIATTR_CRS_STACK_SIZE
	.align		4
.L_538:
        /*0060*/ 	.byte	0x04, 0x1e
        /*0062*/ 	.short	(.L_540 - .L_539)
.L_539:
        /*0064*/ 	.word	0x00000000


	//----- nvinfo : EIATTR_CBANK_PARAM_SIZE
	.align		4
.L_540:
        /*0068*/ 	.byte	0x03, 0x19
        /*006a*/ 	.short	0x0014


	//----- nvinfo : EIATTR_PARAM_CBANK
	.align		4
        /*006c*/ 	.byte	0x04, 0x0a
        /*006e*/ 	.short	(.L_542 - .L_541)
	.align		4
.L_541:
        /*0070*/ 	.word	index@(.nv.constant0._Z16reduceSinglePassILj256ELb1EEvPKfPfj)
        /*0074*/ 	.short	0x0380
        /*0076*/ 	.short	0x0014


	//----- nvinfo : EIATTR_SW_WAR
	.align		4
.L_542:
        /*0078*/ 	.byte	0x04, 0x36
        /*007a*/ 	.short	(.L_544 - .L_543)
.L_543:
        /*007c*/ 	.word	0x00000008
.L_544:


//--------------------- .nv.info._Z16reduceSinglePassILj512ELb1EEvPKfPfj --------------------------
	.section	.nv.info._Z16reduceSinglePassILj512ELb1EEvPKfPfj,"",@"SHT_CUDA_INFO"
	.sectionflags	@""
	.align	4


	//----- nvinfo : EIATTR_CUDA_API_VERSION
	.align		4
        /*0000*/ 	.byte	0x04, 0x37
        /*0002*/ 	.short	(.L_546 - .L_545)
.L_545:
        /*0004*/ 	.word	0x00000082


	//----- nvinfo : EIATTR_KPARAM_INFO
	.align		4
.L_546:
        /*0008*/ 	.byte	0x04, 0x17
        /*000a*/ 	.short	(.L_548 - .L_547)
.L_547:
        /*000c*/ 	.word	0x00000000
        /*0010*/ 	.short	0x0002
        /*0012*/ 	.short	0x0010
        /*0014*/ 	.byte	0x00, 0xf0, 0x11, 0x00


	//----- nvinfo : EIATTR_KPARAM_INFO
	.align		4
.L_548:
        /*0018*/ 	.byte	0x04, 0x17
        /*001a*/ 	.short	(.L_550 - .L_549)
.L_549:
        /*001c*/ 	.word	0x00000000
        /*0020*/ 	.short	0x0001
        /*0022*/ 	.short	0x0008
        /*0024*/ 	.byte	0x00, 0xf5, 0x21, 0x00


	//----- nvinfo : EIATTR_KPARAM_INFO
	.align		4
.L_550:
        /*0028*/ 	.byte	0x04, 0x17
        /*002a*/ 	.short	(.L_552 - .L_551)
.L_551:
        /*002c*/ 	.word	0x00000000
        /*0030*/ 	.short	0x0000
        /*0032*/ 	.short	0x0000
        /*0034*/ 	.byte	0x00, 0xf5, 0x21, 0x00


	//----- nvinfo : EIATTR_SPARSE_MMA_MASK
	.align		4
.L_552:
        /*0038*/ 	.byte	0x03, 0x50
        /*003a*/ 	.short	0x0000


	//----- nvinfo : EIATTR_MAXREG_COUNT
	.align		4
        /*003c*/ 	.byte	0x03, 0x1b
        /*003e*/ 	.short	0x00ff


	//----- nvinfo : EIATTR_NUM_BARRIERS
	.align		4
        /*0040*/ 	.byte	0x02, 0x4c
        /*0042*/ 	.byte	0x01
	.zero		1


	//----- nvinfo : EIATTR_MERCURY_ISA_VERSION
	.align		4
        /*0044*/ 	.byte	0x03, 0x5f
        /*0046*/ 	.short	0x0101


	//----- nvinfo : EIATTR_VRC_CTA_INIT_COUNT
	.align		4
        /*0048*/ 	.byte	0x02, 0x4a
	.zero		1
	.zero		1


	//----- nvinfo : EIATTR_EXIT_INSTR_OFFSETS
	.align		4
        /*004c*/ 	.byte	0x04, 0x1c
        /*004e*/ 	.short	(.L_554 - .L_553)


	//   ....[0]....
.L_553:
        /*0050*/ 	.word	0x00000610


	//   ....[1]....
        /*0054*/ 	.word	0x00000740


	//   ....[2]....
        /*0058*/ 	.word	0x00000b00


	//   ....[3]....
        /*005c*/ 	.word	0x00000b60


	//----- nvinfo : EIATTR_CRS_STACK_SIZE
	.align		4
.L_554:
        /*0060*/ 	.byte	0x04, 0x1e
        /*0062*/ 	.short	(.L_556 - .L_555)
.L_555:
        /*0064*/ 	.word	0x00000000


	//----- nvinfo : EIATTR_CBANK_PARAM_SIZE
	.align		4
.L_556:
        /*0068*/ 	.byte	0x03, 0x19
        /*006a*/ 	.short	0x0014


	//----- nvinfo : EIATTR_PARAM_CBANK
	.align		4
        /*006c*/ 	.byte	0x04, 0x0a
        /*006e*/ 	.short	(.L_558 - .L_557)
	.align		4
.L_557:
        /*0070*/ 	.word	index@(.nv.constant0._Z16reduceSinglePassILj512ELb1EEvPKfPfj)
        /*0074*/ 	.short	0x0380
        /*0076*/ 	.short	0x0014


	//----- nvinfo : EIATTR_SW_WAR
	.align		4
.L_558:
        /*0078*/ 	.byte	0x04, 0x36
        /*007a*/ 	.short	(.L_560 - .L_559)
.L_559:
        /*007c*/ 	.word	0x00000008
.L_560:


//--------------------- .nv.info._Z15reduceMultiPassILj1ELb0EEvPKfPfj --------------------------
	.section	.nv.info._Z15reduceMultiPassILj1ELb0EEvPKfPfj,"",@"SHT_CUDA_INFO"
	.sectionflags	@""
	.align	4


	//----- nvinfo : EIATTR_CUDA_API_VERSION
	.align		4
        /*0000*/ 	.byte	0x04, 0x37
        /*0002*/ 	.short	(.L_562 - .L_561)
.L_561:
        /*0004*/ 	.word	0x00000082


	//----- nvinfo : EIATTR_KPARAM_INFO
	.align		4
.L_562:
        /*0008*/ 	.byte	0x04, 0x17
        /*000a*/ 	.short	(.L_564 - .L_563)
.L_563:
        /*000c*/ 	.word	0x00000000
        /*0010*/ 	.short	0x0002
        /*0012*/ 	.short	0x0010
        /*0014*/ 	.byte	0x00, 0xf0, 0x11, 0x00


	//----- nvinfo : EIATTR_KPARAM_INFO
	.align		4
.L_564:
        /*0018*/ 	.byte	0x04, 0x17
        /*001a*/ 	.short	(.L_566 - .L_565)
.L_565:
        /*001c*/ 	.word	0x00000000
        /*0020*/ 	.short	0x0001
        /*0022*/ 	.short	0x0008
        /*0024*/ 	.byte	0x00, 0xf5, 0x21, 0x00


	//----- nvinfo : EIATTR_KPARAM_INFO
	.align		4
.L_566:
        /*0028*/ 	.byte	0x04, 0x17
        /*002a*/ 	.short	(.L_568 - .L_567)
.L_567:
        /*002c*/ 	.word	0x00000000
        /*0030*/ 	.short	0x0000
        /*0032*/ 	.short	0x0000
        /*0034*/ 	.byte	0x00, 0xf5, 0x21, 0x00


	//----- nvinfo : EIATTR_SPARSE_MMA_MASK
	.align		4
.L_568:
        /*0038*/ 	.byte	0x03, 0x50
        /*003a*/ 	.short	0x0000


	//----- nvinfo : EIATTR_MAXREG_COUNT
	.align		4
        /*003c*/ 	.byte	0x03, 0x1b
        /*003e*/ 	.short	0x00ff


	//----- nvinfo : EIATTR_NUM_BARRIERS
	.align		4
        /*0040*/ 	.byte	0x02, 0x4c
        /*0042*/ 	.byte	0x01
	.zero		1


	//----- nvinfo : EIATTR_MERCURY_ISA_VERSION
	.align		4
        /*0044*/ 	.byte	0x03, 0x5f
        /*0046*/ 	.short	0x0101


	//----- nvinfo : EIATTR_VRC_CTA_INIT_COUNT
	.align		4
        /*0048*/ 	.byte	0x02, 0x4a
	.zero		1
	.zero		1


	//----- nvinfo : EIATTR_EXIT_INSTR_OFFSETS
	.align		4
        /*004c*/ 	.byte	0x04, 0x1c
        /*004e*/ 	.short	(.L_570 - .L_569)


	//   ....[0]....
.L_569:
        /*0050*/ 	.word	0x00000280


	//   ....[1]....
        /*0054*/ 	.word	0x00000300


	//----- nvinfo : EIATTR_CRS_STACK_SIZE
	.align		4
.L_570:
        /*0058*/ 	.byte	0x04, 0x1e
        /*005a*/ 	.short	(.L_572 - .L_571)
.L_571:
        /*005c*/ 	.word	0x00000000


	//----- nvinfo : EIATTR_CBANK_PARAM_SIZE
	.align		4
.L_572:
        /*0060*/ 	.byte	0x03, 0x19
        /*0062*/ 	.short	0x0014


	//----- nvinfo : EIATTR_PARAM_CBANK
	.align		4
        /*0064*/ 	.byte	0x04, 0x0a
        /*0066*/ 	.short	(.L_574 - .L_573)
	.align		4
.L_573:
        /*0068*/ 	.word	index@(.nv.constant0._Z15reduceMultiPassILj1ELb0EEvPKfPfj)
        /*006c*/ 	.short	0x0380
        /*006e*/ 	.short	0x0014


	//----- nvinfo : EIATTR_SW_WAR
	.align		4
.L_574:
        /*0070*/ 	.byte	0x04, 0x36
        /*0072*/ 	.short	(.L_576 - .L_575)
.L_575:
        /*0074*/ 	.word	0x00000008
.L_576:


//--------------------- .nv.info._Z15reduceMultiPassILj2ELb0EEvPKfPfj --------------------------
	.section	.nv.info._Z15reduceMultiPassILj2ELb0EEvPKfPfj,"",@"SHT_CUDA_INFO"
	.sectionflags	@""
	.align	4


	//----- nvinfo : EIATTR_CUDA_API_VERSION
	.align		4
        /*0000*/ 	.byte	0x04, 0x37
        /*0002*/ 	.short	(.L_578 - .L_577)
.L_577:
        /*0004*/ 	.word	0x00000082


	//----- nvinfo : EIATTR_KPARAM_INFO
	.align		4
.L_578:
        /*0008*/ 	.byte	0x04, 0x17
        /*000a*/ 	.short	(.L_580 - .L_579)
.L_579:
        /*000c*/ 	.word	0x00000000
        /*0010*/ 	.short	0x0002
        /*0012*/ 	.short	0x0010
        /*0014*/ 	.byte	0x00, 0xf0, 0x11, 0x00


	//----- nvinfo : EIATTR_KPARAM_INFO
	.align		4
.L_580:
        /*0018*/ 	.byte	0x04, 0x17
        /*001a*/ 	.short	(.L_582 - .L_581)
.L_581:
        /*001c*/ 	.word	0x00000000
        /*0020*/ 	.short	0x0001
        /*0022*/ 	.short	0x0008
        /*0024*/ 	.byte	0x00, 0xf5, 0x21, 0x00


	//----- nvinfo : EIATTR_KPARAM_INFO
	.align		4
.L_582:
        /*0028*/ 	.byte	0x04, 0x17
        /*002a*/ 	.short	(.L_584 - .L_583)
.L_583:
        /*002c*/ 	.word	0x00000000
        /*0030*/ 	.short	0x0000
        /*0032*/ 	.short	0x0000
        /*0034*/ 	.byte	0x00, 0xf5, 0x21, 0x00


	//----- nvinfo : EIATTR_SPARSE_MMA_MASK
	.align		4
.L_584:
        /*0038*/ 	.byte	0x03, 0x50
        /*003a*/ 	.short	0x0000


	//----- nvinfo : EIATTR_MAXREG_COUNT
	.align		4
        /*003c*/ 	.byte	0x03, 0x1b
        /*003e*/ 	.short	0x00ff


	//----- nvinfo : EIATTR_NUM_BARRIERS
	.align		4
        /*0040*/ 	.byte	0x02, 0x4c
        /*0042*/ 	.byte	0x01
	.zero		1


	//----- nvinfo : EIATTR_MERCURY_ISA_VERSION
	.align		4
        /*0044*/ 	.byte	0x03, 0x5f
        /*0046*/ 	.short	0x0101


	//----- nvinfo : EIATTR_VRC_CTA_INIT_COUNT
	.align		4
        /*0048*/ 	.byte	0x02, 0x4a
	.zero		1
	.zero		1


	//----- nvinfo : EIATTR_EXIT_INSTR_OFFSETS
	.align		4
        /*004c*/ 	.byte	0x04, 0x1c
        /*004e*/ 	.short	(.L_586 - .L_585)


	//   ....[0]....
.L_585:
        /*0050*/ 	.word	0x000002f0


	//   ....[1]....
        /*0054*/ 	.word	0x00000370


	//----- nvinfo : EIATTR_CRS_STACK_SIZE
	.align		4
.L_586:
        /*0058*/ 	.byte	0x04, 0x1e
        /*005a*/ 	.short	(.L_588 - .L_587)
.L_587:
        /*005c*/ 	.word	0x00000000


	//----- nvinfo : EIATTR_CBANK_PARAM_SIZE
	.align		4
.L_588:
        /*0060*/ 	.byte	0x03, 0x19
        /*0062*/ 	.short	0x0014


	//----- nvinfo : EIATTR_PARAM_CBANK
	.align		4
        /*0064*/ 	.byte	0x04, 0x0a
        /*0066*/ 	.short	(.L_590 - .L_589)
	.align		4
.L_589:
        /*0068*/ 	.word	index@(.nv.constant0._Z15reduceMultiPassILj2ELb0EEvPKfPfj)
        /*006c*/ 	.short	0x0380
        /*006e*/ 	.short	0x0014


	//----- nvinfo : EIATTR_SW_WAR
	.align		4
.L_590:
        /*0070*/ 	.byte	0x04, 0x36
        /*0072*/ 	.short	(.L_592 - .L_591)
.L_591:
        /*0074*/ 	.word	0x00000008
.L_592:


//--------------------- .nv.info._Z15reduceMultiPassILj4ELb0EEvPKfPfj --------------------------
	.section	.nv.info._Z15reduceMultiPassILj4ELb0EEvPKfPfj,"",@"SHT_CUDA_INFO"
	.sectionflags	@""
	.align	4


	//----- nvinfo : EIATTR_CUDA_API_VERSION
	.align		4
        /*0000*/ 	.byte	0x04, 0x37
        /*0002*/ 	.short	(.L_594 - .L_593)
.L_593:
        /*0004*/ 	.word	0x00000082


	//----- nvinfo : EIATTR_KPARAM_INFO
	.align		4
.L_594:
        /*0008*/ 	.byte	0x04, 0x17
        /*000a*/ 	.short	(.L_596 - .L_595)
.L_595:
        /*000c*/ 	.word	0x00000000
        /*0010*/ 	.short	0x0002
        /*0012*/ 	.short	0x0010
        /*0014*/ 	.byte	0x00, 0xf0, 0x11, 0x00


	//----- nvinfo : EIATTR_KPARAM_INFO
	.align		4
.L_596:
        /*0018*/ 	.byte	0x04, 0x17
        /*001a*/ 	.short	(.L_598 - .L_597)
.L_597:
        /*001c*/ 	.word	0x00000000
        /*0020*/ 	.short	0x0001
        /*0022*/ 	.short	0x0008
        /*0024*/ 	.byte	0x00, 0xf5, 0x21, 0x00


	//----- nvinfo : EIATTR_KPARAM_INFO
	.align		4
.L_598:
        /*0028*/ 	.byte	0x04, 0x17
        /*002a*/ 	.short	(.L_600 - .L_599)
.L_599:
        /*002c*/ 	.word	0x00000000
        /*0030*/ 	.short	0x0000
        /*0032*/ 	.short	0x0000
        /*0034*/ 	.byte	0x00, 0xf5, 0x21, 0x00


	//----- nvinfo : EIATTR_SPARSE_MMA_MASK
	.align		4
.L_600:
        /*0038*/ 	.byte	0x03, 0x50
        /*003a*/ 	.short	0x0000


	//----- nvinfo : EIATTR_MAXREG_COUNT
	.align		4
        /*003c*/ 	.byte	0x03, 0x1b
        /*003e*/ 	.short	0x00ff


	//----- nvinfo : EIATTR_NUM_BARRIERS
	.align		4
        /*0040*/ 	.byte	0x02, 0x4c
        /*0042*/ 	.byte	0x01
	.zero		1


	//----- nvinfo : EIATTR_MERCURY_ISA_VERSION
	.align		4
        /*0044*/ 	.byte	0x03, 0x5f
        /*0046*/ 	.short	0x0101


	//----- nvinfo : EIATTR_VRC_CTA_INIT_COUNT
	.align		4
        /*0048*/ 	.byte	0x02, 0x4a
	.zero		1
	.zero		1


	//----- nvinfo : EIATTR_EXIT_INSTR_OFFSETS
	.align		4
        /*004c*/ 	.byte	0x04, 0x1c
        /*004e*/ 	.short	(.L_602 - .L_601)


	//   ....[0]....
.L_601:
        /*0050*/ 	.word	0x00000340


	//   ....[1]....
        /*0054*/ 	.word	0x000003c0


	//----- nvinfo : EIATTR_CRS_STACK_SIZE
	.align		4
.L_602:
        /*0058*/ 	.byte	0x04, 0x1e
        /*005a*/ 	.short	(.L_604 - .L_603)
.L_603:
        /*005c*/ 	.word	0x00000000


	//----- nvinfo : EIATTR_CBANK_PARAM_SIZE
	.align		4
.L_604:
        /*0060*/ 	.byte	0x03, 0x19
        /*0062*/ 	.short	0x0014


	//----- nvinfo : EIATTR_PARAM_CBANK
	.align		4
        /*0064*/ 	.byte	0x04, 0x0a
        /*0066*/ 	.short	(.L_606 - .L_605)
	.align		4
.L_605:
        /*0068*/ 	.word	index@(.nv.constant0._Z15reduceMultiPassILj4ELb0EEvPKfPfj)
        /*006c*/ 	.short	0x0380
        /*006e*/ 	.short	0x0014


	//----- nvinfo : EIATTR_SW_WAR
	.align		4
.L_606:
        /*0070*/ 	.byte	0x04, 0x36
        /*0072*/ 	.short	(.L_608 - .L_607)
.L_607:
        /*0074*/ 	.word	0x00000008
.L_608:


//--------------------- .nv.info._Z15reduceMultiPassILj8ELb0EEvPKfPfj --------------------------
	.section	.nv.info._Z15reduceMultiPassILj8ELb0EEvPKfPfj,"",@"SHT_CUDA_INFO"
	.sectionflags	@""
	.align	4


	//----- nvinfo : EIATTR_CUDA_API_VERSION
	.align		4
        /*0000*/ 	.byte	0x04, 0x37
        /*0002*/ 	.short	(.L_610 - .L_609)
.L_609:
        /*0004*/ 	.word	0x00000082


	//----- nvinfo : EIATTR_KPARAM_INFO
	.align		4
.L_610:
        /*0008*/ 	.byte	0x04, 0x17
        /*000a*/ 	.short	(.L_612 - .L_611)
.L_611:
        /*000c*/ 	.word	0x00000000
        /*0010*/ 	.short	0x0002
        /*0012*/ 	.short	0x0010
        /*0014*/ 	.byte	0x00, 0xf0, 0x11, 0x00


	//----- nvinfo : EIATTR_KPARAM_INFO
	.align		4
.L_612:
        /*0018*/ 	.byte	0x04, 0x17
        /*001a*/ 	.short	(.L_614 - .L_613)
.L_613:
        /*001c*/ 	.word	0x00000000
        /*0020*/ 	.short	0x0001
        /*0022*/ 	.short	0x0008
        /*0024*/ 	.byte	0x00, 0xf5, 0x21, 0x00


	//----- nvinfo : EIATTR_KPARAM_INFO
	.align		4
.L_614:
        /*0028*/ 	.byte	0x04, 0x17
        /*002a*/ 	.short	(.L_616 - .L_615)
.L_615:
        /*002c*/ 	.word	0x00000000
        /*0030*/ 	.short	0x0000
        /*0032*/ 	.short	0x0000
        /*0034*/ 	.byte	0x00, 0xf5, 0x21, 0x00


	//----- nvinfo : EIATTR_SPARSE_MMA_MASK
	.align		4
.L_616:
        /*0038*/ 	.byte	0x03, 0x50
        /*003a*/ 	.short	0x0000


	//----- nvinfo : EIATTR_MAXREG_COUNT
	.align		4
        /*003c*/ 	.byte	0x03, 0x1b
        /*003e*/ 	.short	0x00ff


	//----- nvinfo : EIATTR_NUM_BARRIERS
	.align		4
        /*0040*/ 	.byte	0x02, 0x4c
        /*0042*/ 	.byte	0x01
	.zero		1


	//----- nvinfo : EIATTR_MERCURY_ISA_VERSION
	.align		4
        /*0044*/ 	.byte	0x03, 0x5f
        /*0046*/ 	.short	0x0101


	//----- nvinfo : EIATTR_VRC_CTA_INIT_COUNT
	.align		4
        /*0048*/ 	.byte	0x02, 0x4a
	.zero		1
	.zero		1


	//----- nvinfo : EIATTR_EXIT_INSTR_OFFSETS
	.align		4
        /*004c*/ 	.byte	0x04, 0x1c
        /*004e*/ 	.short	(.L_618 - .L_617)


	//   ....[0]....
.L_617:
        /*0050*/ 	.word	0x000003a0


	//   ....[1]....
        /*0054*/ 	.word	0x00000420


	//----- nvinfo : EIATTR_CRS_STACK_SIZE
	.align		4
.L_618:
        /*0058*/ 	.byte	0x04, 0x1e
        /*005a*/ 	.short	(.L_620 - .L_619)
.L_619:
        /*005c*/ 	.word	0x00000000


	//----- nvinfo : EIATTR_CBANK_PARAM_SIZE
	.align		4
.L_620:
        /*0060*/ 	.byte	0x03, 0x19
        /*0062*/ 	.short	0x0014


	//----- nvinfo : EIATTR_PARAM_CBANK
	.align		4
        /*0064*/ 	.byte	0x04, 0x0a
        /*0066*/ 	.short	(.L_622 - .L_621)
	.align		4
.L_621:
        /*0068*/ 	.word	index@(.nv.constant0._Z15reduceMultiPassILj8ELb0EEvPKfPfj)
        /*006c*/ 	.short	0x0380
        /*006e*/ 	.short	0x0014


	//----- nvinfo : EIATTR_SW_WAR
	.align		4
.L_622:
        /*0070*/ 	.byte	0x04, 0x36
        /*0072*/ 	.short	(.L_624 - .L_623)
.L_623:
        /*0074*/ 	.word	0x00000008
.L_624:


//--------------------- .nv.info._Z15reduceMultiPassILj16ELb0EEvPKfPfj --------------------------
	.section	.nv.info._Z15reduceMultiPassILj16ELb0EEvPKfPfj,"",@"SHT_CUDA_INFO"
	.sectionflags	@""
	.align	4


	//----- nvinfo : EIATTR_CUDA_API_VERSION
	.align		4
        /*0000*/ 	.byte	0x04, 0x37
        /*0002*/ 	.short	(.L_626 - .L_625)
.L_625:
        /*0004*/ 	.word	0x00000082


	//----- nvinfo : EIATTR_KPARAM_INFO
	.align		4
.L_626:
        /*0008*/ 	.byte	0x04, 0x17
        /*000a*/ 	.short	(.L_628 - .L_627)
.L_627:
        /*000c*/ 	.word	0x00000000
        /*0010*/ 	.short	0x0002
        /*0012*/ 	.short	0x0010
        /*0014*/ 	.byte	0x00, 0xf0, 0x11, 0x00


	//----- nvinfo : EIATTR_KPARAM_INFO
	.align		4
.L_628:
        /*0018*/ 	.byte	0x04, 0x17
        /*001a*/ 	.short	(.L_630 - .L_629)
.L_629:
        /*001c*/ 	.word	0x00000000
        /*0020*/ 	.short	0x0001
        /*0022*/ 	.short	0x0008
        /*0024*/ 	.byte	0x00, 0xf5, 0x21, 0x00


	//----- nvinfo : EIATTR_KPARAM_INFO
	.align		4
.L_630:
        /*0028*/ 	.byte	0x04, 0x17
        /*002a*/ 	.short	(.L_632 - .L_631)
.L_631:
        /*002c*/ 	.word	0x00000000
        /*0030*/ 	.short	0x0000
        /*0032*/ 	.short	0x0000
        /*0034*/ 	.byte	0x00, 0xf5, 0x21, 0x00


	//----- nvinfo : EIATTR_SPARSE_MMA_MASK
	.align		4
.L_632:
        /*0038*/ 	.byte	0x03, 0x50
        /*003a*/ 	.short	0x0000


	//----- nvinfo : EIATTR_MAXREG_COUNT
	.align		4
        /*003c*/ 	.byte	0x03, 0x1b
        /*003e*/ 	.short	0x00ff


	//----- nvinfo : EIATTR_NUM_BARRIERS
	.align		4
        /*0040*/ 	.byte	0x02, 0x4c
        /*0042*/ 	.byte	0x01
	.zero		1


	//----- nvinfo : EIATTR_MERCURY_ISA_VERSION
	.align		4
        /*0044*/ 	.byte	0x03, 0x5f
        /*0046*/ 	.short	0x0101


	//----- nvinfo : EIATTR_VRC_CTA_INIT_COUNT
	.align		4
        /*0048*/ 	.byte	0x02, 0x4a
	.zero		1
	.zero		1


	//----- nvinfo : EIATTR_EXIT_INSTR_OFFSETS
	.align		4
        /*004c*/ 	.byte	0x04, 0x1c
        /*004e*/ 	.short	(.L_634 - .L_633)


	//   ....[0]....
.L_633:
        /*0050*/ 	.word	0x000003f0


	//   ....[1]....
        /*0054*/ 	.word	0x00000470


	//----- nvinfo : EIATTR_CRS_STACK_SIZE
	.align		4
.L_634:
        /*0058*/ 	.byte	0x04, 0x1e
        /*005a*/ 	.short	(.L_636 - .L_635)
.L_635:
        /*005c*/ 	.word	0x00000000


	//----- nvinfo : EIATTR_CBANK_PARAM_SIZE
	.align		4
.L_636:
        /*0060*/ 	.byte	0x03, 0x19
        /*0062*/ 	.short	0x0014


	//----- nvinfo : EIATTR_PARAM_CBANK
	.align		4
        /*0064*/ 	.byte	0x04, 0x0a
        /*0066*/ 	.short	(.L_638 - .L_637)
	.align		4
.L_637:
        /*0068*/ 	.word	index@(.nv.constant0._Z15reduceMultiPassILj16ELb0EEvPKfPfj)
        /*006c*/ 	.short	0x0380
        /*006e*/ 	.short	0x0014


	//----- nvinfo : EIATTR_SW_WAR
	.align		4
.L_638:
        /*0070*/ 	.byte	0x04, 0x36
        /*0072*/ 	.short	(.L_640 - .L_639)
.L_639:
        /*0074*/ 	.word	0x00000008
.L_640:


//--------------------- .nv.info._Z15reduceMultiPassILj32ELb0EEvPKfPfj --------------------------
	.section	.nv.info._Z15reduceMultiPassILj32ELb0EEvPKfPfj,"",@"SHT_CUDA_INFO"
	.sectionflags	@""
	.align	4


	//----- nvinfo : EIATTR_CUDA_API_VERSION
	.align		4
        /*0000*/ 	.byte	0x04, 0x37
        /*0002*/ 	.short	(.L_642 - .L_641)
.L_641:
        /*0004*/ 	.word	0x00000082


	//----- nvinfo : EIATTR_KPARAM_INFO
	.align		4
.L_642:
        /*0008*/ 	.byte	0x04, 0x17
        /*000a*/ 	.short	(.L_644 - .L_643)
.L_643:
        /*000c*/ 	.word	0x00000000
        /*0010*/ 	.short	0x0002
        /*0012*/ 	.short	0x0010
        /*0014*/ 	.byte	0x00, 0xf0, 0x11, 0x00


	//----- nvinfo : EIATTR_KPARAM_INFO
	.align		4
.L_644:
        /*0018*/ 	.byte	0x04, 0x17
        /*001a*/ 	.short	(.L_646 - .L_645)
.L_645:
        /*001c*/ 	.word	0x00000000
        /*0020*/ 	.short	0x0001
        /*0022*/ 	.short	0x0008
        /*0024*/ 	.byte	0x00, 0xf5, 0x21, 0x00


	//----- nvinfo : EIATTR_KPARAM_INFO
	.align		4
.L_646:
        /*0028*/ 	.byte	0x04, 0x17
        /*002a*/ 	.short	(.L_648 - .L_647)
.L_647:
        /*002c*/ 	.word	0x00000000
        /*0030*/ 	.short	0x0000
        /*0032*/ 	.short	0x0000
        /*0034*/ 	.byte	0x00, 0xf5, 0x21, 0x00


	//----- nvinfo : EIATTR_SPARSE_MMA_MASK
	.align		4
.L_648:
        /*0038*/ 	.byte	0x03, 0x50
        /*003a*/ 	.short	0x0000


	//----- nvinfo : EIATTR_MAXREG_COUNT
	.align		4
        /*003c*/ 	.byte	0x03, 0x1b
        /*003e*/ 	.short	0x00ff


	//----- nvinfo : EIATTR_NUM_BARRIERS
	.align		4
        /*0040*/ 	.byte	0x02, 0x4c
        /*0042*/ 	.byte	0x01
	.zero		1


	//----- nvinfo : EIATTR_MERCURY_ISA_VERSION
	.align		4
        /*0044*/ 	.byte	0x03, 0x5f
        /*0046*/ 	.short	0x0101


	//----- nvinfo : EIATTR_VRC_CTA_INIT_COUNT
	.align		4
        /*0048*/ 	.byte	0x02, 0x4a
	.zero		1
	.zero		1


	//----- nvinfo : EIATTR_EXIT_INSTR_OFFSETS
	.align		4
        /*004c*/ 	.byte	0x04, 0x1c
        /*004e*/ 	.short	(.L_650 - .L_649)


	//   ....[0]....
.L_649:
        /*0050*/ 	.word	0x00000430


	//   ....[1]....
        /*0054*/ 	.word	0x000004b0


	//----- nvinfo : EIATTR_CRS_STACK_SIZE
	.align		4
.L_650:
        /*0058*/ 	.byte	0x04, 0x1e
        /*005a*/ 	.short	(.L_652 - .L_651)
.L_651:
        /*005c*/ 	.word	0x00000000


	//----- nvinfo : EIATTR_CBANK_PARAM_SIZE
	.align		4
.L_652:
        /*0060*/ 	.byte	0x03, 0x19
        /*0062*/ 	.short	0x0014


	//----- nvinfo : EIATTR_PARAM_CBANK
	.align		4
        /*0064*/ 	.byte	0x04, 0x0a
        /*0066*/ 	.short	(.L_654 - .L_653)
	.align		4
.L_653:
        /*0068*/ 	.word	index@(.nv.constant0._Z15reduceMultiPassILj32ELb0EEvPKfPfj)
        /*006c*/ 	.short	0x0380
        /*006e*/ 	.short	0x0014


	//----- nvinfo : EIATTR_SW_WAR
	.align		4
.L_654:
        /*0070*/ 	.byte	0x04, 0x36
        /*0072*/ 	.short	(.L_656 - .L_655)
.L_655:
        /*0074*/ 	.word	0x00000008
.L_656:


//--------------------- .nv.info._Z15reduceMultiPassILj64ELb0EEvPKfPfj --------------------------
	.section	.nv.info._Z15reduceMultiPassILj64ELb0EEvPKfPfj,"",@"SHT_CUDA_INFO"
	.sectionflags	@""
	.align	4


	//----- nvinfo : EIATTR_CUDA_API_VERSION
	.align		4
        /*0000*/ 	.byte	0x04, 0x37
        /*0002*/ 	.short	(.L_658 - .L_657)
.L_657:
        /*0004*/ 	.word	0x00000082


	//----- nvinfo : EIATTR_KPARAM_INFO
	.align		4
.L_658:
        /*0008*/ 	.byte	0x04, 0x17
        /*000a*/ 	.short	(.L_660 - .L_659)
.L_659:
        /*000c*/ 	.word	0x00000000
        /*0010*/ 	.short	0x0002
        /*0012*/ 	.short	0x0010
        /*0014*/ 	.byte	0x00, 0xf0, 0x11, 0x00


	//----- nvinfo : EIATTR_KPARAM_INFO
	.align		4
.L_660:
        /*0018*/ 	.byte	0x04, 0x17
        /*001a*/ 	.short	(.L_662 - .L_661)
.L_661:
        /*001c*/ 	.word	0x00000000
        /*0020*/ 	.short	0x0001
        /*0022*/ 	.short	0x0008
        /*0024*/ 	.byte	0x00, 0xf5, 0x21, 0x00


	//----- nvinfo : EIATTR_KPARAM_INFO
	.align		4
.L_662:
        /*0028*/ 	.byte	0x04, 0x17
        /*002a*/ 	.short	(.L_664 - .L_663)
.L_663:
        /*002c*/ 	.word	0x00000000
        /*0030*/ 	.short	0x0000
        /*0032*/ 	.short	0x0000
        /*0034*/ 	.byte	0x00, 0xf5, 0x21, 0x00


	//----- nvinfo : EIATTR_SPARSE_MMA_MASK
	.align		4
.L_664:
        /*0038*/ 	.byte	0x03, 0x50
        /*003a*/ 	.short	0x0000


	//----- nvinfo : EIATTR_MAXREG_COUNT
	.align		4
        /*003c*/ 	.byte	0x03, 0x1b
        /*003e*/ 	.short	0x00ff


	//----- nvinfo : EIATTR_NUM_BARRIERS
	.align		4
        /*0040*/ 	.byte	0x02, 0x4c
        /*0042*/ 	.byte	0x01
	.zero		1


	//----- nvinfo : EIATTR_MERCURY_ISA_VERSION
	.align		4
        /*0044*/ 	.byte	0x03, 0x5f
        /*0046*/ 	.short	0x0101


	//----- nvinfo : EIATTR_VRC_CTA_INIT_COUNT
	.align		4
        /*0048*/ 	.byte	0x02, 0x4a
	.zero		1
	.zero		1


	//----- nvinfo : EIATTR_EXIT_INSTR_OFFSETS
	.align		4
        /*004c*/ 	.byte	0x04, 0x1c
        /*004e*/ 	.short	(.L_666 - .L_665)


	//   ....[0]....
.L_665:
        /*0050*/ 	.word	0x00000480


	//   ....[1]....
        /*0054*/ 	.word	0x00000500


	//----- nvinfo : EIATTR_CRS_STACK_SIZE
	.align		4
.L_666:
        /*0058*/ 	.byte	0x04, 0x1e
        /*005a*/ 	.short	(.L_668 - .L_667)
.L_667:
        /*005c*/ 	.word	0x00000000


	//----- nvinfo : EIATTR_CBANK_PARAM_SIZE
	.align		4
.L_668:
        /*0060*/ 	.byte	0x03, 0x19
        /*0062*/ 	.short	0x0014


	//----- nvinfo : EIATTR_PARAM_CBANK
	.align		4
        /*0064*/ 	.byte	0x04, 0x0a
        /*0066*/ 	.short	(.L_670 - .L_669)
	.align		4
.L_669:
        /*0068*/ 	.word	index@(.nv.constant0._Z15reduceMultiPassILj64ELb0EEvPKfPfj)
        /*006c*/ 	.short	0x0380
        /*006e*/ 	.short	0x0014


	//----- nvinfo : EIATTR_SW_WAR
	.align		4
.L_670:
        /*0070*/ 	.byte	0x04, 0x36
        /*0072*/ 	.short	(.L_672 - .L_671)
.L_671:
        /*0074*/ 	.word	0x00000008
.L_672:


//--------------------- .nv.info._Z15reduceMultiPassILj128ELb0EEvPKfPfj --------------------------
	.section	.nv.info._Z15reduceMultiPassILj128ELb0EEvPKfPfj,"",@"SHT_CUDA_INFO"
	.sectionflags	@""
	.align	4


	//----- nvinfo : EIATTR_CUDA_API_VERSION
	.align		4
        /*0000*/ 	.byte	0x04, 0x37
        /*0002*/ 	.short	(.L_674 - .L_673)
.L_673:
        /*0004*/ 	.word	0x00000082


	//----- nvinfo : EIATTR_KPARAM_INFO
	.align		4
.L_674:
        /*0008*/ 	.byte	0x04, 0x17
        /*000a*/ 	.short	(.L_676 - .L_675)
.L_675:
        /*000c*/ 	.word	0x00000000
        /*0010*/ 	.short	0x0002
        /*0012*/ 	.short	0x0010
        /*0014*/ 	.byte	0x00, 0xf0, 0x11, 0x00


	//----- nvinfo : EIATTR_KPARAM_INFO
	.align		4
.L_676:
        /*0018*/ 	.byte	0x04, 0x17
        /*001a*/ 	.short	(.L_678 - .L_677)
.L_677:
        /*001c*/ 	.word	0x00000000
        /*0020*/ 	.short	0x0001
        /*0022*/ 	.short	0x0008
        /*0024*/ 	.byte	0x00, 0xf5, 0x21, 0x00


	//----- nvinfo : EIATTR_KPARAM_INFO
	.align		4
.L_678:
        /*0028*/ 	.byte	0x04, 0x17
        /*002a*/ 	.short	(.L_680 - .L_679)
.L_679:
        /*002c*/ 	.word	0x00000000
        /*0030*/ 	.short	0x0000
        /*0032*/ 	.short	0x0000
        /*0034*/ 	.byte	0x00, 0xf5, 0x21, 0x00


	//----- nvinfo : EIATTR_SPARSE_MMA_MASK
	.align		4
.L_680:
        /*0038*/ 	.byte	0x03, 0x50
        /*003a*/ 	.short	0x0000


	//----- nvinfo : EIATTR_MAXREG_COUNT
	.align		4
        /*003c*/ 	.byte	0x03, 0x1b
        /*003e*/ 	.short	0x00ff


	//----- nvinfo : EIATTR_NUM_BARRIERS
	.align		4
        /*0040*/ 	.byte	0x02, 0x4c
        /*0042*/ 	.byte	0x01
	.zero		1


	//----- nvinfo : EIATTR_MERCURY_ISA_VERSION
	.align		4
        /*0044*/ 	.byte	0x03, 0x5f
        /*0046*/ 	.short	0x0101


	//----- nvinfo : EIATTR_VRC_CTA_INIT_COUNT
	.align		4
        /*0048*/ 	.byte	0x02, 0x4a
	.zero		1
	.zero		1


	//----- nvinfo : EIATTR_EXIT_INSTR_OFFSETS
	.align		4
        /*004c*/ 	.byte	0x04, 0x1c
        /*004e*/ 	.short	(.L_682 - .L_681)


	//   ....[0]....
.L_681:
        /*0050*/ 	.word	0x000004f0


	//   ....[1]....
        /*0054*/ 	.word	0x00000570


	//----- nvinfo : EIATTR_CRS_STACK_SIZE
	.align		4
.L_682:
        /*0058*/ 	.byte	0x04, 0x1e
        /*005a*/ 	.short	(.L_684 - .L_683)
.L_683:
        /*005c*/ 	.word	0x00000000


	//----- nvinfo : EIATTR_CBANK_PARAM_SIZE
	.align		4
.L_684:
        /*0060*/ 	.byte	0x03, 0x19
        /*0062*/ 	.short	0x0014


	//----- nvinfo : EIATTR_PARAM_CBANK
	.align		4
        /*0064*/ 	.byte	0x04, 0x0a
        /*0066*/ 	.short	(.L_686 - .L_685)
	.align		4
.L_685:
        /*0068*/ 	.word	index@(.nv.constant0._Z15reduceMultiPassILj128ELb0EEvPKfPfj)
        /*006c*/ 	.short	0x0380
        /*006e*/ 	.short	0x0014


	//----- nvinfo : EIATTR_SW_WAR
	.align		4
.L_686:
        /*0070*/ 	.byte	0x04, 0x36
        /*0072*/ 	.short	(.L_688 - .L_687)
.L_687:
        /*0074*/ 	.word	0x00000008
.L_688:


//--------------------- .nv.info._Z15reduceMultiPassILj256ELb0EEvPKfPfj --------------------------
	.section	.nv.info._Z15reduceMultiPassILj256ELb0EEvPKfPfj,"",@"SHT_CUDA_INFO"
	.sectionflags	@""
	.align	4


	//----- nvinfo : EIATTR_CUDA_API_VERSION
	.align		4
        /*0000*/ 	.byte	0x04, 0x37
        /*0002*/ 	.short	(.L_690 - .L_689)
.L_689:
        /*0004*/ 	.word	0x00000082


	//----- nvinfo : EIATTR_KPARAM_INFO
	.align		4
.L_690:
        /*0008*/ 	.byte	0x04, 0x17
        /*000a*/ 	.short	(.L_692 - .L_691)
.L_691:
        /*000c*/ 	.word	0x00000000
        /*0010*/ 	.short	0x0002
        /*0012*/ 	.short	0x0010
        /*0014*/ 	.byte	0x00, 0xf0, 0x11, 0x00


	//----- nvinfo : EIATTR_KPARAM_INFO
	.align		4
.L_692:
        /*0018*/ 	.byte	0x04, 0x17
        /*001a*/ 	.short	(.L_694 - .L_693)
.L_693:
        /*001c*/ 	.word	0x00000000
        /*0020*/ 	.short	0x0001
        /*0022*/ 	.short	0x0008
        /*0024*/ 	.byte	0x00, 0xf5, 0x21, 0x00


	//----- nvinfo : EIATTR_KPARAM_INFO
	.align		4
.L_694:
        /*0028*/ 	.byte	0x04, 0x17
        /*002a*/ 	.short	(.L_696 - .L_695)
.L_695:
        /*002c*/ 	.word	0x00000000
        /*0030*/ 	.short	0x0000
        /*0032*/ 	.short	0x0000
        /*0034*/ 	.byte	0x00, 0xf5, 0x21, 0x00


	//----- nvinfo : EIATTR_SPARSE_MMA_MASK
	.align		4
.L_696:
        /*0038*/ 	.byte	0x03, 0x50
        /*003a*/ 	.short	0x0000


	//----- nvinfo : EIATTR_MAXREG_COUNT
	.align		4
        /*003c*/ 	.byte	0x03, 0x1b
        /*003e*/ 	.short	0x00ff


	//----- nvinfo : EIATTR_NUM_BARRIERS
	.align		4
        /*0040*/ 	.byte	0x02, 0x4c
        /*0042*/ 	.byte	0x01
	.zero		1


	//----- nvinfo : EIATTR_MERCURY_ISA_VERSION
	.align		4
        /*0044*/ 	.byte	0x03, 0x5f
        /*0046*/ 	.short	0x0101


	//----- nvinfo : EIATTR_VRC_CTA_INIT_COUNT
	.align		4
        /*0048*/ 	.byte	0x02, 0x4a
	.zero		1
	.zero		1


	//----- nvinfo : EIATTR_EXIT_INSTR_OFFSETS
	.align		4
        /*004c*/ 	.byte	0x04, 0x1c
        /*004e*/ 	.short	(.L_698 - .L_697)


	//   ....[0]....
.L_697:
        /*0050*/ 	.word	0x00000550


	//   ....[1]....
        /*0054*/ 	.word	0x000005d0


	//----- nvinfo : EIATTR_CRS_STACK_SIZE
	.align		4
.L_698:
        /*0058*/ 	.byte	0x04, 0x1e
        /*005a*/ 	.short	(.L_700 - .L_699)
.L_699:
        /*005c*/ 	.word	0x00000000


	//----- nvinfo : EIATTR_CBANK_PARAM_SIZE
	.align		4
.L_700:
        /*0060*/ 	.byte	0x03, 0x19
        /*0062*/ 	.short	0x0014


	//----- nvinfo : EIATTR_PARAM_CBANK
	.align		4
        /*0064*/ 	.byte	0x04, 0x0a
        /*0066*/ 	.short	(.L_702 - .L_701)
	.align		4
.L_701:
        /*0068*/ 	.word	index@(.nv.constant0._Z15reduceMultiPassILj256ELb0EEvPKfPfj)
        /*006c*/ 	.short	0x0380
        /*006e*/ 	.short	0x0014


	//----- nvinfo : EIATTR_SW_WAR
	.align		4
.L_702:
        /*0070*/ 	.byte	0x04, 0x36
        /*0072*/ 	.short	(.L_704 - .L_703)
.L_703:
        /*0074*/ 	.word	0x00000008
.L_704:


//--------------------- .nv.info._Z15reduceMultiPassILj512ELb0EEvPKfPfj --------------------------
	.section	.nv.info._Z15reduceMultiPassILj512ELb0EEvPKfPfj,"",@"SHT_CUDA_INFO"
	.sectionflags	@""
	.align	4


	//----- nvinfo : EIATTR_CUDA_API_VERSION
	.align		4
        /*0000*/ 	.byte	0x04, 0x37
        /*0002*/ 	.short	(.L_706 - .L_705)
.L_705:
        /*0004*/ 	.word	0x00000082


	//----- nvinfo : EIATTR_KPARAM_INFO
	.align		4
.L_706:
        /*0008*/ 	.byte	0x04, 0x17
        /*000a*/ 	.short	(.L_708 - .L_707)
.L_707:
        /*000c*/ 	.word	0x00000000
        /*0010*/ 	.short	0x0002
        /*0012*/ 	.short	0x0010
        /*0014*/ 	.byte	0x00, 0xf0, 0x11, 0x00


	//----- nvinfo : EIATTR_KPARAM_INFO
	.align		4
.L_708:
        /*0018*/ 	.byte	0x04, 0x17
        /*001a*/ 	.short	(.L_710 - .L_709)
.L_709:
        /*001c*/ 	.word	0x00000000
        /*0020*/ 	.short	0x0001
        /*0022*/ 	.short	0x0008
        /*0024*/ 	.byte	0x00, 0xf5, 0x21, 0x00


	//----- nvinfo : EIATTR_KPARAM_INFO
	.align		4
.L_710:
        /*0028*/ 	.byte	0x04, 0x17
        /*002a*/ 	.short	(.L_712 - .L_711)
.L_711:
        /*002c*/ 	.word	0x00000000
        /*0030*/ 	.short	0x0000
        /*0032*/ 	.short	0x0000
        /*0034*/ 	.byte	0x00, 0xf5, 0x21, 0x00


	//----- nvinfo : EIATTR_SPARSE_MMA_MASK
	.align		4
.L_712:
        /*0038*/ 	.byte	0x03, 0x50
        /*003a*/ 	.short	0x0000


	//----- nvinfo : EIATTR_MAXREG_COUNT
	.align		4
        /*003c*/ 	.byte	0x03, 0x1b
        /*003e*/ 	.short	0x00ff


	//----- nvinfo : EIATTR_NUM_BARRIERS
	.align		4
        /*0040*/ 	.byte	0x02, 0x4c
        /*0042*/ 	.byte	0x01
	.zero		1


	//----- nvinfo : EIATTR_MERCURY_ISA_VERSION
	.align		4
        /*0044*/ 	.byte	0x03, 0x5f
        /*0046*/ 	.short	0x0101


	//----- nvinfo : EIATTR_VRC_CTA_INIT_COUNT
	.align		4
        /*0048*/ 	.byte	0x02, 0x4a
	.zero		1
	.zero		1


	//----- nvinfo : EIATTR_EXIT_INSTR_OFFSETS
	.align		4
        /*004c*/ 	.byte	0x04, 0x1c
        /*004e*/ 	.short	(.L_714 - .L_713)


	//   ....[0]....
.L_713:
        /*0050*/ 	.word	0x000005c0


	//   ....[1]....
        /*0054*/ 	.word	0x00000640


	//----- nvinfo : EIATTR_CRS_STACK_SIZE
	.align		4
.L_714:
        /*0058*/ 	.byte	0x04, 0x1e
        /*005a*/ 	.short	(.L_716 - .L_715)
.L_715:
        /*005c*/ 	.word	0x00000000


	//----- nvinfo : EIATTR_CBANK_PARAM_SIZE
	.align		4
.L_716:
        /*0060*/ 	.byte	0x03, 0x19
        /*0062*/ 	.short	0x0014


	//----- nvinfo : EIATTR_PARAM_CBANK
	.align		4
        /*0064*/ 	.byte	0x04, 0x0a
        /*0066*/ 	.short	(.L_718 - .L_717)
	.align		4
.L_717:
        /*0068*/ 	.word	index@(.nv.constant0._Z15reduceMultiPassILj512ELb0EEvPKfPfj)
        /*006c*/ 	.short	0x0380
        /*006e*/ 	.short	0x0014


	//----- nvinfo : EIATTR_SW_WAR
	.align		4
.L_718:
        /*0070*/ 	.byte	0x04, 0x36
        /*0072*/ 	.short	(.L_720 - .L_719)
.L_719:
        /*0074*/ 	.word	0x00000008
.L_720:


//--------------------- .nv.info._Z15reduceMultiPassILj1ELb1EEvPKfPfj --------------------------
	.section	.nv.info._Z15reduceMultiPassILj1ELb1EEvPKfPfj,"",@"SHT_CUDA_INFO"
	.sectionflags	@""
	.align	4


	//----- nvinfo : EIATTR_CUDA_API_VERSION
	.align		4
        /*0000*/ 	.byte	0x04, 0x37
        /*0002*/ 	.short	(.L_722 - .L_721)
.L_721:
        /*0004*/ 	.word	0x00000082


	//----- nvinfo : EIATTR_KPARAM_INFO
	.align		4
.L_722:
        /*0008*/ 	.byte	0x04, 0x17
        /*000a*/ 	.short	(.L_724 - .L_723)
.L_723:
        /*000c*/ 	.word	0x00000000
        /*0010*/ 	.short	0x0002
        /*0012*/ 	.short	0x0010
        /*0014*/ 	.byte	0x00, 0xf0, 0x11, 0x00


	//----- nvinfo : EIATTR_KPARAM_INFO
	.align		4
.L_724:
        /*0018*/ 	.byte	0x04, 0x17
        /*001a*/ 	.short	(.L_726 - .L_725)
.L_725:
        /*001c*/ 	.word	0x00000000
        /*0020*/ 	.short	0x0001
        /*0022*/ 	.short	0x0008
        /*0024*/ 	.byte	0x00, 0xf5, 0x21, 0x00


	//----- nvinfo : EIATTR_KPARAM_INFO
	.align		4
.L_726:
        /*0028*/ 	.byte	0x04, 0x17
        /*002a*/ 	.short	(.L_728 - .L_727)
.L_727:
        /*002c*/ 	.word	0x00000000
        /*0030*/ 	.short	0x0000
        /*0032*/ 	.short	0x0000
        /*0034*/ 	.byte	0x00, 0xf5, 0x21, 0x00


	//----- nvinfo : EIATTR_SPARSE_MMA_MASK
	.align		4
.L_728:
        /*0038*/ 	.byte	0x03, 0x50
        /*003a*/ 	.short	0x0000


	//----- nvinfo : EIATTR_MAXREG_COUNT
	.align		4
        /*003c*/ 	.byte	0x03, 0x1b
        /*003e*/ 	.short	0x00ff


	//----- nvinfo : EIATTR_NUM_BARRIERS
	.align		4
        /*0040*/ 	.byte	0x02, 0x4c
        /*0042*/ 	.byte	0x01
	.zero		1


	//----- nvinfo : EIATTR_MERCURY_ISA_VERSION
	.align		4
        /*0044*/ 	.byte	0x03, 0x5f
        /*0046*/ 	.short	0x0101


	//----- nvinfo : EIATTR_VRC_CTA_INIT_COUNT
	.align		4
        /*0048*/ 	.byte	0x02, 0x4a
	.zero		1
	.zero		1


	//----- nvinfo : EIATTR_EXIT_INSTR_OFFSETS
	.align		4
        /*004c*/ 	.byte	0x04, 0x1c
        /*004e*/ 	.short	(.L_730 - .L_729)


	//   ....[0]....
.L_729:
        /*0050*/ 	.word	0x00000250


	//   ....[1]....
        /*0054*/ 	.word	0x000002a0


	//----- nvinfo : EIATTR_CRS_STACK_SIZE
	.align		4
.L_730:
        /*0058*/ 	.byte	0x04, 0x1e
        /*005a*/ 	.short	(.L_732 - .L_731)
.L_731:
        /*005c*/ 	.word	0x00000000


	//----- nvinfo : EIATTR_CBANK_PARAM_SIZE
	.align		4
.L_732:
        /*0060*/ 	.byte	0x03, 0x19
        /*0062*/ 	.short	0x0014


	//----- nvinfo : EIATTR_PARAM_CBANK
	.align		4
        /*0064*/ 	.byte	0x04, 0x0a
        /*0066*/ 	.short	(.L_734 - .L_733)
	.align		4
.L_733:
        /*0068*/ 	.word	index@(.nv.constant0._Z15reduceMultiPassILj1ELb1EEvPKfPfj)
        /*006c*/ 	.short	0x0380
        /*006e*/ 	.short	0x0014


	//----- nvinfo : EIATTR_SW_WAR
	.align		4
.L_734:
        /*0070*/ 	.byte	0x04, 0x36
        /*0072*/ 	.short	(.L_736 - .L_735)
.L_735:
        /*0074*/ 	.word	0x00000008
.L_736:


//--------------------- .nv.info._Z15reduceMultiPassILj2ELb1EEvPKfPfj --------------------------
	.section	.nv.info._Z15reduceMultiPassILj2ELb1EEvPKfPfj,"",@"SHT_CUDA_INFO"
	.sectionflags	@""
	.align	4


	//----- nvinfo : EIATTR_CUDA_API_VERSION
	.align		4
        /*0000*/ 	.byte	0x04, 0x37
        /*0002*/ 	.short	(.L_738 - .L_737)
.L_737:
        /*0004*/ 	.word	0x00000082


	//----- nvinfo : EIATTR_KPARAM_INFO
	.align		4
.L_738:
        /*0008*/ 	.byte	0x04, 0x17
        /*000a*/ 	.short	(.L_740 - .L_739)
.L_739:
        /*000c*/ 	.word	0x00000000
        /*0010*/ 	.short	0x0002
        /*0012*/ 	.short	0x0010
        /*0014*/ 	.byte	0x00, 0xf0, 0x11, 0x00


	//----- nvinfo : EIATTR_KPARAM_INFO
	.align		4
.L_740:
        /*0018*/ 	.byte	0x04, 0x17
        /*001a*/ 	.short	(.L_742 - .L_741)
.L_741:
        /*001c*/ 	.word	0x00000000
        /*0020*/ 	.short	0x0001
        /*0022*/ 	.short	0x0008
        /*0024*/ 	.byte	0x00, 0xf5, 0x21, 0x00


	//----- nvinfo : EIATTR_KPARAM_INFO
	.align		4
.L_742:
        /*0028*/ 	.byte	0x04, 0x17
        /*002a*/ 	.short	(.L_744 - .L_743)
.L_743:
        /*002c*/ 	.word	0x00000000
        /*0030*/ 	.short	0x0000
        /*0032*/ 	.short	0x0000
        /*0034*/ 	.byte	0x00, 0xf5, 0x21, 0x00


	//----- nvinfo : EIATTR_SPARSE_MMA_MASK
	.align		4
.L_744:
        /*0038*/ 	.byte	0x03, 0x50
        /*003a*/ 	.short	0x0000


	//----- nvinfo : EIATTR_MAXREG_COUNT
	.align		4
        /*003c*/ 	.byte	0x03, 0x1b
        /*003e*/ 	.short	0x00ff


	//----- nvinfo : EIATTR_NUM_BARRIERS
	.align		4
        /*0040*/ 	.byte	0x02, 0x4c
        /*0042*/ 	.byte	0x01
	.zero		1


	//----- nvinfo : EIATTR_MERCURY_ISA_VERSION
	.align		4
        /*0044*/ 	.byte	0x03, 0x5f
        /*0046*/ 	.short	0x0101


	//----- nvinfo : EIATTR_VRC_CTA_INIT_COUNT
	.align		4
        /*0048*/ 	.byte	0x02, 0x4a
	.zero		1
	.zero		1


	//----- nvinfo : EIATTR_EXIT_INSTR_OFFSETS
	.align		4
        /*004c*/ 	.byte	0x04, 0x1c
        /*004e*/ 	.short	(.L_746 - .L_745)


	//   ....[0]....
.L_745:
        /*0050*/ 	.word	0x000002a0


	//   ....[1]....
        /*0054*/ 	.word	0x000002f0


	//----- nvinfo : EIATTR_CRS_STACK_SIZE
	.align		4
.L_746:
        /*0058*/ 	.byte	0x04, 0x1e
        /*005a*/ 	.short	(.L_748 - .L_747)
.L_747:
        /*005c*/ 	.word	0x00000000


	//----- nvinfo : EIATTR_CBANK_PARAM_SIZE
	.align		4
.L_748:
        /*0060*/ 	.byte	0x03, 0x19
        /*0062*/ 	.short	0x0014


	//----- nvinfo : EIATTR_PARAM_CBANK
	.align		4
        /*0064*/ 	.byte	0x04, 0x0a
        /*0066*/ 	.short	(.L_750 - .L_749)
	.align		4
.L_749:
        /*0068*/ 	.word	index@(.nv.constant0._Z15reduceMultiPassILj2ELb1EEvPKfPfj)
        /*006c*/ 	.short	0x0380
        /*006e*/ 	.short	0x0014


	//----- nvinfo : EIATTR_SW_WAR
	.align		4
.L_750:
        /*0070*/ 	.byte	0x04, 0x36
        /*0072*/ 	.short	(.L_752 - .L_751)
.L_751:
        /*0074*/ 	.word	0x00000008
.L_752:


//--------------------- .nv.info._Z15reduceMultiPassILj4ELb1EEvPKfPfj --------------------------
	.section	.nv.info._Z15reduceMultiPassILj4ELb1EEvPKfPfj,"",@"SHT_CUDA_INFO"
	.sectionflags	@""
	.align	4


	//----- nvinfo : EIATTR_CUDA_API_VERSION
	.align		4
        /*0000*/ 	.byte	0x04, 0x37
        /*0002*/ 	.short	(.L_754 - .L_753)
.L_753:
        /*0004*/ 	.word	0x00000082


	//----- nvinfo : EIATTR_KPARAM_INFO
	.align		4
.L_754:
        /*0008*/ 	.byte	0x04, 0x17
        /*000a*/ 	.short	(.L_756 - .L_755)
.L_755:
        /*000c*/ 	.word	0x00000000
        /*0010*/ 	.short	0x0002
        /*0012*/ 	.short	0x0010
        /*0014*/ 	.byte	0x00, 0xf0, 0x11, 0x00


	//----- nvinfo : EIATTR_KPARAM_INFO
	.align		4
.L_756:
        /*0018*/ 	.byte	0x04, 0x17
        /*001a*/ 	.short	(.L_758 - .L_757)
.L_757:
        /*001c*/ 	.word	0x00000000
        /*0020*/ 	.short	0x0001
        /*0022*/ 	.short	0x0008
        /*0024*/ 	.byte	0x00, 0xf5, 0x21, 0x00


	//----- nvinfo : EIATTR_KPARAM_INFO
	.align		4
.L_758:
        /*0028*/ 	.byte	0x04, 0x17
        /*002a*/ 	.short	(.L_760 - .L_759)
.L_759:
        /*002c*/ 	.word	0x00000000
        /*0030*/ 	.short	0x0000
        /*0032*/ 	.short	0x0000
        /*0034*/ 	.byte	0x00, 0xf5, 0x21, 0x00


	//----- nvinfo : EIATTR_SPARSE_MMA_MASK
	.align		4
.L_760:
        /*0038*/ 	.byte	0x03, 0x50
        /*003a*/ 	.short	0x0000


	//----- nvinfo : EIATTR_MAXREG_COUNT
	.align		4
        /*003c*/ 	.byte	0x03, 0x1b
        /*003e*/ 	.short	0x00ff


	//----- nvinfo : EIATTR_NUM_BARRIERS
	.align		4
        /*0040*/ 	.byte	0x02, 0x4c
        /*0042*/ 	.byte	0x01
	.zero		1


	//----- nvinfo : EIATTR_MERCURY_ISA_VERSION
	.align		4
        /*0044*/ 	.byte	0x03, 0x5f
        /*0046*/ 	.short	0x0101


	//----- nvinfo : EIATTR_VRC_CTA_INIT_COUNT
	.align		4
        /*0048*/ 	.byte	0x02, 0x4a
	.zero		1
	.zero		1


	//----- nvinfo : EIATTR_EXIT_INSTR_OFFSETS
	.align		4
        /*004c*/ 	.byte	0x04, 0x1c
        /*004e*/ 	.short	(.L_762 - .L_761)


	//   ....[0]....
.L_761:
        /*0050*/ 	.word	0x000002f0


	//   ....[1]....
        /*0054*/ 	.word	0x00000340


	//----- nvinfo : EIATTR_CRS_STACK_SIZE
	.align		4
.L_762:
        /*0058*/ 	.byte	0x04, 0x1e
        /*005a*/ 	.short	(.L_764 - .L_763)
.L_763:
        /*005c*/ 	.word	0x00000000


	//----- nvinfo : EIATTR_CBANK_PARAM_SIZE
	.align		4
.L_764:
        /*0060*/ 	.byte	0x03, 0x19
        /*0062*/ 	.short	0x0014


	//----- nvinfo : EIATTR_PARAM_CBANK
	.align		4
        /*0064*/ 	.byte	0x04, 0x0a
        /*0066*/ 	.short	(.L_766 - .L_765)
	.align		4
.L_765:
        /*0068*/ 	.word	index@(.nv.constant0._Z15reduceMultiPassILj4ELb1EEvPKfPfj)
        /*006c*/ 	.short	0x0380
        /*006e*/ 	.short	0x0014


	//----- nvinfo : EIATTR_SW_WAR
	.align		4
.L_766:
        /*0070*/ 	.byte	0x04, 0x36
        /*0072*/ 	.short	(.L_768 - .L_767)
.L_767:
        /*0074*/ 	.word	0x00000008
.L_768:


//--------------------- .nv.info._Z15reduceMultiPassILj8ELb1EEvPKfPfj --------------------------
	.section	.nv.info._Z15reduceMultiPassILj8ELb1EEvPKfPfj,"",@"SHT_CUDA_INFO"
	.sectionflags	@""
	.align	4


	//----- nvinfo : EIATTR_CUDA_API_VERSION
	.align		4
        /*0000*/ 	.byte	0x04, 0x37
        /*0002*/ 	.short	(.L_770 - .L_769)
.L_769:
        /*0004*/ 	.word	0x00000082


	//----- nvinfo : EIATTR_KPARAM_INFO
	.align		4
.L_770:
        /*0008*/ 	.byte	0x04, 0x17
        /*000a*/ 	.short	(.L_772 - .L_771)
.L_771:
        /*000c*/ 	.word	0x00000000
        /*0010*/ 	.short	0x0002
        /*0012*/ 	.short	0x0010
        /*0014*/ 	.byte	0x00, 0xf0, 0x11, 0x00


	//----- nvinfo : EIATTR_KPARAM_INFO
	.align		4
.L_772:
        /*0018*/ 	.byte	0x04, 0x17
        /*001a*/ 	.short	(.L_774 - .L_773)
.L_773:
        /*001c*/ 	.word	0x00000000
        /*0020*/ 	.short	0x0001
        /*0022*/ 	.short	0x0008
        /*0024*/ 	.byte	0x00, 0xf5, 0x21, 0x00


	//----- nvinfo : EIATTR_KPARAM_INFO
	.align		4
.L_774:
        /*0028*/ 	.byte	0x04, 0x17
        /*002a*/ 	.short	(.L_776 - .L_775)
.L_775:
        /*002c*/ 	.word	0x00000000
        /*0030*/ 	.short	0x0000
        /*0032*/ 	.short	0x0000
        /*0034*/ 	.byte	0x00, 0xf5, 0x21, 0x00


	//----- nvinfo : EIATTR_SPARSE_MMA_MASK
	.align		4
.L_776:
        /*0038*/ 	.byte	0x03, 0x50
        /*003a*/ 	.short	0x0000


	//----- nvinfo : EIATTR_MAXREG_COUNT
	.align		4
        /*003c*/ 	.byte	0x03, 0x1b
        /*003e*/ 	.short	0x00ff


	//----- nvinfo : EIATTR_NUM_BARRIERS
	.align		4
        /*0040*/ 	.byte	0x02, 0x4c
        /*0042*/ 	.byte	0x01
	.zero		1


	//----- nvinfo : EIATTR_MERCURY_ISA_VERSION
	.align		4
        /*0044*/ 	.byte	0x03, 0x5f
        /*0046*/ 	.short	0x0101


	//----- nvinfo : EIATTR_VRC_CTA_INIT_COUNT
	.align		4
        /*0048*/ 	.byte	0x02, 0x4a
	.zero		1
	.zero		1


	//----- nvinfo : EIATTR_EXIT_INSTR_OFFSETS
	.align		4
        /*004c*/ 	.byte	0x04, 0x1c
        /*004e*/ 	.short	(.L_778 - .L_777)


	//   ....[0]....
.L_777:
        /*0050*/ 	.word	0x00000340


	//   ....[1]....
        /*0054*/ 	.word	0x00000390


	//----- nvinfo : EIATTR_CRS_STACK_SIZE
	.align		4
.L_778:
        /*0058*/ 	.byte	0x04, 0x1e
        /*005a*/ 	.short	(.L_780 - .L_779)
.L_779:
        /*005c*/ 	.word	0x00000000


	//----- nvinfo : EIATTR_CBANK_PARAM_SIZE
	.align		4
.L_780:
        /*0060*/ 	.byte	0x03, 0x19
        /*0062*/ 	.short	0x0014


	//----- nvinfo : EIATTR_PARAM_CBANK
	.align		4
        /*0064*/ 	.byte	0x04, 0x0a
        /*0066*/ 	.short	(.L_782 - .L_781)
	.align		4
.L_781:
        /*0068*/ 	.word	index@(.nv.constant0._Z15reduceMultiPassILj8ELb1EEvPKfPfj)
        /*006c*/ 	.short	0x0380
        /*006e*/ 	.short	0x0014


	//----- nvinfo : EIATTR_SW_WAR
	.align		4
.L_782:
        /*0070*/ 	.byte	0x04, 0x36
        /*0072*/ 	.short	(.L_784 - .L_783)
.L_783:
        /*0074*/ 	.word	0x00000008
.L_784:


//--------------------- .nv.info._Z15reduceMultiPassILj16ELb1EEvPKfPfj --------------------------
	.section	.nv.info._Z15reduceMultiPassILj16ELb1EEvPKfPfj,"",@"SHT_CUDA_INFO"
	.sectionflags	@""
	.align	4


	//----- nvinfo : EIATTR_CUDA_API_VERSION
	.align		4
        /*0000*/ 	.byte	0x04, 0x37
        /*0002*/ 	.short	(.L_786 - .L_785)
.L_785:
        /*0004*/ 	.word	0x00000082


	//----- nvinfo : EIATTR_KPARAM_INFO
	.align		4
.L_786:
        /*0008*/ 	.byte	0x04, 0x17
        /*000a*/ 	.short	(.L_788 - .L_787)
.L_787:
        /*000c*/ 	.word	0x00000000
        /*0010*/ 	.short	0x0002
        /*0012*/ 	.short	0x0010
        /*0014*/ 	.byte	0x00, 0xf0, 0x11, 0x00


	//----- nvinfo : EIATTR_KPARAM_INFO
	.align		4
.L_788:
        /*0018*/ 	.byte	0x04, 0x17
        /*001a*/ 	.short	(.L_790 - .L_789)
.L_789:
        /*001c*/ 	.word	0x00000000
        /*0020*/ 	.short	0x0001
        /*0022*/ 	.short	0x0008
        /*0024*/ 	.byte	0x00, 0xf5, 0x21, 0x00


	//----- nvinfo : EIATTR_KPARAM_INFO
	.align		4
.L_790:
        /*0028*/ 	.byte	0x04, 0x17
        /*002a*/ 	.short	(.L_792 - .L_791)
.L_791:
        /*002c*/ 	.word	0x00000000
        /*0030*/ 	.short	0x0000
        /*0032*/ 	.short	0x0000
        /*0034*/ 	.byte	0x00, 0xf5, 0x21, 0x00


	//----- nvinfo : EIATTR_SPARSE_MMA_MASK
	.align		4
.L_792:
        /*0038*/ 	.byte	0x03, 0x50
        /*003a*/ 	.short	0x0000


	//----- nvinfo : EIATTR_MAXREG_COUNT
	.align		4
        /*003c*/ 	.byte	0x03, 0x1b
        /*003e*/ 	.short	0x00ff


	//----- nvinfo : EIATTR_NUM_BARRIERS
	.align		4
        /*0040*/ 	.byte	0x02, 0x4c
        /*0042*/ 	.byte	0x01
	.zero		1


	//----- nvinfo : EIATTR_MERCURY_ISA_VERSION
	.align		4
        /*0044*/ 	.byte	0x03, 0x5f
        /*0046*/ 	.short	0x0101


	//----- nvinfo : EIATTR_VRC_CTA_INIT_COUNT
	.align		4
        /*0048*/ 	.byte	0x02, 0x4a
	.zero		1
	.zero		1


	//----- nvinfo : EIATTR_EXIT_INSTR_OFFSETS
	.align		4
        /*004c*/ 	.byte	0x04, 0x1c
        /*004e*/ 	.short	(.L_794 - .L_793)


	//   ....[0]....
.L_793:
        /*0050*/ 	.word	0x000003a0


	//   ....[1]....
        /*0054*/ 	.word	0x000003f0


	//----- nvinfo : EIATTR_CRS_STACK_SIZE
	.align		4
.L_794:
        /*0058*/ 	.byte	0x04, 0x1e
        /*005a*/ 	.short	(.L_796 - .L_795)
.L_795:
        /*005c*/ 	.word	0x00000000


	//----- nvinfo : EIATTR_CBANK_PARAM_SIZE
	.align		4
.L_796:
        /*0060*/ 	.byte	0x03, 0x19
        /*0062*/ 	.short	0x0014


	//----- nvinfo : EIATTR_PARAM_CBANK
	.align		4
        /*0064*/ 	.byte	0x04, 0x0a
        /*0066*/ 	.short	(.L_798 - .L_797)
	.align		4
.L_797:
        /*0068*/ 	.word	index@(.nv.constant0._Z15reduceMultiPassILj16ELb1EEvPKfPfj)
        /*006c*/ 	.short	0x0380
        /*006e*/ 	.short	0x0014


	//----- nvinfo : EIATTR_SW_WAR
	.align		4
.L_798:
        /*0070*/ 	.byte	0x04, 0x36
        /*0072*/ 	.short	(.L_800 - .L_799)
.L_799:
        /*0074*/ 	.word	0x00000008
.L_800:


//--------------------- .nv.info._Z15reduceMultiPassILj32ELb1EEvPKfPfj --------------------------
	.section	.nv.info._Z15reduceMultiPassILj32ELb1EEvPKfPfj,"",@"SHT_CUDA_INFO"
	.sectionflags	@""
	.align	4


	//----- nvinfo : EIATTR_CUDA_API_VERSION
	.align		4
        /*0000*/ 	.byte	0x04, 0x37
        /*0002*/ 	.short	(.L_802 - .L_801)
.L_801:
        /*0004*/ 	.word	0x00000082


	//----- nvinfo : EIATTR_KPARAM_INFO
	.align		4
.L_802:
        /*0008*/ 	.byte	0x04, 0x17
        /*000a*/ 	.short	(.L_804 - .L_803)
.L_803:
        /*000c*/ 	.word	0x00000000
        /*0010*/ 	.short	0x0002
        /*0012*/ 	.short	0x0010
        /*0014*/ 	.byte	0x00, 0xf0, 0x11, 0x00


	//----- nvinfo : EIATTR_KPARAM_INFO
	.align		4
.L_804:
        /*0018*/ 	.byte	0x04, 0x17
        /*001a*/ 	.short	(.L_806 - .L_805)
.L_805:
        /*001c*/ 	.word	0x00000000
        /*0020*/ 	.short	0x0001
        /*0022*/ 	.short	0x0008
        /*0024*/ 	.byte	0x00, 0xf5, 0x21, 0x00


	//----- nvinfo : EIATTR_KPARAM_INFO
	.align		4
.L_806:
        /*0028*/ 	.byte	0x04, 0x17
        /*002a*/ 	.short	(.L_808 - .L_807)
.L_807:
        /*002c*/ 	.word	0x00000000
        /*0030*/ 	.short	0x0000
        /*0032*/ 	.short	0x0000
        /*0034*/ 	.byte	0x00, 0xf5, 0x21, 0x00


	//----- nvinfo : EIATTR_SPARSE_MMA_MASK
	.align		4
.L_808:
        /*0038*/ 	.byte	0x03, 0x50
        /*003a*/ 	.short	0x0000


	//----- nvinfo : EIATTR_MAXREG_COUNT
	.align		4
        /*003c*/ 	.byte	0x03, 0x1b
        /*003e*/ 	.short	0x00ff


	//----- nvinfo : EIATTR_NUM_BARRIERS
	.align		4
        /*0040*/ 	.byte	0x02, 0x4c
        /*0042*/ 	.byte	0x01
	.zero		1


	//----- nvinfo : EIATTR_MERCURY_ISA_VERSION
	.align		4
        /*0044*/ 	.byte	0x03, 0x5f
        /*0046*/ 	.short	0x0101


	//----- nvinfo : EIATTR_VRC_CTA_INIT_COUNT
	.align		4
        /*0048*/ 	.byte	0x02, 0x4a
	.zero		1
	.zero		1


	//----- nvinfo : EIATTR_EXIT_INSTR_OFFSETS
	.align		4
        /*004c*/ 	.byte	0x04, 0x1c
        /*004e*/ 	.short	(.L_810 - .L_809)


	//   ....[0]....
.L_809:
        /*0050*/ 	.word	0x000003f0


	//   ....[1]....
        /*0054*/ 	.word	0x00000440


	//----- nvinfo : EIATTR_CRS_STACK_SIZE
	.align		4
.L_810:
        /*0058*/ 	.byte	0x04, 0x1e
        /*005a*/ 	.short	(.L_812 - .L_811)
.L_811:
        /*005c*/ 	.word	0x00000000


	//----- nvinfo : EIATTR_CBANK_PARAM_SIZE
	.align		4
.L_812:
        /*0060*/ 	.byte	0x03, 0x19
        /*0062*/ 	.short	0x0014


	//----- nvinfo : EIATTR_PARAM_CBANK
	.align		4
        /*0064*/ 	.byte	0x04, 0x0a
        /*0066*/ 	.short	(.L_814 - .L_813)
	.align		4
.L_813:
        /*0068*/ 	.word	index@(.nv.constant0._Z15reduceMultiPassILj32ELb1EEvPKfPfj)
        /*006c*/ 	.short	0x0380
        /*006e*/ 	.short	0x0014


	//----- nvinfo : EIATTR_SW_WAR
	.align		4
.L_814:
        /*0070*/ 	.byte	0x04, 0x36
        /*0072*/ 	.short	(.L_816 - .L_815)
.L_815:
        /*0074*/ 	.word	0x00000008
.L_816:


//--------------------- .nv.info._Z15reduceMultiPassILj64ELb1EEvPKfPfj --------------------------
	.section	.nv.info._Z15reduceMultiPassILj64ELb1EEvPKfPfj,"",@"SHT_CUDA_INFO"
	.sectionflags	@""
	.align	4


	//----- nvinfo : EIATTR_CUDA_API_VERSION
	.align		4
        /*0000*/ 	.byte	0x04, 0x37
        /*0002*/ 	.short	(.L_818 - .L_817)
.L_817:
        /*0004*/ 	.word	0x00000082


	//----- nvinfo : EIATTR_KPARAM_INFO
	.align		4
.L_818:
        /*0008*/ 	.byte	0x04, 0x17
        /*000a*/ 	.short	(.L_820 - .L_819)
.L_819:
        /*000c*/ 	.word	0x00000000
        /*0010*/ 	.short	0x0002
        /*0012*/ 	.short	0x0010
        /*0014*/ 	.byte	0x00, 0xf0, 0x11, 0x00


	//----- nvinfo : EIATTR_KPARAM_INFO
	.align		4
.L_820:
        /*0018*/ 	.byte	0x04, 0x17
        /*001a*/ 	.short	(.L_822 - .L_821)
.L_821:
        /*001c*/ 	.word	0x00000000
        /*0020*/ 	.short	0x0001
        /*0022*/ 	.short	0x0008
        /*0024*/ 	.byte	0x00, 0xf5, 0x21, 0x00


	//----- nvinfo : EIATTR_KPARAM_INFO
	.align		4
.L_822:
        /*0028*/ 	.byte	0x04, 0x17
        /*002a*/ 	.short	(.L_824 - .L_823)
.L_823:
        /*002c*/ 	.word	0x00000000
        /*0030*/ 	.short	0x0000
        /*0032*/ 	.short	0x0000
        /*0034*/ 	.byte	0x00, 0xf5, 0x21, 0x00


	//----- nvinfo : EIATTR_SPARSE_MMA_MASK
	.align		4
.L_824:
        /*0038*/ 	.byte	0x03, 0x50
        /*003a*/ 	.short	0x0000


	//----- nvinfo : EIATTR_MAXREG_COUNT
	.align		4
        /*003c*/ 	.byte	0x03, 0x1b
        /*003e*/ 	.short	0x00ff


	//----- nvinfo : EIATTR_NUM_BARRIERS
	.align		4
        /*0040*/ 	.byte	0x02, 0x4c
        /*0042*/ 	.byte	0x01
	.zero		1


	//----- nvinfo : EIATTR_MERCURY_ISA_VERSION
	.align		4
        /*0044*/ 	.byte	0x03, 0x5f
        /*0046*/ 	.short	0x0101


	//----- nvinfo : EIATTR_VRC_CTA_INIT_COUNT
	.align		4
        /*0048*/ 	.byte	0x02, 0x4a
	.zero		1
	.zero		1


	//----- nvinfo : EIATTR_EXIT_INSTR_OFFSETS
	.align		4
        /*004c*/ 	.byte	0x04, 0x1c
        /*004e*/ 	.short	(.L_826 - .L_825)


	//   ....[0]....
.L_825:
        /*0050*/ 	.word	0x00000440


	//   ....[1]....
        /*0054*/ 	.word	0x00000490


	//----- nvinfo : EIATTR_CRS_STACK_SIZE
	.align		4
.L_826:
        /*0058*/ 	.byte	0x04, 0x1e
        /*005a*/ 	.short	(.L_828 - .L_827)
.L_827:
        /*005c*/ 	.word	0x00000000


	//----- nvinfo : EIATTR_CBANK_PARAM_SIZE
	.align		4
.L_828:
        /*0060*/ 	.byte	0x03, 0x19
        /*0062*/ 	.short	0x0014


	//----- nvinfo : EIATTR_PARAM_CBANK
	.align		4
        /*0064*/ 	.byte	0x04, 0x0a
        /*0066*/ 	.short	(.L_830 - .L_829)
	.align		4
.L_829:
        /*0068*/ 	.word	index@(.nv.constant0._Z15reduceMultiPassILj64ELb1EEvPKfPfj)
        /*006c*/ 	.short	0x0380
        /*006e*/ 	.short	0x0014


	//----- nvinfo : EIATTR_SW_WAR
	.align		4
.L_830:
        /*0070*/ 	.byte	0x04, 0x36
        /*0072*/ 	.short	(.L_832 - .L_831)
.L_831:
        /*0074*/ 	.word	0x00000008
.L_832:


//--------------------- .nv.info._Z15reduceMultiPassILj128ELb1EEvPKfPfj --------------------------
	.section	.nv.info._Z15reduceMultiPassILj128ELb1EEvPKfPfj,"",@"SHT_CUDA_INFO"
	.sectionflags	@""
	.align	4


	//----- nvinfo : EIATTR_CUDA_API_VERSION
	.align		4
        /*0000*/ 	.byte	0x04, 0x37
        /*0002*/ 	.short	(.L_834 - .L_833)
.L_833:
        /*0004*/ 	.word	0x00000082


	//----- nvinfo : EIATTR_KPARAM_INFO
	.align		4
.L_834:
        /*0008*/ 	.byte	0x04, 0x17
        /*000a*/ 	.short	(.L_836 - .L_835)
.L_835:
        /*000c*/ 	.word	0x00000000
        /*0010*/ 	.short	0x0002
        /*0012*/ 	.short	0x0010
        /*0014*/ 	.byte	0x00, 0xf0, 0x11, 0x00


	//----- nvinfo : EIATTR_KPARAM_INFO
	.align		4
.L_836:
        /*0018*/ 	.byte	0x04, 0x17
        /*001a*/ 	.short	(.L_838 - .L_837)
.L_837:
        /*001c*/ 	.word	0x00000000
        /*0020*/ 	.short	0x0001
        /*0022*/ 	.short	0x0008
        /*0024*/ 	.byte	0x00, 0xf5, 0x21, 0x00


	//----- nvinfo : EIATTR_KPARAM_INFO
	.align		4
.L_838:
        /*0028*/ 	.byte	0x04, 0x17
        /*002a*/ 	.short	(.L_840 - .L_839)
.L_839:
        /*002c*/ 	.word	0x00000000
        /*0030*/ 	.short	0x0000
        /*0032*/ 	.short	0x0000
        /*0034*/ 	.byte	0x00, 0xf5, 0x21, 0x00


	//----- nvinfo : EIATTR_SPARSE_MMA_MASK
	.align		4
.L_840:
        /*0038*/ 	.byte	0x03, 0x50
        /*003a*/ 	.short	0x0000


	//----- nvinfo : EIATTR_MAXREG_COUNT
	.align		4
        /*003c*/ 	.byte	0x03, 0x1b
        /*003e*/ 	.short	0x00ff


	//----- nvinfo : EIATTR_NUM_BARRIERS
	.align		4
        /*0040*/ 	.byte	0x02, 0x4c
        /*0042*/ 	.byte	0x01
	.zero		1


	//----- nvinfo : EIATTR_MERCURY_ISA_VERSION
	.align		4
        /*0044*/ 	.byte	0x03, 0x5f
        /*0046*/ 	.short	0x0101


	//----- nvinfo : EIATTR_VRC_CTA_INIT_COUNT
	.align		4
        /*0048*/ 	.byte	0x02, 0x4a
	.zero		1
	.zero		1


	//----- nvinfo : EIATTR_EXIT_INSTR_OFFSETS
	.align		4
        /*004c*/ 	.byte	0x04, 0x1c
        /*004e*/ 	.short	(.L_842 - .L_841)


	//   ....[0]....
.L_841:
        /*0050*/ 	.word	0x000004a0


	//   ....[1]....
        /*0054*/ 	.word	0x000004f0


	//----- nvinfo : EIATTR_CRS_STACK_SIZE
	.align		4
.L_842:
        /*0058*/ 	.byte	0x04, 0x1e
        /*005a*/ 	.short	(.L_844 - .L_843)
.L_843:
        /*005c*/ 	.word	0x00000000


	//----- nvinfo : EIATTR_CBANK_PARAM_SIZE
	.align		4
.L_844:
        /*0060*/ 	.byte	0x03, 0x19
        /*0062*/ 	.short	0x0014


	//----- nvinfo : EIATTR_PARAM_CBANK
	.align		4
        /*0064*/ 	.byte	0x04, 0x0a
        /*0066*/ 	.short	(.L_846 - .L_845)
	.align		4
.L_845:
        /*0068*/ 	.word	index@(.nv.constant0._Z15reduceMultiPassILj128ELb1EEvPKfPfj)
        /*006c*/ 	.short	0x0380
        /*006e*/ 	.short	0x0014


	//----- nvinfo : EIATTR_SW_WAR
	.align		4
.L_846:
        /*0070*/ 	.byte	0x04, 0x36
        /*0072*/ 	.short	(.L_848 - .L_847)
.L_847:
        /*0074*/ 	.word	0x00000008
.L_848:


//--------------------- .nv.info._Z15reduceMultiPassILj256ELb1EEvPKfPfj --------------------------
	.section	.nv.info._Z15reduceMultiPassILj256ELb1EEvPKfPfj,"",@"SHT_CUDA_INFO"
	.sectionflags	@""
	.align	4


	//----- nvinfo : EIATTR_CUDA_API_VERSION
	.align		4
        /*0000*/ 	.byte	0x04, 0x37
        /*0002*/ 	.short	(.L_850 - .L_849)
.L_849:
        /*0004*/ 	.word	0x00000082


	//----- nvinfo : EIATTR_KPARAM_INFO
	.align		4
.L_850:
        /*0008*/ 	.byte	0x04, 0x17
        /*000a*/ 	.short	(.L_852 - .L_851)
.L_851:
        /*000c*/ 	.word	0x00000000
        /*0010*/ 	.short	0x0002
        /*0012*/ 	.short	0x0010
        /*0014*/ 	.byte	0x00, 0xf0, 0x11, 0x00


	//----- nvinfo : EIATTR_KPARAM_INFO
	.align		4
.L_852:
        /*0018*/ 	.byte	0x04, 0x17
        /*001a*/ 	.short	(.L_854 - .L_853)
.L_853:
        /*001c*/ 	.word	0x00000000
        /*0020*/ 	.short	0x0001
        /*0022*/ 	.short	0x0008
        /*0024*/ 	.byte	0x00, 0xf5, 0x21, 0x00


	//----- nvinfo : EIATTR_KPARAM_INFO
	.align		4
.L_854:
        /*0028*/ 	.byte	0x04, 0x17
        /*002a*/ 	.short	(.L_856 - .L_855)
.L_855:
        /*002c*/ 	.word	0x00000000
        /*0030*/ 	.short	0x0000
        /*0032*/ 	.short	0x0000
        /*0034*/ 	.byte	0x00, 0xf5, 0x21, 0x00


	//----- nvinfo : EIATTR_SPARSE_MMA_MASK
	.align		4
.L_856:
        /*0038*/ 	.byte	0x03, 0x50
        /*003a*/ 	.short	0x0000


	//----- nvinfo : EIATTR_MAXREG_COUNT
	.align		4
        /*003c*/ 	.byte	0x03, 0x1b
        /*003e*/ 	.short	0x00ff


	//----- nvinfo : EIATTR_NUM_BARRIERS
	.align		4
        /*0040*/ 	.byte	0x02, 0x4c
        /*0042*/ 	.byte	0x01
	.zero		1


	//----- nvinfo : EIATTR_MERCURY_ISA_VERSION
	.align		4
        /*0044*/ 	.byte	0x03, 0x5f
        /*0046*/ 	.short	0x0101


	//----- nvinfo : EIATTR_VRC_CTA_INIT_COUNT
	.align		4
        /*0048*/ 	.byte	0x02, 0x4a
	.zero		1
	.zero		1


	//----- nvinfo : EIATTR_EXIT_INSTR_OFFSETS
	.align		4
        /*004c*/ 	.byte	0x04, 0x1c
        /*004e*/ 	.short	(.L_858 - .L_857)


	//   ....[0]....
.L_857:
        /*0050*/ 	.word	0x00000500


	//   ....[1]....
        /*0054*/ 	.word	0x00000550


	//----- nvinfo : EIATTR_CRS_STACK_SIZE
	.align		4
.L_858:
        /*0058*/ 	.byte	0x04, 0x1e
        /*005a*/ 	.short	(.L_860 - .L_859)
.L_859:
        /*005c*/ 	.word	0x00000000


	//----- nvinfo : EIATTR_CBANK_PARAM_SIZE
	.align		4
.L_860:
        /*0060*/ 	.byte	0x03, 0x19
        /*0062*/ 	.short	0x0014


	//----- nvinfo : EIATTR_PARAM_CBANK
	.align		4
        /*0064*/ 	.byte	0x04, 0x0a
        /*0066*/ 	.short	(.L_862 - .L_861)
	.align		4
.L_861:
        /*0068*/ 	.word	index@(.nv.constant0._Z15reduceMultiPassILj256ELb1EEvPKfPfj)
        /*006c*/ 	.short	0x0380
        /*006e*/ 	.short	0x0014


	//----- nvinfo : EIATTR_SW_WAR
	.align		4
.L_862:
        /*0070*/ 	.byte	0x04, 0x36
        /*0072*/ 	.short	(.L_864 - .L_863)
.L_863:
        /*0074*/ 	.word	0x00000008
.L_864:


//--------------------- .nv.info._Z15reduceMultiPassILj512ELb1EEvPKfPfj --------------------------
	.section	.nv.info._Z15reduceMultiPassILj512ELb1EEvPKfPfj,"",@"SHT_CUDA_INFO"
	.sectionflags	@""
	.align	4


	//----- nvinfo : EIATTR_CUDA_API_VERSION
	.align		4
        /*0000*/ 	.byte	0x04, 0x37
        /*0002*/ 	.short	(.L_866 - .L_865)
.L_865:
        /*0004*/ 	.word	0x00000082


	//----- nvinfo : EIATTR_KPARAM_INFO
	.align		4
.L_866:
        /*0008*/ 	.byte	0x04, 0x17
        /*000a*/ 	.short	(.L_868 - .L_867)
.L_867:
        /*000c*/ 	.word	0x00000000
        /*0010*/ 	.short	0x0002
        /*0012*/ 	.short	0x0010
        /*0014*/ 	.byte	0x00, 0xf0, 0x11, 0x00


	//----- nvinfo : EIATTR_KPARAM_INFO
	.align		4
.L_868:
        /*0018*/ 	.byte	0x04, 0x17
        /*001a*/ 	.short	(.L_870 - .L_869)
.L_869:
        /*001c*/ 	.word	0x00000000
        /*0020*/ 	.short	0x0001
        /*0022*/ 	.short	0x0008
        /*0024*/ 	.byte	0x00, 0xf5, 0x21, 0x00


	//----- nvinfo : EIATTR_KPARAM_INFO
	.align		4
.L_870:
        /*0028*/ 	.byte	0x04, 0x17
        /*002a*/ 	.short	(.L_872 - .L_871)
.L_871:
        /*002c*/ 	.word	0x00000000
        /*0030*/ 	.short	0x0000
        /*0032*/ 	.short	0x0000
        /*0034*/ 	.byte	0x00, 0xf5, 0x21, 0x00


	//----- nvinfo : EIATTR_SPARSE_MMA_MASK
	.align		4
.L_872:
        /*0038*/ 	.byte	0x03, 0x50
        /*003a*/ 	.short	0x0000


	//----- nvinfo : EIATTR_MAXREG_COUNT
	.align		4
        /*003c*/ 	.byte	0x03, 0x1b
        /*003e*/ 	.short	0x00ff


	//----- nvinfo : EIATTR_NUM_BARRIERS
	.align		4
        /*0040*/ 	.byte	0x02, 0x4c
        /*0042*/ 	.byte	0x01
	.zero		1


	//----- nvinfo : EIATTR_MERCURY_ISA_VERSION
	.align		4
        /*0044*/ 	.byte	0x03, 0x5f
        /*0046*/ 	.short	0x0101


	//----- nvinfo : EIATTR_VRC_CTA_INIT_COUNT
	.align		4
        /*0048*/ 	.byte	0x02, 0x4a
	.zero		1
	.zero		1


	//----- nvinfo : EIATTR_EXIT_INSTR_OFFSETS
	.align		4
        /*004c*/ 	.byte	0x04, 0x1c
        /*004e*/ 	.short	(.L_874 - .L_873)


	//   ....[0]....
.L_873:
        /*0050*/ 	.word	0x00000570


	//   ....[1]....
        /*0054*/ 	.word	0x000005c0


	//----- nvinfo : EIATTR_CRS_STACK_SIZE
	.align		4
.L_874:
        /*0058*/ 	.byte	0x04, 0x1e
        /*005a*/ 	.short	(.L_876 - .L_875)
.L_875:
        /*005c*/ 	.word	0x00000000


	//----- nvinfo : EIATTR_CBANK_PARAM_SIZE
	.align		4
.L_876:
        /*0060*/ 	.byte	0x03, 0x19
        /*0062*/ 	.short	0x0014


	//----- nvinfo : EIATTR_PARAM_CBANK
	.align		4
        /*0064*/ 	.byte	0x04, 0x0a
        /*0066*/ 	.short	(.L_878 - .L_877)
	.align		4
.L_877:
        /*0068*/ 	.word	index@(.nv.constant0._Z15reduceMultiPassILj512ELb1EEvPKfPfj)
        /*006c*/ 	.short	0x0380
        /*006e*/ 	.short	0x0014


	//----- nvinfo : EIATTR_SW_WAR
	.align		4
.L_878:
        /*0070*/ 	.byte	0x04, 0x36
        /*0072*/ 	.short	(.L_880 - .L_879)
.L_879:
        /*0074*/ 	.word	0x00000008
.L_880:


//--------------------- .nv.callgraph             --------------------------
	.section	.nv.callgraph,"",@"SHT_CUDA_CALLGRAPH"
	.align	4
	.sectionentsize	8
	.align		4
        /*0000*/ 	.word	0x00000000
	.align		4
        /*0004*/ 	.word	0xffffffff
	.align		4
        /*0008*/ 	.word	0x00000000
	.align		4
        /*000c*/ 	.word	0xfffffffe
	.align		4
        /*0010*/ 	.word	0x00000000
	.align		4
        /*0014*/ 	.word	0xfffffffd
	.align		4
        /*0018*/ 	.word	0x00000000
	.align		4
        /*001c*/ 	.word	0xfffffffc


//--------------------- .nv.constant4             --------------------------
	.section	.nv.constant4,"a",@progbits
	.align	8
	.align		8
.nv.constant4:
        /*0000*/ 	.dword	retirementCount


//--------------------- .text._Z16reduceSinglePassILj1ELb0EEvPKfPfj --------------------------
	.section	.text._Z16reduceSinglePassILj1ELb0EEvPKfPfj,"ax",@progbits
	.align	128
        .global         _Z16reduceSinglePassILj1ELb0EEvPKfPfj
        .type           _Z16reduceSinglePassILj1ELb0EEvPKfPfj,@function
        .size           _Z16reduceSinglePassILj1ELb0EEvPKfPfj,(.L_x_280 - _Z16reduceSinglePassILj1ELb0EEvPKfPfj)
        .other          _Z16reduceSinglePassILj1ELb0EEvPKfPfj,@"STO_CUDA_ENTRY STV_DEFAULT"
_Z16reduceSinglePassILj1ELb0EEvPKfPfj:
.text._Z16reduceSinglePassILj1ELb0EEvPKfPfj:
[----:B------:R-:W-:Y:S08]  /*0000*/  LDC R1, c[0x0][0x37c] ;  /* 0x0000df00ff017b82 */ /* 0x000ff00000000800 */
[----:B------:R-:W0:Y:S01]  /*0010*/  S2UR UR5, SR_CgaCtaId ;  /* 0x00000000000579c3 */ /* 0x000e220000008800 */
[----:B------:R-:W1:Y:S01]  /*0020*/  S2R R0, SR_TID.X ;  /* 0x0000000000007919 */ /* 0x000e620000002100 */
[----:B------:R-:W-:Y:S01]  /*0030*/  UMOV UR4, 0x400 ;  /* 0x0000040000047882 */ /* 0x000fe20000000000 */
[----:B------:R-:W2:Y:S01]  /*0040*/  LDCU.64 UR6, c[0x0][0x358] ;  /* 0x00006b00ff0677ac */ /* 0x000ea20008000a00 */
[----:B------:R-:W-:Y:S01]  /*0050*/  BSSY.RECONVERGENT B0, `(.L_x_0) ;  /* 0x000001c000007945 */ /* 0x000fe20003800200 */
[----:B------:R-:W3:Y:S01]  /*0060*/  S2R R11, SR_CTAID.X ;  /* 0x00000000000b7919 */ /* 0x000ee20000002500 */
[----:B------:R-:W-:-:S02]  /*0070*/  UIADD3 UR4, UPT, UPT, UR4, 0x10, URZ ;  /* 0x0000001004047890 */ /* 0x000fc4000fffe0ff */
[----:B------:R-:W4:Y:S02]  /*0080*/  LDC R13, c[0x0][0x370] ;  /* 0x0000dc00ff0d7b82 */ /* 0x000f240000000800 */
[----:B0-----:R-:W-:Y:S01]  /*0090*/  ULEA UR4, UR5, UR4, 0x18 ;  /* 0x0000000405047291 */ /* 0x001fe2000f8ec0ff */
[----:B------:R-:W0:Y:S05]  /*00a0*/  LDCU UR5, c[0x0][0x390] ;  /* 0x00007200ff0577ac */ /* 0x000e2a0008000800 */
[----:B-1----:R-:W-:-:S05]  /*00b0*/  LEA R6, R0, UR4, 0x2 ;  /* 0x0000000400067c11 */ /* 0x002fca000f8e10ff */
[----:B------:R-:W1:Y:S01]  /*00c0*/  LDCU UR4, c[0x0][0x390] ;  /* 0x00007200ff0477ac */ /* 0x000e620008000800 */
[----:B---3--:R-:W-:Y:S01]  /*00d0*/  IMAD R4, R11, 0x2, R0 ;  /* 0x000000020b047824 */ /* 0x008fe200078e0200 */
[----:B------:R3:W-:Y:S04]  /*00e0*/  STS [R6], RZ ;  /* 0x000000ff06007388 */ /* 0x0007e80000000800 */
[----:B0-----:R-:W-:-:S13]  /*00f0*/  ISETP.GE.U32.AND P0, PT, R4, UR5, PT ;  /* 0x0000000504007c0c */ /* 0x001fda000bf06070 */
[----:B-1234-:R-:W-:Y:S05]  /*0100*/  @P0 BRA `(.L_x_1) ;  /* 0x0000000000400947 */ /* 0x01efea0003800000 */
[----:B------:R-:W0:Y:S01]  /*0110*/  LDC.64 R2, c[0x0][0x380] ;  /* 0x0000e000ff027b82 */ /* 0x000e220000000a00 */
[----:B------:R-:W-:Y:S01]  /*0120*/  BSSY.RECONVERGENT B1, `(.L_x_2) ;  /* 0x000000d000017945 */ /* 0x000fe20003800200 */
[----:B------:R-:W-:Y:S02]  /*0130*/  IMAD.MOV.U32 R7, RZ, RZ, R4 ;  /* 0x000000ffff077224 */ /* 0x000fe400078e0004 */
[----:B------:R-:W-:-:S07]  /*0140*/  IMAD.MOV.U32 R9, RZ, RZ, RZ ;  /* 0x000000ffff097224 */ /* 0x000fce00078e00ff */
.L_x_3:
[----:B------:R-:W-:-:S05]  /*0150*/  VIADD R4, R7, 0x1 ;  /* 0x0000000107047836 */ /* 0x000fca0000000000 */
[----:B------:R-:W-:Y:S01]  /*0160*/  ISETP.GE.U32.AND P0, PT, R4, UR4, PT ;  /* 0x0000000404007c0c */ /* 0x000fe2000bf06070 */
[----:B0-----:R-:W-:-:S05]  /*0170*/  IMAD.WIDE.U32 R4, R7, 0x4, R2 ;  /* 0x0000000407047825 */ /* 0x001fca00078e0002 */
[----:B------:R-:W2:Y:S07]  /*0180*/  LDG.E R8, desc[UR6][R4.64] ;  /* 0x0000000604087981 */ /* 0x000eae000c1e1900 */
[----:B------:R-:W3:Y:S01]  /*0190*/  @!P0 LDG.E R10, desc[UR6][R4.64+0x4] ;  /* 0x00000406040a8981 */ /* 0x000ee2000c1e1900 */
[----:B------:R-:W-:-:S05]  /*01a0*/  IMAD R7, R13, 0x2, R7 ;  /* 0x000000020d077824 */ /* 0x000fca00078e0207 */
[----:B------:R-:W-:Y:S01]  /*01b0*/  ISETP.GE.U32.AND P1, PT, R7, UR4, PT ;  /* 0x0000000407007c0c */ /* 0x000fe2000bf26070 */
[----:B--2---:R-:W-:-:S04]  /*01c0*/  FADD R9, R8, R9 ;  /* 0x0000000908097221 */ /* 0x004fc80000000000 */
[----:B---3--:R-:W-:-:S08]  /*01d0*/  @!P0 FADD R9, R9, R10 ;  /* 0x0000000a09098221 */ /* 0x008fd00000000000 */
[----:B------:R-:W-:Y:S05]  /*01e0*/  @!P1 BRA `(.L_x_3) ;  /* 0xfffffffc00d89947 */ /* 0x000fea000383ffff */
[----:B------:R-:W-:Y:S05]  /*01f0*/  BSYNC.RECONVERGENT B1 ;  /* 0x0000000000017941 */ /* 0x000fea0003800200 */
.L_x_2:
[----:B------:R0:W-:Y:S02]  /*0200*/  STS [R6], R9 ;  /* 0x0000000906007388 */ /* 0x0001e40000000800 */
.L_x_1:
[----:B------:R-:W-:Y:S05]  /*0210*/  BSYNC.RECONVERGENT B0 ;  /* 0x0000000000007941 */ /* 0x000fea0003800200 */
.L_x_0:
[----:B------:R-:W-:Y:S08]  /*0220*/  BAR.SYNC.DEFER_BLOCKING 0x0 ;  /* 0x0000000000007b1d */ /* 0x000ff00000010000 */
[----:B------:R-:W-:Y:S08]  /*0230*/  BAR.SYNC.DEFER_BLOCKING 0x0 ;  /* 0x0000000000007b1d */ /* 0x000ff00000010000 */
[----:B------:R-:W-:Y:S08]  /*0240*/  BAR.SYNC.DEFER_BLOCKING 0x0 ;  /* 0x0000000000007b1d */ /* 0x000ff00000010000 */
[----:B------:R-:W-:Y:S08]  /*0250*/  BAR.SYNC.DEFER_BLOCKING 0x0 ;  /* 0x0000000000007b1d */ /* 0x000ff00000010000 */
[----:B------:R-:W-:Y:S08]  /*0260*/  BAR.SYNC.DEFER_BLOCKING 0x0 ;  /* 0x0000000000007b1d */ /* 0x000ff00000010000 */
[----:B------:R-:W-:Y:S08]  /*0270*/  BAR.SYNC.DEFER_BLOCKING 0x0 ;  /* 0x0000000000007b1d */ /* 0x000ff00000010000 */
[----:B------:R-:W-:Y:S01]  /*0280*/  BAR.SYNC.DEFER_BLOCKING 0x0 ;  /* 0x0000000000007b1d */ /* 0x000fe20000010000 */
[----:B------:R-:W-:-:S02]  /*0290*/  ISETP.NE.AND P0, PT, R0, RZ, PT ;  /* 0x000000ff0000720c */ /* 0x000fc40003f05270 */
[----:B------:R-:W-:-:S11]  /*02a0*/  ISETP.GE.U32.AND P1, PT, R13, 0x2, PT ;  /* 0x000000020d00780c */ /* 0x000fd60003f26070 */
[----:B------:R-:W1:Y:S01]  /*02b0*/  @!P0 S2R R2, SR_CgaCtaId ;  /* 0x0000000000028919 */ /* 0x000e620000008800 */
[----:B------:R-:W-:-:S04]  /*02c0*/  @!P0 MOV R5, 0x400 ;  /* 0x0000040000058802 */ /* 0x000fc80000000f00 */
[----:B-1----:R-:W-:Y:S02]  /*02d0*/  @!P0 LEA R5, R2, R5, 0x18 ;  /* 0x0000000502058211 */ /* 0x002fe400078ec0ff */
[----:B------:R-:W1:Y:S04]  /*02e0*/  @!P0 LDC.64 R2, c[0x0][0x388] ;  /* 0x0000e200ff028b82 */ /* 0x000e680000000a00 */
[----:B------:R-:W2:Y:S01]  /*02f0*/  @!P0 LDS R5, [R5+0x10] ;  /* 0x0000100005058984 */ /* 0x000ea20000000800 */
[----:B-1----:R-:W-:-:S05]  /*0300*/  @!P0 IMAD.WIDE.U32 R2, R11, 0x4, R2 ;  /* 0x000000040b028825 */ /* 0x002fca00078e0002 */
[----:B--2---:R1:W-:Y:S01]  /*0310*/  @!P0 STG.E desc[UR6][R2.64], R5 ;  /* 0x0000000502008986 */ /* 0x0043e2000c101906 */
[----:B------:R-:W-:Y:S05]  /*0320*/  @!P1 EXIT ;  /* 0x000000000000994d */ /* 0x000fea0003800000 */
[----:B------:R-:W2:Y:S01]  /*0330*/  S2UR UR9, SR_CgaCtaId ;  /* 0x00000000000979c3 */ /* 0x000ea20000008800 */
[----:B------:R-:W-:Y:S02]  /*0340*/  UMOV UR8, 0x400 ;  /* 0x0000040000087882 */ /* 0x000fe40000000000 */
[----:B--2---:R-:W-:Y:S01]  /*0350*/  ULEA UR10, UR9, UR8, 0x18 ;  /* 0x00000008090a7291 */ /* 0x004fe2000f8ec0ff */
[----:B------:R-:W-:Y:S06]  /*0360*/  MEMBAR.SC.GPU ;  /* 0x0000000000007992 */ /* 0x000fec0000002000 */
[----:B------:R-:W-:-:S00]  /*0370*/  ERRBAR ;  /* 0x00000000000079ab */ /* 0x000fc00000000000 */
[----:B------:R-:W-:Y:S06]  /*0380*/  CGAERRBAR ;  /* 0x00000000000075ab */ /* 0x000fec0000000000 */
[----:B------:R-:W-:Y:S01]  /*0390*/  CCTL.IVALL ;  /* 0x00000000ff00798f */ /* 0x000fe20002000000 */
[----:B------:R-:W-:Y:S04]  /*03a0*/  BSSY.RECONVERGENT B0, `(.L_x_4) ;  /* 0x000000b000007945 */ /* 0x000fe80003800200 */
[----:B------:R-:W-:Y:S05]  /*03b0*/  @P0 BRA `(.L_x_5) ;  /* 0x0000000000240947 */ /* 0x000fea0003800000 */
[----:B-1----:R-:W1:Y:S02]  /*03c0*/  LDC.64 R2, c[0x4][RZ] ;  /* 0x01000000ff027b82 */ /* 0x002e640000000a00 */
[----:B-1----:R-:W2:Y:S06]  /*03d0*/  ATOMG.E.INC.STRONG.GPU PT, R2, desc[UR6][R2.64], R13 ;  /* 0x8000000d020279a8 */ /* 0x002eac00099ef106 */
[----:B------:R-:W1:Y:S01]  /*03e0*/  S2UR UR5, SR_CgaCtaId ;  /* 0x00000000000579c3 */ /* 0x000e620000008800 */
[----:B------:R-:W-:Y:S01]  /*03f0*/  VIADD R5, R13, 0xffffffff ;  /* 0xffffffff0d057836 */ /* 0x000fe20000000000 */
[----:B------:R-:W-:-:S02]  /*0400*/  UMOV UR4, 0x400 ;  /* 0x0000040000047882 */ /* 0x000fc40000000000 */
[----:B-1----:R-:W-:Y:S02]  /*0410*/  ULEA UR4, UR5, UR4, 0x18 ;  /* 0x0000000405047291 */ /* 0x002fe4000f8ec0ff */
[----:B--2---:R-:W-:-:S04]  /*0420*/  ISETP.NE.AND P1, PT, R2, R5, PT ;  /* 0x000000050200720c */ /* 0x004fc80003f25270 */
[----:B------:R-:W-:-:S05]  /*0430*/  SEL R4, RZ, 0x1, P1 ;  /* 0x00000001ff047807 */ /* 0x000fca0000800000 */
[----:B------:R2:W-:Y:S04]  /*0440*/  STS.U8 [UR4], R4 ;  /* 0x00000004ff007988 */ /* 0x0005e80008000004 */
.L_x_5:
[----:B------:R-:W-:Y:S05]  /*0450*/  BSYNC.RECONVERGENT B0 ;  /* 0x0000000000007941 */ /* 0x000fea0003800200 */
.L_x_4:
[----:B------:R-:W-:Y:S06]  /*0460*/  BAR.SYNC.DEFER_BLOCKING 0x0 ;  /* 0x0000000000007b1d */ /* 0x000fec0000010000 */
[----:B-1----:R-:W1:Y:S02]  /*0470*/  LDS.U8 R2, [UR10] ;  /* 0x0000000aff027984 */ /* 0x002e640008000000 */
[----:B-1----:R-:W-:-:S13]  /*0480*/  ISETP.NE.AND P1, PT, R2, RZ, PT ;  /* 0x000000ff0200720c */ /* 0x002fda0003f25270 */
[----:B------:R-:W-:Y:S05]  /*0490*/  @!P1 EXIT ;  /* 0x000000000000994d */ /* 0x000fea0003800000 */
[----:B------:R-:W-:Y:S01]  /*04a0*/  ISETP.GE.U32.AND P1, PT, R0, R13, PT ;  /* 0x0000000d0000720c */ /* 0x000fe20003f26070 */
[----:B------:R-:W-:Y:S01]  /*04b0*/  BSSY.RECONVERGENT B0, `(.L_x_6) ;  /* 0x0000006000007945 */ /* 0x000fe20003800200 */
[----:B------:R-:W-:-:S11]  /*04c0*/  IMAD.MOV.U32 R2, RZ, RZ, RZ ;  /* 0x000000ffff027224 */ /* 0x000fd600078e00ff */
[----:B------:R-:W-:Y:S05]  /*04d0*/  @P1 BRA `(.L_x_7) ;  /* 0x00000000000c1947 */ /* 0x000fea0003800000 */
[----:B------:R-:W1:Y:S02]  /*04e0*/  LDC.64 R2, c[0x0][0x388] ;  /* 0x0000e200ff027b82 */ /* 0x000e640000000a00 */
[----:B-1----:R-:W-:-:S06]  /*04f0*/  IMAD.WIDE.U32 R2, R0, 0x4, R2 ;  /* 0x0000000400027825 */ /* 0x002fcc00078e0002 */
[----:B------:R1:W5:Y:S02]  /*0500*/  LDG.E R2, desc[UR6][R2.64] ;  /* 0x0000000602027981 */ /* 0x000364000c1e1900 */
.L_x_7:
[----:B------:R-:W-:Y:S05]  /*0510*/  BSYNC.RECONVERGENT B0 ;  /* 0x0000000000007941 */ /* 0x000fea0003800200 */
.L_x_6:
[----:B------:R-:W-:-:S04]  /*0520*/  UIADD3 UR4, UPT, UPT, UR8, 0x10, URZ ;  /* 0x0000001008047890 */ /* 0x000fc8000fffe0ff */
[----:B------:R-:W-:-:S06]  /*0530*/  ULEA UR4, UR9, UR4, 0x18 ;  /* 0x0000000409047291 */ /* 0x000fcc000f8ec0ff */
[----:B-1----:R-:W-:-:S05]  /*0540*/  LEA R3, R0, UR4, 0x2 ;  /* 0x0000000400037c11 */ /* 0x002fca000f8e10ff */
[----:B-----5:R1:W-:Y:S01]  /*0550*/  STS [R3], R2 ;  /* 0x0000000203007388 */ /* 0x0203e20000000800 */
[----:B------:R-:W-:Y:S08]  /*0560*/  BAR.SYNC.DEFER_BLOCKING 0x0 ;  /* 0x0000000000007b1d */ /* 0x000ff00000010000 */
[----:B------:R-:W-:Y:S08]  /*0570*/  BAR.SYNC.DEFER_BLOCKING 0x0 ;  /* 0x0000000000007b1d */ /* 0x000ff00000010000 */
[----:B------:R-:W-:Y:S08]  /*0580*/  BAR.SYNC.DEFER_BLOCKING 0x0 ;  /* 0x0000000000007b1d */ /* 0x000ff00000010000 */
[----:B------:R-:W-:Y:S08]  /*0590*/  BAR.SYNC.DEFER_BLOCKING 0x0 ;  /* 0x0000000000007b1d */ /* 0x000ff00000010000 */
[----:B------:R-:W-:Y:S08]  /*05a0*/  BAR.SYNC.DEFER_BLOCKING 0x0 ;  /* 0x0000000000007b1d */ /* 0x000ff00000010000 */
[----:B------:R-:W-:Y:S08]  /*05b0*/  BAR.SYNC.DEFER_BLOCKING 0x0 ;  /* 0x0000000000007b1d */ /* 0x000ff00000010000 */
[----:B------:R-:W-:Y:S06]  /*05c0*/  BAR.SYNC.DEFER_BLOCKING 0x0 ;  /* 0x0000000000007b1d */ /* 0x000fec0000010000 */
[----:B-1----:R-:W-:Y:S05]  /*05d0*/  @P0 EXIT ;  /* 0x000000000000094d */ /* 0x002fea0003800000 */
[----:B------:R-:W1:Y:S01]  /*05e0*/  LDS R5, [UR10+0x10] ;  /* 0x0000100aff057984 */ /* 0x000e620008000800 */
[----:B------:R-:W1:Y:S08]  /*05f0*/  LDC.64 R2, c[0x0][0x388] ;  /* 0x0000e200ff027b82 */ /* 0x000e700000000a00 */
[----:B0-----:R-:W0:Y:S01]  /*0600*/  LDC.64 R6, c[0x4][RZ] ;  /* 0x01000000ff067b82 */ /* 0x001e220000000a00 */
[----:B-1----:R-:W-:Y:S04]  /*0610*/  STG.E desc[UR6][R2.64], R5 ;  /* 0x0000000502007986 */ /* 0x002fe8000c101906 */
[----:B0-----:R-:W-:Y:S01]  /*0620*/  STG.E desc[UR6][R6.64], RZ ;  /* 0x000000ff06007986 */ /* 0x001fe2000c101906 */
[----:B------:R-:W-:Y:S05]  /*0630*/  EXIT ;  /* 0x000000000000794d */ /* 0x000fea0003800000 */
.L_x_8:
[----:B------:R-:W-:-:S00]  /*0640*/  BRA `(.L_x_8) ;  /* 0xfffffffc00fc7947 */ /* 0x000fc0000383ffff */
[----:B------:R-:W-:-:S00]  /*0650*/  NOP ;  /* 0x0000000000007918 */ /* 0x000fc00000000000 */
        /* <DEDUP_REMOVED lines=10> */
.L_x_280:


//--------------------- .text._Z16reduceSinglePassILj2ELb0EEvPKfPfj --------------------------
	.section	.text._Z16reduceSinglePassILj2ELb0EEvPKfPfj,"ax",@progbits
	.align	128
        .global         _Z16reduceSinglePassILj2ELb0EEvPKfPfj
        .type           _Z16reduceSinglePassILj2ELb0EEvPKfPfj,@function
        .size           _Z16reduceSinglePassILj2ELb0EEvPKfPfj,(.L_x_281 - _Z16reduceSinglePassILj2ELb0EEvPKfPfj)
        .other          _Z16reduceSinglePassILj2ELb0EEvPKfPfj,@"STO_CUDA_ENTRY STV_DEFAULT"
_Z16reduceSinglePassILj2ELb0EEvPKfPfj:
.text._Z16reduceSinglePassILj2ELb0EEvPKfPfj:
        /* <DEDUP_REMOVED lines=19> */
[----:B------:R-:W-:-:S07]  /*0130*/  IMAD.MOV.U32 R11, RZ, RZ, RZ ;  /* 0x000000ffff0b7224 */ /* 0x000fce00078e00ff */
.L_x_12:
[C---:B------:R-:W-:Y:S02]  /*0140*/  VIADD R7, R2.reuse, 0x2 ;  /* 0x0000000202077836 */ /* 0x040fe40000000000 */
[----:B0-----:R-:W-:-:S03]  /*0150*/  IMAD.WIDE.U32 R4, R2, 0x4, R8 ;  /* 0x0000000402047825 */ /* 0x001fc600078e0008 */
[----:B------:R-:W-:-:S03]  /*0160*/  ISETP.GE.U32.AND P0, PT, R7, UR4, PT ;  /* 0x0000000407007c0c */ /* 0x000fc6000bf06070 */
[----:B------:R-:W2:Y:S10]  /*0170*/  LDG.E R4, desc[UR6][R4.64] ;  /* 0x0000000604047981 */ /* 0x000eb4000c1e1900 */
[----:B------:R-:W-:-:S06]  /*0180*/  @!P0 IMAD.WIDE.U32 R6, R7, 0x4, R8 ;  /* 0x0000000407068825 */ /* 0x000fcc00078e0008 */
[----:B------:R-:W3:Y:S01]  /*0190*/  @!P0 LDG.E R6, desc[UR6][R6.64] ;  /* 0x0000000606068981 */ /* 0x000ee2000c1e1900 */
[----:B------:R-:W-:-:S05]  /*01a0*/  IMAD R2, R3, 0x4, R2 ;  /* 0x0000000403027824 */ /* 0x000fca00078e0202 */
[----:B------:R-:W-:Y:S01]  /*01b0*/  ISETP.GE.U32.AND P1, PT, R2, UR4, PT ;  /* 0x0000000402007c0c */ /* 0x000fe2000bf26070 */
[----:B--2---:R-:W-:-:S04]  /*01c0*/  FADD R11, R4, R11 ;  /* 0x0000000b040b7221 */ /* 0x004fc80000000000 */
[----:B---3--:R-:W-:-:S08]  /*01d0*/  @!P0 FADD R11, R11, R6 ;  /* 0x000000060b0b8221 */ /* 0x008fd00000000000 */
[----:B------:R-:W-:Y:S05]  /*01e0*/  @!P1 BRA `(.L_x_12) ;  /* 0xfffffffc00d49947 */ /* 0x000fea000383ffff */
[----:B------:R-:W-:Y:S05]  /*01f0*/  BSYNC.RECONVERGENT B1 ;  /* 0x0000000000017941 */ /* 0x000fea0003800200 */
.L_x_11:
[----:B------:R0:W-:Y:S02]  /*0200*/  STS [R10], R11 ;  /* 0x0000000b0a007388 */ /* 0x0001e40000000800 */
.L_x_10:
[----:B------:R-:W-:Y:S05]  /*0210*/  BSYNC.RECONVERGENT B0 ;  /* 0x0000000000007941 */ /* 0x000fea0003800200 */
.L_x_9:
        /* <DEDUP_REMOVED lines=9> */
[----:B------:R-:W-:Y:S02]  /*02b0*/  @!P0 MOV R9, 0x400 ;  /* 0x0000040000098802 */ /* 0x000fe40000000f00 */
[----:B------:R-:W-:Y:S01]  /*02c0*/  @!P0 MOV R6, 0x400 ;  /* 0x0000040000068802 */ /* 0x000fe20000000f00 */
[----:B------:R-:W2:Y:S01]  /*02d0*/  @!P0 S2R R7, SR_CgaCtaId ;  /* 0x0000000000078919 */ /* 0x000ea20000008800 */
[----:B-1----:R-:W-:Y:S02]  /*02e0*/  @!P0 LEA R9, R2, R9, 0x18 ;  /* 0x0000000902098211 */ /* 0x002fe400078ec0ff */
[----:B--2---:R-:W-:-:S03]  /*02f0*/  @!P0 LEA R7, R7, R6, 0x18 ;  /* 0x0000000607078211 */ /* 0x004fc600078ec0ff */
[----:B------:R-:W1:Y:S02]  /*0300*/  @!P0 LDS.64 R4, [R9+0x10] ;  /* 0x0000100009048984 */ /* 0x000e640000000a00 */
[----:B-1----:R-:W-:Y:S02]  /*0310*/  @!P0 FADD R2, R4, R5 ;  /* 0x0000000504028221 */ /* 0x002fe40000000000 */
[----:B------:R-:W1:Y:S03]  /*0320*/  @!P0 LDC.64 R4, c[0x0][0x388] ;  /* 0x0000e200ff048b82 */ /* 0x000e660000000a00 */
[----:B------:R-:W-:Y:S05]  /*0330*/  @!P0 STS [R9+0x10], R2 ;  /* 0x0000100209008388 */ /* 0x000fea0000000800 */
[----:B------:R-:W-:Y:S01]  /*0340*/  BAR.SYNC.DEFER_BLOCKING 0x0 ;  /* 0x0000000000007b1d */ /* 0x000fe20000010000 */
[----:B-1----:R-:W-:-:S05]  /*0350*/  @!P0 IMAD.WIDE.U32 R4, R13, 0x4, R4 ;  /* 0x000000040d048825 */ /* 0x002fca00078e0004 */
[----:B------:R-:W1:Y:S04]  /*0360*/  @!P0 LDS R7, [R7+0x10] ;  /* 0x0000100007078984 */ /* 0x000e680000000800 */
[----:B-1----:R1:W-:Y:S01]  /*0370*/  @!P0 STG.E desc[UR6][R4.64], R7 ;  /* 0x0000000704008986 */ /* 0x0023e2000c101906 */
        /* <DEDUP_REMOVED lines=19> */
.L_x_14:
[----:B------:R-:W-:Y:S05]  /*04b0*/  BSYNC.RECONVERGENT B0 ;  /* 0x0000000000007941 */ /* 0x000fea0003800200 */
.L_x_13:
[----:B------:R-:W-:Y:S06]  /*04c0*/  BAR.SYNC.DEFER_BLOCKING 0x0 ;  /* 0x0000000000007b1d */ /* 0x000fec0000010000 */
[----:B--2---:R-:W2:Y:S02]  /*04d0*/  LDS.U8 R2, [UR10] ;  /* 0x0000000aff027984 */ /* 0x004ea40008000000 */
[----:B--2---:R-:W-:-:S13]  /*04e0*/  ISETP.NE.AND P1, PT, R2, RZ, PT ;  /* 0x000000ff0200720c */ /* 0x004fda0003f25270 */
[----:B------:R-:W-:Y:S05]  /*04f0*/  @!P1 EXIT ;  /* 0x000000000000994d */ /* 0x000fea0003800000 */
[----:B------:R-:W-:Y:S01]  /*0500*/  ISETP.GE.U32.AND P1, PT, R0, R3, PT ;  /* 0x000000030000720c */ /* 0x000fe20003f26070 */
[----:B------:R-:W-:Y:S01]  /*0510*/  BSSY.RECONVERGENT B0, `(.L_x_15) ;  /* 0x0000006000007945 */ /* 0x000fe20003800200 */
[----:B------:R-:W-:-:S11]  /*0520*/  IMAD.MOV.U32 R2, RZ, RZ, RZ ;  /* 0x000000ffff027224 */ /* 0x000fd600078e00ff */
[----:B------:R-:W-:Y:S05]  /*0530*/  @P1 BRA `(.L_x_16) ;  /* 0x00000000000c1947 */ /* 0x000fea0003800000 */
[----:B------:R-:W2:Y:S02]  /*0540*/  LDC.64 R2, c[0x0][0x388] ;  /* 0x0000e200ff027b82 */ /* 0x000ea40000000a00 */
[----:B--2---:R-:W-:-:S06]  /*0550*/  IMAD.WIDE.U32 R2, R0, 0x4, R2 ;  /* 0x0000000400027825 */ /* 0x004fcc00078e0002 */
[----:B------:R2:W5:Y:S02]  /*0560*/  LDG.E R2, desc[UR6][R2.64] ;  /* 0x0000000602027981 */ /* 0x000564000c1e1900 */
.L_x_16:
[----:B------:R-:W-:Y:S05]  /*0570*/  BSYNC.RECONVERGENT B0 ;  /* 0x0000000000007941 */ /* 0x000fea0003800200 */
.L_x_15:
[----:B------:R-:W-:-:S04]  /*0580*/  UIADD3 UR4, UPT, UPT, UR8, 0x10, URZ ;  /* 0x0000001008047890 */ /* 0x000fc8000fffe0ff */
[----:B------:R-:W-:-:S06]  /*0590*/  ULEA UR4, UR9, UR4, 0x18 ;  /* 0x0000000409047291 */ /* 0x000fcc000f8ec0ff */
[----:B--2---:R-:W-:-:S05]  /*05a0*/  LEA R3, R0, UR4, 0x2 ;  /* 0x0000000400037c11 */ /* 0x004fca000f8e10ff */
[----:B-----5:R-:W-:Y:S01]  /*05b0*/  STS [R3], R2 ;  /* 0x0000000203007388 */ /* 0x020fe20000000800 */
[----:B------:R-:W-:Y:S08]  /*05c0*/  BAR.SYNC.DEFER_BLOCKING 0x0 ;  /* 0x0000000000007b1d */ /* 0x000ff00000010000 */
[----:B------:R-:W-:Y:S08]  /*05d0*/  BAR.SYNC.DEFER_BLOCKING 0x0 ;  /* 0x0000000000007b1d */ /* 0x000ff00000010000 */
[----:B------:R-:W-:Y:S08]  /*05e0*/  BAR.SYNC.DEFER_BLOCKING 0x0 ;  /* 0x0000000000007b1d */ /* 0x000ff00000010000 */
[----:B------:R-:W-:Y:S08]  /*05f0*/  BAR.SYNC.DEFER_BLOCKING 0x0 ;  /* 0x0000000000007b1d */ /* 0x000ff00000010000 */
[----:B------:R-:W-:Y:S08]  /*0600*/  BAR.SYNC.DEFER_BLOCKING 0x0 ;  /* 0x0000000000007b1d */ /* 0x000ff00000010000 */
[----:B------:R-:W-:Y:S06]  /*0610*/  BAR.SYNC.DEFER_BLOCKING 0x0 ;  /* 0x0000000000007b1d */ /* 0x000fec0000010000 */
[----:B-1----:R-:W1:Y:S02]  /*0620*/  @!P0 LDS.64 R4, [UR10+0x10] ;  /* 0x0000100aff048984 */ /* 0x002e640008000a00 */
[----:B-1----:R-:W-:-:S05]  /*0630*/  @!P0 FADD R4, R4, R5 ;  /* 0x0000000504048221 */ /* 0x002fca0000000000 */
[----:B------:R1:W-:Y:S01]  /*0640*/  @!P0 STS [UR10+0x10], R4 ;  /* 0x00001004ff008988 */ /* 0x0003e2000800080a */
[----:B------:R-:W-:Y:S06]  /*0650*/  BAR.SYNC.DEFER_BLOCKING 0x0 ;  /* 0x0000000000007b1d */ /* 0x000fec0000010000 */
[----:B------:R-:W-:Y:S05]  /*0660*/  @P0 EXIT ;  /* 0x000000000000094d */ /* 0x000fea0003800000 */
[----:B------:R-:W2:Y:S01]  /*0670*/  LDS R5, [UR10+0x10] ;  /* 0x0000100aff057984 */ /* 0x000ea20008000800 */
[----:B------:R-:W2:Y:S08]  /*0680*/  LDC.64 R2, c[0x0][0x388] ;  /* 0x0000e200ff027b82 */ /* 0x000eb00000000a00 */
[----:B------:R-:W3:Y:S01]  /*0690*/  LDC.64 R6, c[0x4][RZ] ;  /* 0x01000000ff067b82 */ /* 0x000ee20000000a00 */
[----:B--2---:R-:W-:Y:S04]  /*06a0*/  STG.E desc[UR6][R2.64], R5 ;  /* 0x0000000502007986 */ /* 0x004fe8000c101906 */
[----:B---3--:R-:W-:Y:S01]  /*06b0*/  STG.E desc[UR6][R6.64], RZ ;  /* 0x000000ff06007986 */ /* 0x008fe2000c101906 */
[----:B------:R-:W-:Y:S05]  /*06c0*/  EXIT ;  /* 0x000000000000794d */ /* 0x000fea0003800000 */
.L_x_17:
        /* <DEDUP_REMOVED lines=11> */
.L_x_281:


//--------------------- .text._Z16reduceSinglePassILj4ELb0EEvPKfPfj --------------------------
	.section	.text._Z16reduceSinglePassILj4ELb0EEvPKfPfj,"ax",@progbits
	.align	128
        .global         _Z16reduceSinglePassILj4ELb0EEvPKfPfj
        .type           _Z16reduceSinglePassILj4ELb0EEvPKfPfj,@function
        .size           _Z16reduceSinglePassILj4ELb0EEvPKfPfj,(.L_x_282 - _Z16reduceSinglePassILj4ELb0EEvPKfPfj)
        .other          _Z16reduceSinglePassILj4ELb0EEvPKfPfj,@"STO_CUDA_ENTRY STV_DEFAULT"
_Z16reduceSinglePassILj4ELb0EEvPKfPfj:
.text._Z16reduceSinglePassILj4ELb0EEvPKfPfj:
        /* <DEDUP_REMOVED lines=20> */
.L_x_21:
        /* <DEDUP_REMOVED lines=12> */
.L_x_20:
[----:B------:R0:W-:Y:S02]  /*0200*/  STS [R4], R13 ;  /* 0x0000000d04007388 */ /* 0x0001e40000000800 */
.L_x_19:
[----:B------:R-:W-:Y:S05]  /*0210*/  BSYNC.RECONVERGENT B0 ;  /* 0x0000000000007941 */ /* 0x000fea0003800200 */
.L_x_18:
[----:B------:R-:W-:Y:S08]  /*0220*/  BAR.SYNC.DEFER_BLOCKING 0x0 ;  /* 0x0000000000007b1d */ /* 0x000ff00000010000 */
[----:B------:R-:W-:Y:S08]  /*0230*/  BAR.SYNC.DEFER_BLOCKING 0x0 ;  /* 0x0000000000007b1d */ /* 0x000ff00000010000 */
[----:B------:R-:W-:Y:S08]  /*0240*/  BAR.SYNC.DEFER_BLOCKING 0x0 ;  /* 0x0000000000007b1d */ /* 0x000ff00000010000 */
[----:B------:R-:W-:Y:S08]  /*0250*/  BAR.SYNC.DEFER_BLOCKING 0x0 ;  /* 0x0000000000007b1d */ /* 0x000ff00000010000 */
[----:B------:R-:W-:Y:S01]  /*0260*/  BAR.SYNC.DEFER_BLOCKING 0x0 ;  /* 0x0000000000007b1d */ /* 0x000fe20000010000 */
[----:B------:R-:W-:-:S02]  /*0270*/  ISETP.GT.U32.AND P0, PT, R0, 0x1, PT ;  /* 0x000000010000780c */ /* 0x000fc40003f04070 */
[----:B------:R-:W-:Y:S02]  /*0280*/  ISETP.NE.AND P1, PT, R0, RZ, PT ;  /* 0x000000ff0000720c */ /* 0x000fe40003f25270 */
[----:B------:R-:W-:-:S11]  /*0290*/  ISETP.GE.U32.AND P2, PT, R3, 0x2, PT ;  /* 0x000000020300780c */ /* 0x000fd60003f46070 */
[----:B------:R-:W1:Y:S01]  /*02a0*/  @!P1 S2R R6, SR_CgaCtaId ;  /* 0x0000000000069919 */ /* 0x000e620000008800 */
[----:B0-----:R-:W-:Y:S02]  /*02b0*/  @!P1 MOV R13, 0x400 ;  /* 0x00000400000d9802 */ /* 0x001fe40000000f00 */
[----:B------:R-:W-:Y:S01]  /*02c0*/  @!P1 MOV R8, 0x400 ;  /* 0x0000040000089802 */ /* 0x000fe20000000f00 */
[----:B------:R-:W0:Y:S01]  /*02d0*/  @!P1 S2R R11, SR_CgaCtaId ;  /* 0x00000000000b9919 */ /* 0x000e220000008800 */
[----:B------:R-:W-:Y:S04]  /*02e0*/  @!P0 LDS R2, [R4+0x8] ;  /* 0x0000080004028984 */ /* 0x000fe80000000800 */
[----:B------:R-:W2:Y:S01]  /*02f0*/  @!P0 LDS R7, [R4] ;  /* 0x0000000004078984 */ /* 0x000ea20000000800 */
[----:B-1----:R-:W-:-:S02]  /*0300*/  @!P1 LEA R13, R6, R13, 0x18 ;  /* 0x0000000d060d9211 */ /* 0x002fc400078ec0ff */
[----:B0-----:R-:W-:Y:S01]  /*0310*/  @!P1 LEA R11, R11, R8, 0x18 ;  /* 0x000000080b0b9211 */ /* 0x001fe200078ec0ff */
[----:B--2---:R-:W-:-:S05]  /*0320*/  @!P0 FADD R9, R2, R7 ;  /* 0x0000000702098221 */ /* 0x004fca0000000000 */
[----:B------:R-:W-:Y:S01]  /*0330*/  @!P0 STS [R4], R9 ;  /* 0x0000000904008388 */ /* 0x000fe20000000800 */
[----:B------:R-:W-:Y:S06]  /*0340*/  BAR.SYNC.DEFER_BLOCKING 0x0 ;  /* 0x0000000000007b1d */ /* 0x000fec0000010000 */
[----:B------:R-:W0:Y:S02]  /*0350*/  @!P1 LDS.64 R6, [R13+0x10] ;  /* 0x000010000d069984 */ /* 0x000e240000000a00 */
[----:B0-----:R-:W-:Y:S02]  /*0360*/  @!P1 FADD R2, R6, R7 ;  /* 0x0000000706029221 */ /* 0x001fe40000000000 */
[----:B------:R-:W0:Y:S03]  /*0370*/  @!P1 LDC.64 R6, c[0x0][0x388] ;  /* 0x0000e200ff069b82 */ /* 0x000e260000000a00 */
[----:B------:R-:W-:Y:S05]  /*0380*/  @!P1 STS [R13+0x10], R2 ;  /* 0x000010020d009388 */ /* 0x000fea0000000800 */
[----:B------:R-:W-:Y:S01]  /*0390*/  BAR.SYNC.DEFER_BLOCKING 0x0 ;  /* 0x0000000000007b1d */ /* 0x000fe20000010000 */
[----:B0-----:R-:W-:-:S05]  /*03a0*/  @!P1 IMAD.WIDE.U32 R4, R5, 0x4, R6 ;  /* 0x0000000405049825 */ /* 0x001fca00078e0006 */
[----:B------:R-:W0:Y:S04]  /*03b0*/  @!P1 LDS R11, [R11+0x10] ;  /* 0x000010000b0b9984 */ /* 0x000e280000000800 */
[----:B0-----:R0:W-:Y:S01]  /*03c0*/  @!P1 STG.E desc[UR6][R4.64], R11 ;  /* 0x0000000b04009986 */ /* 0x0011e2000c101906 */
[----:B------:R-:W-:Y:S05]  /*03d0*/  @!P2 EXIT ;  /* 0x000000000000a94d */ /* 0x000fea0003800000 */
[----:B------:R-:W1:Y:S01]  /*03e0*/  S2UR UR9, SR_CgaCtaId ;  /* 0x00000000000979c3 */ /* 0x000e620000008800 */
[----:B------:R-:W-:Y:S02]  /*03f0*/  UMOV UR8, 0x400 ;  /* 0x0000040000087882 */ /* 0x000fe40000000000 */
[----:B-1----:R-:W-:Y:S01]  /*0400*/  ULEA UR10, UR9, UR8, 0x18 ;  /* 0x00000008090a7291 */ /* 0x002fe2000f8ec0ff */
[----:B------:R-:W-:Y:S06]  /*0410*/  MEMBAR.SC.GPU ;  /* 0x0000000000007992 */ /* 0x000fec0000002000 */
[----:B------:R-:W-:-:S00]  /*0420*/  ERRBAR ;  /* 0x00000000000079ab */ /* 0x000fc00000000000 */
[----:B------:R-:W-:Y:S06]  /*0430*/  CGAERRBAR ;  /* 0x00000000000075ab */ /* 0x000fec0000000000 */
[----:B------:R-:W-:Y:S01]  /*0440*/  CCTL.IVALL ;  /* 0x00000000ff00798f */ /* 0x000fe20002000000 */
[----:B------:R-:W-:Y:S04]  /*0450*/  BSSY.RECONVERGENT B0, `(.L_x_22) ;  /* 0x000000b000007945 */ /* 0x000fe80003800200 */
[----:B------:R-:W-:Y:S05]  /*0460*/  @P1 BRA `(.L_x_23) ;  /* 0x0000000000241947 */ /* 0x000fea0003800000 */
[----:B0-----:R-:W0:Y:S02]  /*0470*/  LDC.64 R4, c[0x4][RZ] ;  /* 0x01000000ff047b82 */ /* 0x001e240000000a00 */
[----:B0-----:R-:W2:Y:S06]  /*0480*/  ATOMG.E.INC.STRONG.GPU PT, R4, desc[UR6][R4.64], R3 ;  /* 0x80000003040479a8 */ /* 0x001eac00099ef106 */
[----:B------:R-:W0:Y:S01]  /*0490*/  S2UR UR5, SR_CgaCtaId ;  /* 0x00000000000579c3 */ /* 0x000e220000008800 */
[----:B------:R-:W-:Y:S01]  /*04a0*/  VIADD R7, R3, 0xffffffff ;  /* 0xffffffff03077836 */ /* 0x000fe20000000000 */
[----:B------:R-:W-:-:S02]  /*04b0*/  UMOV UR4, 0x400 ;  /* 0x0000040000047882 */ /* 0x000fc40000000000 */
[----:B0-----:R-:W-:Y:S02]  /*04c0*/  ULEA UR4, UR5, UR4, 0x18 ;  /* 0x0000000405047291 */ /* 0x001fe4000f8ec0ff */
[----:B--2---:R-:W-:-:S04]  /*04d0*/  ISETP.NE.AND P2, PT, R4, R7, PT ;  /* 0x000000070400720c */ /* 0x004fc80003f45270 */
[----:B------:R-:W-:-:S05]  /*04e0*/  SEL R2, RZ, 0x1, P2 ;  /* 0x00000001ff027807 */ /* 0x000fca0001000000 */
[----:B------:R1:W-:Y:S04]  /*04f0*/  STS.U8 [UR4], R2 ;  /* 0x00000002ff007988 */ /* 0x0003e80008000004 */
.L_x_23:
[----:B------:R-:W-:Y:S05]  /*0500*/  BSYNC.RECONVERGENT B0 ;  /* 0x0000000000007941 */ /* 0x000fea0003800200 */
.L_x_22:
        /* <DEDUP_REMOVED lines=11> */
.L_x_25:
[----:B------:R-:W-:Y:S05]  /*05c0*/  BSYNC.RECONVERGENT B0 ;  /* 0x0000000000007941 */ /* 0x000fea0003800200 */
.L_x_24:
[----:B------:R-:W-:-:S04]  /*05d0*/  UIADD3 UR4, UPT, UPT, UR8, 0x10, URZ ;  /* 0x0000001008047890 */ /* 0x000fc8000fffe0ff */
[----:B------:R-:W-:-:S06]  /*05e0*/  ULEA UR4, UR9, UR4, 0x18 ;  /* 0x0000000409047291 */ /* 0x000fcc000f8ec0ff */
[----:B0-----:R-:W-:-:S05]  /*05f0*/  LEA R5, R0, UR4, 0x2 ;  /* 0x0000000400057c11 */ /* 0x001fca000f8e10ff */
[----:B-----5:R-:W-:Y:S01]  /*0600*/  STS [R5], R2 ;  /* 0x0000000205007388 */ /* 0x020fe20000000800 */
[----:B------:R-:W-:Y:S08]  /*0610*/  BAR.SYNC.DEFER_BLOCKING 0x0 ;  /* 0x0000000000007b1d */ /* 0x000ff00000010000 */
[----:B------:R-:W-:Y:S08]  /*0620*/  BAR.SYNC.DEFER_BLOCKING 0x0 ;  /* 0x0000000000007b1d */ /* 0x000ff00000010000 */
[----:B------:R-:W-:Y:S08]  /*0630*/  BAR.SYNC.DEFER_BLOCKING 0x0 ;  /* 0x0000000000007b1d */ /* 0x000ff00000010000 */
[----:B------:R-:W-:Y:S08]  /*0640*/  BAR.SYNC.DEFER_BLOCKING 0x0 ;  /* 0x0000000000007b1d */ /* 0x000ff00000010000 */
[----:B------:R-:W-:Y:S06]  /*0650*/  BAR.SYNC.DEFER_BLOCKING 0x0 ;  /* 0x0000000000007b1d */ /* 0x000fec0000010000 */
[----:B------:R-:W-:Y:S04]  /*0660*/  @!P0 LDS R0, [R5+0x8] ;  /* 0x0000080005008984 */ /* 0x000fe80000000800 */
[----:B-1----:R-:W0:Y:S02]  /*0670*/  @!P0 LDS R3, [R5] ;  /* 0x0000000005038984 */ /* 0x002e240000000800 */
[----:B0-----:R-:W-:-:S05]  /*0680*/  @!P0 FADD R0, R0, R3 ;  /* 0x0000000300008221 */ /* 0x001fca0000000000 */
[----:B------:R-:W-:Y:S01]  /*0690*/  @!P0 STS [R5], R0 ;  /* 0x0000000005008388 */ /* 0x000fe20000000800 */
[----:B------:R-:W-:Y:S06]  /*06a0*/  BAR.SYNC.DEFER_BLOCKING 0x0 ;  /* 0x0000000000007b1d */ /* 0x000fec0000010000 */
[----:B------:R-:W0:Y:S02]  /*06b0*/  @!P1 LDS.64 R2, [UR10+0x10] ;  /* 0x0000100aff029984 */ /* 0x000e240008000a00 */
[----:B0-----:R-:W-:-:S05]  /*06c0*/  @!P1 FADD R2, R2, R3 ;  /* 0x0000000302029221 */ /* 0x001fca0000000000 */
[----:B------:R0:W-:Y:S01]  /*06d0*/  @!P1 STS [UR10+0x10], R2 ;  /* 0x00001002ff009988 */ /* 0x0001e2000800080a */
[----:B------:R-:W-:Y:S06]  /*06e0*/  BAR.SYNC.DEFER_BLOCKING 0x0 ;  /* 0x0000000000007b1d */ /* 0x000fec0000010000 */
[----:B------:R-:W-:Y:S05]  /*06f0*/  @P1 EXIT ;  /* 0x000000000000194d */ /* 0x000fea0003800000 */
[----:B------:R-:W1:Y:S01]  /*0700*/  LDS R5, [UR10+0x10] ;  /* 0x0000100aff057984 */ /* 0x000e620008000800 */
[----:B0-----:R-:W1:Y:S08]  /*0710*/  LDC.64 R2, c[0x0][0x388] ;  /* 0x0000e200ff027b82 */ /* 0x001e700000000a00 */
[----:B------:R-:W0:Y:S01]  /*0720*/  LDC.64 R6, c[0x4][RZ] ;  /* 0x01000000ff067b82 */ /* 0x000e220000000a00 */
[----:B-1----:R-:W-:Y:S04]  /*0730*/  STG.E desc[UR6][R2.64], R5 ;  /* 0x0000000502007986 */ /* 0x002fe8000c101906 */
[----:B0-----:R-:W-:Y:S01]  /*0740*/  STG.E desc[UR6][R6.64], RZ ;  /* 0x000000ff06007986 */ /* 0x001fe2000c101906 */
[----:B------:R-:W-:Y:S05]  /*0750*/  EXIT ;  /* 0x000000000000794d */ /* 0x000fea0003800000 */
.L_x_26:
        /* <DEDUP_REMOVED lines=10> */
.L_x_282:


//--------------------- .text._Z16reduceSinglePassILj8ELb0EEvPKfPfj --------------------------
	.section	.text._Z16reduceSinglePassILj8ELb0EEvPKfPfj,"ax",@progbits
	.align	128
        .global         _Z16reduceSinglePassILj8ELb0EEvPKfPfj
        .type           _Z16reduceSinglePassILj8ELb0EEvPKfPfj,@function
        .size           _Z16reduceSinglePassILj8ELb0EEvPKfPfj,(.L_x_283 - _Z16reduceSinglePassILj8ELb0EEvPKfPfj)
        .other          _Z16reduceSinglePassILj8ELb0EEvPKfPfj,@"STO_CUDA_ENTRY STV_DEFAULT"
_Z16reduceSinglePassILj8ELb0EEvPKfPfj:
.text._Z16reduceSinglePassILj8ELb0EEvPKfPfj:
        /* <DEDUP_REMOVED lines=20> */
.L_x_30:
[C---:B------:R-:W-:Y:S02]  /*0140*/  VIADD R9, R2.reuse, 0x8 ;  /* 0x0000000802097836 */ /* 0x040fe40000000000 */
[----:B0-----:R-:W-:-:S03]  /*0150*/  IMAD.WIDE.U32 R6, R2, 0x4, R10 ;  /* 0x0000000402067825 */ /* 0x001fc600078e000a */
[----:B------:R-:W-:-:S03]  /*0160*/  ISETP.GE.U32.AND P0, PT, R9, UR4, PT ;  /* 0x0000000409007c0c */ /* 0x000fc6000bf06070 */
[----:B------:R-:W2:Y:S10]  /*0170*/  LDG.E R6, desc[UR6][R6.64] ;  /* 0x0000000606067981 */ /* 0x000eb4000c1e1900 */
[----:B------:R-:W-:-:S06]  /*0180*/  @!P0 IMAD.WIDE.U32 R8, R9, 0x4, R10 ;  /* 0x0000000409088825 */ /* 0x000fcc00078e000a */
[----:B------:R-:W3:Y:S01]  /*0190*/  @!P0 LDG.E R8, desc[UR6][R8.64] ;  /* 0x0000000608088981 */ /* 0x000ee2000c1e1900 */
[----:B------:R-:W-:-:S04]  /*01a0*/  LEA R2, R3, R2, 0x4 ;  /* 0x0000000203027211 */ /* 0x000fc800078e20ff */
[----:B------:R-:W-:Y:S01]  /*01b0*/  ISETP.GE.U32.AND P1, PT, R2, UR4, PT ;  /* 0x0000000402007c0c */ /* 0x000fe2000bf26070 */
[----:B--2---:R-:W-:-:S04]  /*01c0*/  FADD R13, R6, R13 ;  /* 0x0000000d060d7221 */ /* 0x004fc80000000000 */
[----:B---3--:R-:W-:-:S08]  /*01d0*/  @!P0 FADD R13, R13, R8 ;  /* 0x000000080d0d8221 */ /* 0x008fd00000000000 */
[----:B------:R-:W-:Y:S05]  /*01e0*/  @!P1 BRA `(.L_x_30) ;  /* 0xfffffffc00d49947 */ /* 0x000fea000383ffff */
[----:B------:R-:W-:Y:S05]  /*01f0*/  BSYNC.RECONVERGENT B1 ;  /* 0x0000000000017941 */ /* 0x000fea0003800200 */
.L_x_29:
[----:B------:R0:W-:Y:S02]  /*0200*/  STS [R4], R13 ;  /* 0x0000000d04007388 */ /* 0x0001e40000000800 */
.L_x_28:
[----:B------:R-:W-:Y:S05]  /*0210*/  BSYNC.RECONVERGENT B0 ;  /* 0x0000000000007941 */ /* 0x000fea0003800200 */
.L_x_27:
[----:B------:R-:W-:Y:S08]  /*0220*/  BAR.SYNC.DEFER_BLOCKING 0x0 ;  /* 0x0000000000007b1d */ /* 0x000ff00000010000 */
[----:B------:R-:W-:Y:S08]  /*0230*/  BAR.SYNC.DEFER_BLOCKING 0x0 ;  /* 0x0000000000007b1d */ /* 0x000ff00000010000 */
[----:B------:R-:W-:Y:S08]  /*0240*/  BAR.SYNC.DEFER_BLOCKING 0x0 ;  /* 0x0000000000007b1d */ /* 0x000ff00000010000 */
[----:B------:R-:W-:Y:S01]  /*0250*/  BAR.SYNC.DEFER_BLOCKING 0x0 ;  /* 0x0000000000007b1d */ /* 0x000fe20000010000 */
[----:B------:R-:W-:-:S02]  /*0260*/  ISETP.GT.U32.AND P0, PT, R0, 0x3, PT ;  /* 0x000000030000780c */ /* 0x000fc40003f04070 */
[C---:B------:R-:W-:Y:S02]  /*0270*/  ISETP.GT.U32.AND P1, PT, R0.reuse, 0x1, PT ;  /* 0x000000010000780c */ /* 0x040fe40003f24070 */
[----:B------:R-:W-:Y:S02]  /*0280*/  ISETP.NE.AND P2, PT, R0, RZ, PT ;  /* 0x000000ff0000720c */ /* 0x000fe40003f45270 */
[----:B------:R-:W-:-:S11]  /*0290*/  ISETP.GE.U32.AND P3, PT, R3, 0x2, PT ;  /* 0x000000020300780c */ /* 0x000fd60003f66070 */
[----:B------:R-:W1:Y:S01]  /*02a0*/  @!P2 S2R R6, SR_CgaCtaId ;  /* 0x000000000006a919 */ /* 0x000e620000008800 */
[----:B0-----:R-:W-:Y:S01]  /*02b0*/  @!P2 MOV R13, 0x400 ;  /* 0x00000400000da802 */ /* 0x001fe20000000f00 */
[----:B------:R-:W-:Y:S04]  /*02c0*/  @!P0 LDS R2, [R4+0x10] ;  /* 0x0000100004028984 */ /* 0x000fe80000000800 */
[----:B------:R-:W0:Y:S01]  /*02d0*/  @!P0 LDS R7, [R4] ;  /* 0x0000000004078984 */ /* 0x000e220000000800 */
[----:B-1----:R-:W-:Y:S01]  /*02e0*/  @!P2 LEA R13, R6, R13, 0x18 ;  /* 0x0000000d060da211 */ /* 0x002fe200078ec0ff */
[----:B0-----:R-:W-:-:S05]  /*02f0*/  @!P0 FADD R7, R2, R7 ;  /* 0x0000000702078221 */ /* 0x001fca0000000000 */
[----:B------:R0:W-:Y:S01]  /*0300*/  @!P0 STS [R4], R7 ;  /* 0x0000000704008388 */ /* 0x0001e20000000800 */
[----:B------:R-:W-:Y:S06]  /*0310*/  BAR.SYNC.DEFER_BLOCKING 0x0 ;  /* 0x0000000000007b1d */ /* 0x000fec0000010000 */
[----:B0-----:R-:W0:Y:S01]  /*0320*/  @!P2 S2R R7, SR_CgaCtaId ;  /* 0x000000000007a919 */ /* 0x001e220000008800 */
[----:B------:R-:W-:Y:S04]  /*0330*/  @!P1 LDS R2, [R4+0x8] ;  /* 0x0000080004029984 */ /* 0x000fe80000000800 */
[----:B------:R-:W1:Y:S02]  /*0340*/  @!P1 LDS R9, [R4] ;  /* 0x0000000004099984 */ /* 0x000e640000000800 */
[----:B-1----:R-:W-:Y:S01]  /*0350*/  @!P1 FADD R9, R2, R9 ;  /* 0x0000000902099221 */ /* 0x002fe20000000000 */
[----:B------:R-:W-:-:S04]  /*0360*/  @!P2 MOV R2, 0x400 ;  /* 0x000004000002a802 */ /* 0x000fc80000000f00 */
[----:B------:R1:W-:Y:S01]  /*0370*/  @!P1 STS [R4], R9 ;  /* 0x0000000904009388 */ /* 0x0003e20000000800 */
[----:B0-----:R-:W-:Y:S02]  /*0380*/  @!P2 LEA R2, R7, R2, 0x18 ;  /* 0x000000020702a211 */ /* 0x001fe400078ec0ff */
[----:B------:R-:W1:Y:S08]  /*0390*/  @!P2 LDC.64 R6, c[0x0][0x388] ;  /* 0x0000e200ff06ab82 */ /* 0x000e700000000a00 */
[----:B------:R-:W-:Y:S01]  /*03a0*/  BAR.SYNC.DEFER_BLOCKING 0x0 ;  /* 0x0000000000007b1d */ /* 0x000fe20000010000 */
[----:B-1----:R-:W-:-:S05]  /*03b0*/  @!P2 IMAD.WIDE.U32 R4, R5, 0x4, R6 ;  /* 0x000000040504a825 */ /* 0x002fca00078e0006 */
[----:B------:R-:W0:Y:S02]  /*03c0*/  @!P2 LDS.64 R10, [R13+0x10] ;  /* 0x000010000d0aa984 */ /* 0x000e240000000a00 */
[----:B0-----:R-:W-:-:S05]  /*03d0*/  @!P2 FADD R10, R10, R11 ;  /* 0x0000000b0a0aa221 */ /* 0x001fca0000000000 */
[----:B------:R-:W-:Y:S01]  /*03e0*/  @!P2 STS [R13+0x10], R10 ;  /* 0x0000100a0d00a388 */ /* 0x000fe20000000800 */
[----:B------:R-:W-:Y:S06]  /*03f0*/  BAR.SYNC.DEFER_BLOCKING 0x0 ;  /* 0x0000000000007b1d */ /* 0x000fec0000010000 */
        /* <DEDUP_REMOVED lines=21> */
.L_x_32:
[----:B------:R-:W-:Y:S05]  /*0550*/  BSYNC.RECONVERGENT B0 ;  /* 0x0000000000007941 */ /* 0x000fea0003800200 */
.L_x_31:
[----:B------:R-:W-:Y:S06]  /*0560*/  BAR.SYNC.DEFER_BLOCKING 0x0 ;  /* 0x0000000000007b1d */ /* 0x000fec0000010000 */
[----:B-1----:R-:W1:Y:S02]  /*0570*/  LDS.U8 R2, [UR10] ;  /* 0x0000000aff027984 */ /* 0x002e640008000000 */
[----:B-1----:R-:W-:-:S13]  /*0580*/  ISETP.NE.AND P3, PT, R2, RZ, PT ;  /* 0x000000ff0200720c */ /* 0x002fda0003f65270 */
[----:B------:R-:W-:Y:S05]  /*0590*/  @!P3 EXIT ;  /* 0x000000000000b94d */ /* 0x000fea0003800000 */
[----:B------:R-:W-:Y:S01]  /*05a0*/  ISETP.GE.U32.AND P3, PT, R0, R3, PT ;  /* 0x000000030000720c */ /* 0x000fe20003f66070 */
[----:B------:R-:W-:Y:S01]  /*05b0*/  BSSY.RECONVERGENT B0, `(.L_x_33) ;  /* 0x0000006000007945 */ /* 0x000fe20003800200 */
[----:B------:R-:W-:-:S11]  /*05c0*/  HFMA2 R2, -RZ, RZ, 0, 0 ;  /* 0x00000000ff027431 */ /* 0x000fd600000001ff */
[----:B------:R-:W-:Y:S05]  /*05d0*/  @P3 BRA `(.L_x_34) ;  /* 0x00000000000c3947 */ /* 0x000fea0003800000 */
[----:B------:R-:W1:Y:S02]  /*05e0*/  LDC.64 R2, c[0x0][0x388] ;  /* 0x0000e200ff027b82 */ /* 0x000e640000000a00 */
[----:B-1----:R-:W-:-:S06]  /*05f0*/  IMAD.WIDE.U32 R2, R0, 0x4, R2 ;  /* 0x0000000400027825 */ /* 0x002fcc00078e0002 */
[----:B------:R1:W5:Y:S02]  /*0600*/  LDG.E R2, desc[UR6][R2.64] ;  /* 0x0000000602027981 */ /* 0x000364000c1e1900 */
.L_x_34:
[----:B------:R-:W-:Y:S05]  /*0610*/  BSYNC.RECONVERGENT B0 ;  /* 0x0000000000007941 */ /* 0x000fea0003800200 */
.L_x_33:
[----:B------:R-:W-:-:S04]  /*0620*/  UIADD3 UR4, UPT, UPT, UR8, 0x10, URZ ;  /* 0x0000001008047890 */ /* 0x000fc8000fffe0ff */
[----:B------:R-:W-:-:S06]  /*0630*/  ULEA UR4, UR9, UR4, 0x18 ;  /* 0x0000000409047291 */ /* 0x000fcc000f8ec0ff */
[----:B------:R-:W-:-:S05]  /*0640*/  LEA R7, R0, UR4, 0x2 ;  /* 0x0000000400077c11 */ /* 0x000fca000f8e10ff */
[----:B-----5:R-:W-:Y:S01]  /*0650*/  STS [R7], R2 ;  /* 0x0000000207007388 */ /* 0x020fe20000000800 */
[----:B------:R-:W-:Y:S08]  /*0660*/  BAR.SYNC.DEFER_BLOCKING 0x0 ;  /* 0x0000000000007b1d */ /* 0x000ff00000010000 */
[----:B------:R-:W-:Y:S08]  /*0670*/  BAR.SYNC.DEFER_BLOCKING 0x0 ;  /* 0x0000000000007b1d */ /* 0x000ff00000010000 */
[----:B------:R-:W-:Y:S08]  /*0680*/  BAR.SYNC.DEFER_BLOCKING 0x0 ;  /* 0x0000000000007b1d */ /* 0x000ff00000010000 */
[----:B------:R-:W-:Y:S06]  /*0690*/  BAR.SYNC.DEFER_BLOCKING 0x0 ;  /* 0x0000000000007b1d */ /* 0x000fec0000010000 */
[----:B------:R-:W-:Y:S04]  /*06a0*/  @!P0 LDS R0, [R7+0x10] ;  /* 0x0000100007008984 */ /* 0x000fe80000000800 */
[----:B-1----:R-:W1:Y:S02]  /*06b0*/  @!P0 LDS R3, [R7] ;  /* 0x0000000007038984 */ /* 0x002e640000000800 */
[----:B-1----:R-:W-:-:S05]  /*06c0*/  @!P0 FADD R0, R0, R3 ;  /* 0x0000000300008221 */ /* 0x002fca0000000000 */
[----:B------:R-:W-:Y:S01]  /*06d0*/  @!P0 STS [R7], R0 ;  /* 0x0000000007008388 */ /* 0x000fe20000000800 */
[----:B------:R-:W-:Y:S06]  /*06e0*/  BAR.SYNC.DEFER_BLOCKING 0x0 ;  /* 0x0000000000007b1d */ /* 0x000fec0000010000 */
[----:B------:R-:W-:Y:S04]  /*06f0*/  @!P1 LDS R3, [R7+0x8] ;  /* 0x0000080007039984 */ /* 0x000fe80000000800 */
[----:B------:R-:W1:Y:S02]  /*0700*/  @!P1 LDS R2, [R7] ;  /* 0x0000000007029984 */ /* 0x000e640000000800 */
[----:B-1----:R-:W-:-:S05]  /*0710*/  @!P1 FADD R2, R3, R2 ;  /* 0x0000000203029221 */ /* 0x002fca0000000000 */
[----:B------:R-:W-:Y:S01]  /*0720*/  @!P1 STS [R7], R2 ;  /* 0x0000000207009388 */ /* 0x000fe20000000800 */
[----:B------:R-:W-:Y:S06]  /*0730*/  BAR.SYNC.DEFER_BLOCKING 0x0 ;  /* 0x0000000000007b1d */ /* 0x000fec0000010000 */
[----:B0-----:R-:W0:Y:S02]  /*0740*/  @!P2 LDS.64 R4, [UR10+0x10] ;  /* 0x0000100aff04a984 */ /* 0x001e240008000a00 */
[----:B0-----:R-:W-:-:S05]  /*0750*/  @!P2 FADD R4, R4, R5 ;  /* 0x000000050404a221 */ /* 0x001fca0000000000 */
[----:B------:R0:W-:Y:S01]  /*0760*/  @!P2 STS [UR10+0x10], R4 ;  /* 0x00001004ff00a988 */ /* 0x0001e2000800080a */
[----:B------:R-:W-:Y:S06]  /*0770*/  BAR.SYNC.DEFER_BLOCKING 0x0 ;  /* 0x0000000000007b1d */ /* 0x000fec0000010000 */
[----:B------:R-:W-:Y:S05]  /*0780*/  @P2 EXIT ;  /* 0x000000000000294d */ /* 0x000fea0003800000 */
[----:B------:R-:W1:Y:S01]  /*0790*/  LDS R5, [UR10+0x10] ;  /* 0x0000100aff057984 */ /* 0x000e620008000800 */
[----:B------:R-:W1:Y:S08]  /*07a0*/  LDC.64 R2, c[0x0][0x388] ;  /* 0x0000e200ff027b82 */ /* 0x000e700000000a00 */
[----:B------:R-:W2:Y:S01]  /*07b0*/  LDC.64 R6, c[0x4][RZ] ;  /* 0x01000000ff067b82 */ /* 0x000ea20000000a00 */
[----:B-1----:R-:W-:Y:S04]  /*07c0*/  STG.E desc[UR6][R2.64], R5 ;  /* 0x0000000502007986 */ /* 0x002fe8000c101906 */
[----:B--2---:R-:W-:Y:S01]  /*07d0*/  STG.E desc[UR6][R6.64], RZ ;  /* 0x000000ff06007986 */ /* 0x004fe2000c101906 */
[----:B------:R-:W-:Y:S05]  /*07e0*/  EXIT ;  /* 0x000000000000794d */ /* 0x000fea0003800000 */
.L_x_35:
        /* <DEDUP_REMOVED lines=9> */
.L_x_283:


//--------------------- .text._Z16reduceSinglePassILj16ELb0EEvPKfPfj --------------------------
	.section	.text._Z16reduceSinglePassILj16ELb0EEvPKfPfj,"ax",@progbits
	.align	128
        .global         _Z16reduceSinglePassILj16ELb0EEvPKfPfj
        .type           _Z16reduceSinglePassILj16ELb0EEvPKfPfj,@function
        .size           _Z16reduceSinglePassILj16ELb0EEvPKfPfj,(.L_x_284 - _Z16reduceSinglePassILj16ELb0EEvPKfPfj)
        .other          _Z16reduceSinglePassILj16ELb0EEvPKfPfj,@"STO_CUDA_ENTRY STV_DEFAULT"
_Z16reduceSinglePassILj16ELb0EEvPKfPfj:
.text._Z16reduceSinglePassILj16ELb0EEvPKfPfj:
        /* <DEDUP_REMOVED lines=20> */
.L_x_39:
        /* <DEDUP_REMOVED lines=12> */
.L_x_38:
[----:B------:R0:W-:Y:S02]  /*0200*/  STS [R4], R13 ;  /* 0x0000000d04007388 */ /* 0x0001e40000000800 */
.L_x_37:
[----:B------:R-:W-:Y:S05]  /*0210*/  BSYNC.RECONVERGENT B0 ;  /* 0x0000000000007941 */ /* 0x000fea0003800200 */
.L_x_36:
[----:B------:R-:W-:Y:S08]  /*0220*/  BAR.SYNC.DEFER_BLOCKING 0x0 ;  /* 0x0000000000007b1d */ /* 0x000ff00000010000 */
[----:B------:R-:W-:Y:S08]  /*0230*/  BAR.SYNC.DEFER_BLOCKING 0x0 ;  /* 0x0000000000007b1d */ /* 0x000ff00000010000 */
[----:B------:R-:W-:Y:S01]  /*0240*/  BAR.SYNC.DEFER_BLOCKING 0x0 ;  /* 0x0000000000007b1d */ /* 0x000fe20000010000 */
[----:B------:R-:W-:-:S02]  /*0250*/  ISETP.GT.U32.AND P0, PT, R0, 0x7, PT ;  /* 0x000000070000780c */ /* 0x000fc40003f04070 */
[C---:B------:R-:W-:Y:S02]  /*0260*/  ISETP.GT.U32.AND P1, PT, R0.reuse, 0x3, PT ;  /* 0x000000030000780c */ /* 0x040fe40003f24070 */
[C---:B------:R-:W-:Y:S02]  /*0270*/  ISETP.GT.U32.AND P2, PT, R0.reuse, 0x1, PT ;  /* 0x000000010000780c */ /* 0x040fe40003f44070 */
[----:B------:R-:W-:Y:S02]  /*0280*/  ISETP.NE.AND P3, PT, R0, RZ, PT ;  /* 0x000000ff0000720c */ /* 0x000fe40003f65270 */
[----:B------:R-:W-:-:S11]  /*0290*/  ISETP.GE.U32.AND P4, PT, R3, 0x2, PT ;  /* 0x000000020300780c */ /* 0x000fd60003f86070 */
[----:B------:R-:W1:Y:S01]  /*02a0*/  @!P3 S2R R6, SR_CgaCtaId ;  /* 0x000000000006b919 */ /* 0x000e620000008800 */
[----:B0-----:R-:W-:Y:S02]  /*02b0*/  @!P3 MOV R13, 0x400 ;  /* 0x00000400000db802 */ /* 0x001fe40000000f00 */
[----:B------:R-:W-:Y:S01]  /*02c0*/  @!P3 MOV R8, 0x400 ;  /* 0x000004000008b802 */ /* 0x000fe20000000f00 */
[----:B------:R-:W-:Y:S04]  /*02d0*/  @!P0 LDS R2, [R4+0x20] ;  /* 0x0000200004028984 */ /* 0x000fe80000000800 */
[----:B------:R-:W0:Y:S01]  /*02e0*/  @!P0 LDS R7, [R4] ;  /* 0x0000000004078984 */ /* 0x000e220000000800 */
[----:B-1----:R-:W-:Y:S01]  /*02f0*/  @!P3 LEA R13, R6, R13, 0x18 ;  /* 0x0000000d060db211 */ /* 0x002fe200078ec0ff */
[----:B0-----:R-:W-:-:S05]  /*0300*/  @!P0 FADD R7, R2, R7 ;  /* 0x0000000702078221 */ /* 0x001fca0000000000 */
[----:B------:R-:W-:Y:S01]  /*0310*/  @!P0 STS [R4], R7 ;  /* 0x0000000704008388 */ /* 0x000fe20000000800 */
[----:B------:R-:W-:Y:S06]  /*0320*/  BAR.SYNC.DEFER_BLOCKING 0x0 ;  /* 0x0000000000007b1d */ /* 0x000fec0000010000 */
[----:B------:R-:W-:Y:S04]  /*0330*/  @!P1 LDS R2, [R4+0x10] ;  /* 0x0000100004029984 */ /* 0x000fe80000000800 */
[----:B------:R-:W0:Y:S02]  /*0340*/  @!P1 LDS R9, [R4] ;  /* 0x0000000004099984 */ /* 0x000e240000000800 */
[----:B0-----:R-:W-:-:S05]  /*0350*/  @!P1 FADD R9, R2, R9 ;  /* 0x0000000902099221 */ /* 0x001fca0000000000 */
[----:B------:R0:W-:Y:S01]  /*0360*/  @!P1 STS [R4], R9 ;  /* 0x0000000904009388 */ /* 0x0001e20000000800 */
[----:B------:R-:W-:Y:S06]  /*0370*/  BAR.SYNC.DEFER_BLOCKING 0x0 ;  /* 0x0000000000007b1d */ /* 0x000fec0000010000 */
[----:B0-----:R-:W0:Y:S01]  /*0380*/  @!P3 S2R R9, SR_CgaCtaId ;  /* 0x000000000009b919 */ /* 0x001e220000008800 */
[----:B------:R-:W-:Y:S04]  /*0390*/  @!P2 LDS R2, [R4+0x8] ;  /* 0x000008000402a984 */ /* 0x000fe80000000800 */
[----:B------:R-:W1:Y:S01]  /*03a0*/  @!P2 LDS R11, [R4] ;  /* 0x00000000040ba984 */ /* 0x000e620000000800 */
[----:B0-----:R-:W-:Y:S01]  /*03b0*/  @!P3 LEA R9, R9, R8, 0x18 ;  /* 0x000000080909b211 */ /* 0x001fe200078ec0ff */
[----:B-1----:R-:W-:-:S05]  /*03c0*/  @!P2 FADD R11, R2, R11 ;  /* 0x0000000b020ba221 */ /* 0x002fca0000000000 */
        /* <DEDUP_REMOVED lines=29> */
.L_x_41:
[----:B------:R-:W-:Y:S05]  /*05a0*/  BSYNC.RECONVERGENT B0 ;  /* 0x0000000000007941 */ /* 0x000fea0003800200 */
.L_x_40:
        /* <DEDUP_REMOVED lines=11> */
.L_x_43:
[----:B------:R-:W-:Y:S05]  /*0660*/  BSYNC.RECONVERGENT B0 ;  /* 0x0000000000007941 */ /* 0x000fea0003800200 */
.L_x_42:
[----:B------:R-:W-:-:S04]  /*0670*/  UIADD3 UR4, UPT, UPT, UR8, 0x10, URZ ;  /* 0x0000001008047890 */ /* 0x000fc8000fffe0ff */
[----:B------:R-:W-:-:S06]  /*0680*/  ULEA UR4, UR9, UR4, 0x18 ;  /* 0x0000000409047291 */ /* 0x000fcc000f8ec0ff */
[----:B------:R-:W-:-:S05]  /*0690*/  LEA R7, R0, UR4, 0x2 ;  /* 0x0000000400077c11 */ /* 0x000fca000f8e10ff */
[----:B-----5:R-:W-:Y:S01]  /*06a0*/  STS [R7], R2 ;  /* 0x0000000207007388 */ /* 0x020fe20000000800 */
        /* <DEDUP_REMOVED lines=9> */
[----:B0-----:R-:W0:Y:S02]  /*0740*/  @!P1 LDS R4, [R7] ;  /* 0x0000000007049984 */ /* 0x001e240000000800 */
[----:B0-----:R-:W-:-:S05]  /*0750*/  @!P1 FADD R3, R3, R4 ;  /* 0x0000000403039221 */ /* 0x001fca0000000000 */
[----:B------:R-:W-:Y:S01]  /*0760*/  @!P1 STS [R7], R3 ;  /* 0x0000000307009388 */ /* 0x000fe20000000800 */
[----:B------:R-:W-:Y:S06]  /*0770*/  BAR.SYNC.DEFER_BLOCKING 0x0 ;  /* 0x0000000000007b1d */ /* 0x000fec0000010000 */
[----:B------:R-:W-:Y:S04]  /*0780*/  @!P2 LDS R2, [R7+0x8] ;  /* 0x000008000702a984 */ /* 0x000fe80000000800 */
[----:B------:R-:W0:Y:S02]  /*0790*/  @!P2 LDS R5, [R7] ;  /* 0x000000000705a984 */ /* 0x000e240000000800 */
        /* <DEDUP_REMOVED lines=14> */
.L_x_44:
        /* <DEDUP_REMOVED lines=16> */
.L_x_284:


//--------------------- .text._Z16reduceSinglePassILj32ELb0EEvPKfPfj --------------------------
	.section	.text._Z16reduceSinglePassILj32ELb0EEvPKfPfj,"ax",@progbits
	.align	128
        .global         _Z16reduceSinglePassILj32ELb0EEvPKfPfj
        .type           _Z16reduceSinglePassILj32ELb0EEvPKfPfj,@function
        .size           _Z16reduceSinglePassILj32ELb0EEvPKfPfj,(.L_x_285 - _Z16reduceSinglePassILj32ELb0EEvPKfPfj)
        .other          _Z16reduceSinglePassILj32ELb0EEvPKfPfj,@"STO_CUDA_ENTRY STV_DEFAULT"
_Z16reduceSinglePassILj32ELb0EEvPKfPfj:
.text._Z16reduceSinglePassILj32ELb0EEvPKfPfj:
        /* <DEDUP_REMOVED lines=20> */
.L_x_48:
[C---:B------:R-:W-:Y:S01]  /*0140*/  IADD3 R9, PT, PT, R4.reuse, 0x20, RZ ;  /* 0x0000002004097810 */ /* 0x040fe20007ffe0ff */
        /* <DEDUP_REMOVED lines=11> */
.L_x_47:
[----:B------:R0:W-:Y:S02]  /*0200*/  STS [R2], R13 ;  /* 0x0000000d02007388 */ /* 0x0001e40000000800 */
.L_x_46:
[----:B------:R-:W-:Y:S05]  /*0210*/  BSYNC.RECONVERGENT B0 ;  /* 0x0000000000007941 */ /* 0x000fea0003800200 */
.L_x_45:
[----:B------:R-:W-:Y:S08]  /*0220*/  BAR.SYNC.DEFER_BLOCKING 0x0 ;  /* 0x0000000000007b1d */ /* 0x000ff00000010000 */
[----:B------:R-:W-:Y:S01]  /*0230*/  BAR.SYNC.DEFER_BLOCKING 0x0 ;  /* 0x0000000000007b1d */ /* 0x000fe20000010000 */
[C---:B------:R-:W-:Y:S02]  /*0240*/  ISETP.GT.U32.AND P0, PT, R0.reuse, 0xf, PT ;  /* 0x0000000f0000780c */ /* 0x040fe40003f04070 */
[----:B------:R-:W-:-:S02]  /*0250*/  ISETP.GT.U32.AND P1, PT, R0, 0x7, PT ;  /* 0x000000070000780c */ /* 0x000fc40003f24070 */
[C---:B------:R-:W-:Y:S02]  /*0260*/  ISETP.GT.U32.AND P2, PT, R0.reuse, 0x3, PT ;  /* 0x000000030000780c */ /* 0x040fe40003f44070 */
        /* <DEDUP_REMOVED lines=26> */
[----:B------:R-:W-:Y:S01]  /*0410*/  @!P3 STS [R2], R9 ;  /* 0x000000090200b388 */ /* 0x000fe20000000800 */
[----:B0-----:R-:W-:Y:S01]  /*0420*/  @!P4 LEA R11, R11, R4, 0x18 ;  /* 0x000000040b0bc211 */ /* 0x001fe200078ec0ff */
[----:B------:R-:W-:Y:S06]  /*0430*/  BAR.SYNC.DEFER_BLOCKING 0x0 ;  /* 0x0000000000007b1d */ /* 0x000fec0000010000 */
[----:B------:R-:W0:Y:S02]  /*0440*/  @!P4 LDS.64 R6, [R13+0x10] ;  /* 0x000010000d06c984 */ /* 0x000e240000000a00 */
[----:B0-----:R-:W-:-:S02]  /*0450*/  @!P4 FADD R8, R6, R7 ;  /* 0x000000070608c221 */ /* 0x001fc40000000000 */
        /* <DEDUP_REMOVED lines=19> */
[----:B------:R-:W-:Y:S01]  /*0590*/  IADD3 R7, PT, PT, R3, -0x1, RZ ;  /* 0xffffffff03077810 */ /* 0x000fe20007ffe0ff */
[----:B------:R-:W-:-:S02]  /*05a0*/  UMOV UR4, 0x400 ;  /* 0x0000040000047882 */ /* 0x000fc40000000000 */
[----:B0-----:R-:W-:Y:S01]  /*05b0*/  ULEA UR4, UR5, UR4, 0x18 ;  /* 0x0000000405047291 */ /* 0x001fe2000f8ec0ff */
[----:B--2---:R-:W-:-:S04]  /*05c0*/  ISETP.NE.AND P5, PT, R4, R7, PT ;  /* 0x000000070400720c */ /* 0x004fc80003fa5270 */
[----:B------:R-:W-:-:S05]  /*05d0*/  SEL R2, RZ, 0x1, P5 ;  /* 0x00000001ff027807 */ /* 0x000fca0002800000 */
[----:B------:R1:W-:Y:S04]  /*05e0*/  STS.U8 [UR4], R2 ;  /* 0x00000002ff007988 */ /* 0x0003e80008000004 */
.L_x_50:
[----:B------:R-:W-:Y:S05]  /*05f0*/  BSYNC.RECONVERGENT B0 ;  /* 0x0000000000007941 */ /* 0x000fea0003800200 */
.L_x_49:
        /* <DEDUP_REMOVED lines=11> */
.L_x_52:
[----:B------:R-:W-:Y:S05]  /*06b0*/  BSYNC.RECONVERGENT B0 ;  /* 0x0000000000007941 */ /* 0x000fea0003800200 */
.L_x_51:
[----:B------:R-:W-:-:S04]  /*06c0*/  UIADD3 UR4, UPT, UPT, UR8, 0x10, URZ ;  /* 0x0000001008047890 */ /* 0x000fc8000fffe0ff */
[----:B------:R-:W-:-:S06]  /*06d0*/  ULEA UR4, UR9, UR4, 0x18 ;  /* 0x0000000409047291 */ /* 0x000fcc000f8ec0ff */
[----:B------:R-:W-:-:S05]  /*06e0*/  LEA R7, R0, UR4, 0x2 ;  /* 0x0000000400077c11 */ /* 0x000fca000f8e10ff */
[----:B-----5:R-:W-:Y:S01]  /*06f0*/  STS [R7], R2 ;  /* 0x0000000207007388 */ /* 0x020fe20000000800 */
        /* <DEDUP_REMOVED lines=33> */
.L_x_53:
        /* <DEDUP_REMOVED lines=15> */
.L_x_285:


//--------------------- .text._Z16reduceSinglePassILj64ELb0EEvPKfPfj --------------------------
	.section	.text._Z16reduceSinglePassILj64ELb0EEvPKfPfj,"ax",@progbits
	.align	128
        .global         _Z16reduceSinglePassILj64ELb0EEvPKfPfj
        .type           _Z16reduceSinglePassILj64ELb0EEvPKfPfj,@function
        .size           _Z16reduceSinglePassILj64ELb0EEvPKfPfj,(.L_x_286 - _Z16reduceSinglePassILj64ELb0EEvPKfPfj)
        .other          _Z16reduceSinglePassILj64ELb0EEvPKfPfj,@"STO_CUDA_ENTRY STV_DEFAULT"
_Z16reduceSinglePassILj64ELb0EEvPKfPfj:
.text._Z16reduceSinglePassILj64ELb0EEvPKfPfj:
        /* <DEDUP_REMOVED lines=20> */
.L_x_57:
        /* <DEDUP_REMOVED lines=12> */
.L_x_56:
[----:B------:R0:W-:Y:S02]  /*0200*/  STS [R2], R13 ;  /* 0x0000000d02007388 */ /* 0x0001e40000000800 */
.L_x_55:
[----:B------:R-:W-:Y:S05]  /*0210*/  BSYNC.RECONVERGENT B0 ;  /* 0x0000000000007941 */ /* 0x000fea0003800200 */
.L_x_54:
[----:B------:R-:W-:Y:S01]  /*0220*/  BAR.SYNC.DEFER_BLOCKING 0x0 ;  /* 0x0000000000007b1d */ /* 0x000fe20000010000 */
[C---:B------:R-:W-:Y:S02]  /*0230*/  ISETP.GT.U32.AND P0, PT, R0.reuse, 0x1f, PT ;  /* 0x0000001f0000780c */ /* 0x040fe40003f04070 */
[C---:B------:R-:W-:Y:S02]  /*0240*/  ISETP.GT.U32.AND P1, PT, R0.reuse, 0xf, PT ;  /* 0x0000000f0000780c */ /* 0x040fe40003f24070 */
[C---:B------:R-:W-:Y:S02]  /*0250*/  ISETP.GT.U32.AND P2, PT, R0.reuse, 0x7, PT ;  /* 0x000000070000780c */ /* 0x040fe40003f44070 */
[C---:B------:R-:W-:Y:S02]  /*0260*/  ISETP.GT.U32.AND P3, PT, R0.reuse, 0x3, PT ;  /* 0x000000030000780c */ /* 0x040fe40003f64070 */
[C---:B------:R-:W-:Y:S02]  /*0270*/  ISETP.GT.U32.AND P4, PT, R0.reuse, 0x1, PT ;  /* 0x000000010000780c */ /* 0x040fe40003f84070 */
[----:B------:R-:W-:-:S02]  /*0280*/  ISETP.NE.AND P5, PT, R0, RZ, PT ;  /* 0x000000ff0000720c */ /* 0x000fc40003fa5270 */
[----:B------:R-:W-:Y:S01]  /*0290*/  ISETP.GE.U32.AND P6, PT, R3, 0x2, PT ;  /* 0x000000020300780c */ /* 0x000fe20003fc6070 */
[----:B------:R-:W-:Y:S10]  /*02a0*/  @!P0 LDS R4, [R2+0x80] ;  /* 0x0000800002048984 */ /* 0x000ff40000000800 */
[----:B0-----:R-:W-:Y:S01]  /*02b0*/  @!P5 MOV R13, 0x400 ;  /* 0x00000400000dd802 */ /* 0x001fe20000000f00 */
[----:B------:R-:W0:Y:S01]  /*02c0*/  @!P0 LDS R7, [R2] ;  /* 0x0000000002078984 */ /* 0x000e220000000800 */
[----:B------:R-:W1:Y:S02]  /*02d0*/  @!P5 S2R R6, SR_CgaCtaId ;  /* 0x000000000006d919 */ /* 0x000e640000008800 */
        /* <DEDUP_REMOVED lines=25> */
[----:B------:R-:W-:Y:S06]  /*0470*/  BAR.SYNC.DEFER_BLOCKING 0x0 ;  /* 0x0000000000007b1d */ /* 0x000fec0000010000 */
[----:B------:R-:W1:Y:S02]  /*0480*/  @!P5 LDS.64 R10, [R13+0x10] ;  /* 0x000010000d0ad984 */ /* 0x000e640000000a00 */
[----:B-1----:R-:W-:Y:S01]  /*0490*/  @!P5 FADD R10, R10, R11 ;  /* 0x0000000b0a0ad221 */ /* 0x002fe20000000000 */
[----:B0-----:R-:W-:-:S02]  /*04a0*/  @!P5 LEA R11, R7, R4, 0x18 ;  /* 0x00000004070bd211 */ /* 0x001fc400078ec0ff */
[----:B------:R-:W0:Y:S02]  /*04b0*/  @!P5 LDC.64 R6, c[0x0][0x388] ;  /* 0x0000e200ff06db82 */ /* 0x000e240000000a00 */
[----:B------:R-:W-:Y:S06]  /*04c0*/  @!P5 STS [R13+0x10], R10 ;  /* 0x0000100a0d00d388 */ /* 0x000fec0000000800 */
        /* <DEDUP_REMOVED lines=23> */
.L_x_59:
[----:B------:R-:W-:Y:S05]  /*0640*/  BSYNC.RECONVERGENT B0 ;  /* 0x0000000000007941 */ /* 0x000fea0003800200 */
.L_x_58:
        /* <DEDUP_REMOVED lines=11> */
.L_x_61:
[----:B------:R-:W-:Y:S05]  /*0700*/  BSYNC.RECONVERGENT B0 ;  /* 0x0000000000007941 */ /* 0x000fea0003800200 */
.L_x_60:
[----:B------:R-:W-:-:S04]  /*0710*/  UIADD3 UR4, UPT, UPT, UR8, 0x10, URZ ;  /* 0x0000001008047890 */ /* 0x000fc8000fffe0ff */
[----:B------:R-:W-:-:S06]  /*0720*/  ULEA UR4, UR9, UR4, 0x18 ;  /* 0x0000000409047291 */ /* 0x000fcc000f8ec0ff */
[----:B------:R-:W-:-:S05]  /*0730*/  LEA R7, R0, UR4, 0x2 ;  /* 0x0000000400077c11 */ /* 0x000fca000f8e10ff */
[----:B-----5:R-:W-:Y:S01]  /*0740*/  STS [R7], R2 ;  /* 0x0000000207007388 */ /* 0x020fe20000000800 */
        /* <DEDUP_REMOVED lines=37> */
.L_x_62:
        /* <DEDUP_REMOVED lines=14> */
.L_x_286:


//--------------------- .text._Z16reduceSinglePassILj128ELb0EEvPKfPfj --------------------------
	.section	.text._Z16reduceSinglePassILj128ELb0EEvPKfPfj,"ax",@progbits
	.align	128
        .global         _Z16reduceSinglePassILj128ELb0EEvPKfPfj
        .type           _Z16reduceSinglePassILj128ELb0EEvPKfPfj,@function
        .size           _Z16reduceSinglePassILj128ELb0EEvPKfPfj,(.L_x_287 - _Z16reduceSinglePassILj128ELb0EEvPKfPfj)
        .other          _Z16reduceSinglePassILj128ELb0EEvPKfPfj,@"STO_CUDA_ENTRY STV_DEFAULT"
_Z16reduceSinglePassILj128ELb0EEvPKfPfj:
.text._Z16reduceSinglePassILj128ELb0EEvPKfPfj:
        /* <DEDUP_REMOVED lines=20> */
.L_x_66:
        /* <DEDUP_REMOVED lines=12> */
.L_x_65:
[----:B------:R0:W-:Y:S02]  /*0200*/  STS [R2], R13 ;  /* 0x0000000d02007388 */ /* 0x0001e40000000800 */
.L_x_64:
[----:B------:R-:W-:Y:S05]  /*0210*/  BSYNC.RECONVERGENT B0 ;  /* 0x0000000000007941 */ /* 0x000fea0003800200 */
.L_x_63:
[----:B------:R-:W-:Y:S01]  /*0220*/  BAR.SYNC.DEFER_BLOCKING 0x0 ;  /* 0x0000000000007b1d */ /* 0x000fe20000010000 */
[C---:B------:R-:W-:Y:S02]  /*0230*/  ISETP.GT.U32.AND P1, PT, R0.reuse, 0x3f, PT ;  /* 0x0000003f0000780c */ /* 0x040fe40003f24070 */
[C---:B------:R-:W-:Y:S02]  /*0240*/  ISETP.GT.U32.AND P0, PT, R0.reuse, 0x1f, PT ;  /* 0x0000001f0000780c */ /* 0x040fe40003f04070 */
[----:B------:R-:W-:Y:S02]  /*0250*/  P2R R4, PR, RZ, 0x2 ;  /* 0x00000002ff047803 */ /* 0x000fe40000000000 */
[C---:B------:R-:W-:Y:S02]  /*0260*/  ISETP.GT.U32.AND P2, PT, R0.reuse, 0x7, PT ;  /* 0x000000070000780c */ /* 0x040fe40003f44070 */
[C---:B------:R-:W-:Y:S02]  /*0270*/  ISETP.GT.U32.AND P3, PT, R0.reuse, 0x3, PT ;  /* 0x000000030000780c */ /* 0x040fe40003f64070 */
[----:B------:R-:W-:-:S02]  /*0280*/  ISETP.GT.U32.AND P4, PT, R0, 0x1, PT ;  /* 0x000000010000780c */ /* 0x000fc40003f84070 */
[----:B------:R-:W-:Y:S02]  /*0290*/  ISETP.NE.AND P5, PT, R0, RZ, PT ;  /* 0x000000ff0000720c */ /* 0x000fe40003fa5270 */
        /* <DEDUP_REMOVED lines=8> */
[----:B------:R-:W-:Y:S01]  /*0320*/  BAR.SYNC.DEFER_BLOCKING 0x0 ;  /* 0x0000000000007b1d */ /* 0x000fe20000010000 */
[----:B------:R-:W-:-:S05]  /*0330*/  ISETP.GT.U32.AND P1, PT, R0, 0xf, PT ;  /* 0x0000000f0000780c */ /* 0x000fca0003f24070 */
        /* <DEDUP_REMOVED lines=55> */
.L_x_68:
[----:B------:R-:W-:Y:S05]  /*06b0*/  BSYNC.RECONVERGENT B0 ;  /* 0x0000000000007941 */ /* 0x000fea0003800200 */
.L_x_67:
        /* <DEDUP_REMOVED lines=11> */
.L_x_70:
[----:B------:R-:W-:Y:S05]  /*0770*/  BSYNC.RECONVERGENT B0 ;  /* 0x0000000000007941 */ /* 0x000fea0003800200 */
.L_x_69:
[----:B------:R-:W-:Y:S01]  /*0780*/  UIADD3 UR4, UPT, UPT, UR8, 0x10, URZ ;  /* 0x0000001008047890 */ /* 0x000fe2000fffe0ff */
[----:B------:R-:W-:-:S03]  /*0790*/  ISETP.GT.U32.AND P6, PT, R0, 0x3f, PT ;  /* 0x0000003f0000780c */ /* 0x000fc60003fc4070 */
        /* <DEDUP_REMOVED lines=45> */
.L_x_71:
        /* <DEDUP_REMOVED lines=9> */
.L_x_287:


//--------------------- .text._Z16reduceSinglePassILj256ELb0EEvPKfPfj --------------------------
	.section	.text._Z16reduceSinglePassILj256ELb0EEvPKfPfj,"ax",@progbits
	.align	128
        .global         _Z16reduceSinglePassILj256ELb0EEvPKfPfj
        .type           _Z16reduceSinglePassILj256ELb0EEvPKfPfj,@function
        .size           _Z16reduceSinglePassILj256ELb0EEvPKfPfj,(.L_x_288 - _Z16reduceSinglePassILj256ELb0EEvPKfPfj)
        .other          _Z16reduceSinglePassILj256ELb0EEvPKfPfj,@"STO_CUDA_ENTRY STV_DEFAULT"
_Z16reduceSinglePassILj256ELb0EEvPKfPfj:
.text._Z16reduceSinglePassILj256ELb0EEvPKfPfj:
        /* <DEDUP_REMOVED lines=20> */
.L_x_75:
        /* <DEDUP_REMOVED lines=12> */
.L_x_74:
[----:B------:R0:W-:Y:S02]  /*0200*/  STS [R2], R13 ;  /* 0x0000000d02007388 */ /* 0x0001e40000000800 */
.L_x_73:
[----:B------:R-:W-:Y:S05]  /*0210*/  BSYNC.RECONVERGENT B0 ;  /* 0x0000000000007941 */ /* 0x000fea0003800200 */
.L_x_72:
        /* <DEDUP_REMOVED lines=14> */
[----:B0-----:R-:W-:Y:S01]  /*0300*/  @!P0 FADD R7, R4, R7 ;  /* 0x0000000704078221 */ /* 0x001fe20000000000 */
[----:B------:R-:W-:-:S04]  /*0310*/  P2R R4, PR, RZ, 0x2 ;  /* 0x00000002ff047803 */ /* 0x000fc80000000000 */
[----:B------:R-:W-:Y:S01]  /*0320*/  @!P0 STS [R2], R7 ;  /* 0x0000000702008388 */ /* 0x000fe20000000800 */
[----:B------:R-:W-:Y:S01]  /*0330*/  BAR.SYNC.DEFER_BLOCKING 0x0 ;  /* 0x0000000000007b1d */ /* 0x000fe20000010000 */
[----:B------:R-:W-:-:S05]  /*0340*/  ISETP.GT.U32.AND P0, PT, R0, 0x1f, PT ;  /* 0x0000001f0000780c */ /* 0x000fca0003f04070 */
[----:B------:R-:W-:Y:S04]  /*0350*/  @!P1 LDS R4, [R2+0x100] ;  /* 0x0001000002049984 */ /* 0x000fe80000000800 */
[----:B------:R-:W0:Y:S02]  /*0360*/  @!P1 LDS R9, [R2] ;  /* 0x0000000002099984 */ /* 0x000e240000000800 */
        /* <DEDUP_REMOVED lines=59> */
.L_x_77:
[----:B------:R-:W-:Y:S05]  /*0720*/  BSYNC.RECONVERGENT B0 ;  /* 0x0000000000007941 */ /* 0x000fea0003800200 */
.L_x_76:
        /* <DEDUP_REMOVED lines=11> */
.L_x_79:
[----:B------:R-:W-:Y:S05]  /*07e0*/  BSYNC.RECONVERGENT B0 ;  /* 0x0000000000007941 */ /* 0x000fea0003800200 */
.L_x_78:
[----:B------:R-:W-:Y:S01]  /*07f0*/  UIADD3 UR4, UPT, UPT, UR8, 0x10, URZ ;  /* 0x0000001008047890 */ /* 0x000fe2000fffe0ff */
[----:B0-----:R-:W-:Y:S02]  /*0800*/  P2R R5, PR, RZ, 0x20 ;  /* 0x00000020ff057803 */ /* 0x001fe40000000000 */
[C---:B------:R-:W-:Y:S01]  /*0810*/  ISETP.GT.U32.AND P5, PT, R0.reuse, 0x7f, PT ;  /* 0x0000007f0000780c */ /* 0x040fe20003fa4070 */
[----:B------:R-:W-:Y:S01]  /*0820*/  ULEA UR4, UR9, UR4, 0x18 ;  /* 0x0000000409047291 */ /* 0x000fe2000f8ec0ff */
[----:B------:R-:W-:-:S05]  /*0830*/  ISETP.GT.U32.AND P6, PT, R0, 0x3f, PT ;  /* 0x0000003f0000780c */ /* 0x000fca0003fc4070 */
[----:B------:R-:W-:-:S05]  /*0840*/  LEA R7, R0, UR4, 0x2 ;  /* 0x0000000400077c11 */ /* 0x000fca000f8e10ff */
[----:B-----5:R-:W-:Y:S01]  /*0850*/  STS [R7], R2 ;  /* 0x0000000207007388 */ /* 0x020fe20000000800 */
[----:B------:R-:W-:Y:S06]  /*0860*/  BAR.SYNC.DEFER_BLOCKING 0x0 ;  /* 0x0000000000007b1d */ /* 0x000fec0000010000 */
[----:B-1----:R-:W-:Y:S04]  /*0870*/  @!P5 LDS R3, [R7+0x200] ;  /* 0x000200000703d984 */ /* 0x002fe80000000800 */
[----:B------:R-:W0:Y:S02]  /*0880*/  @!P5 LDS R4, [R7] ;  /* 0x000000000704d984 */ /* 0x000e240000000800 */
[----:B0-----:R-:W-:-:S05]  /*0890*/  @!P5 FADD R3, R3, R4 ;  /* 0x000000040303d221 */ /* 0x001fca0000000000 */
[----:B------:R-:W-:Y:S01]  /*08a0*/  @!P5 STS [R7], R3 ;  /* 0x000000030700d388 */ /* 0x000fe20000000800 */
[----:B------:R-:W-:Y:S01]  /*08b0*/  BAR.SYNC.DEFER_BLOCKING 0x0 ;  /* 0x0000000000007b1d */ /* 0x000fe20000010000 */
[----:B------:R-:W-:-:S05]  /*08c0*/  ISETP.NE.AND P5, PT, R5, RZ, PT ;  /* 0x000000ff0500720c */ /* 0x000fca0003fa5270 */
        /* <DEDUP_REMOVED lines=41> */
.L_x_80:
        /* <DEDUP_REMOVED lines=10> */
.L_x_288:


//--------------------- .text._Z16reduceSinglePassILj512ELb0EEvPKfPfj --------------------------
	.section	.text._Z16reduceSinglePassILj512ELb0EEvPKfPfj,"ax",@progbits
	.align	128
        .global         _Z16reduceSinglePassILj512ELb0EEvPKfPfj
        .type           _Z16reduceSinglePassILj512ELb0EEvPKfPfj,@function
        .size           _Z16reduceSinglePassILj512ELb0EEvPKfPfj,(.L_x_289 - _Z16reduceSinglePassILj512ELb0EEvPKfPfj)
        .other          _Z16reduceSinglePassILj512ELb0EEvPKfPfj,@"STO_CUDA_ENTRY STV_DEFAULT"
_Z16reduceSinglePassILj512ELb0EEvPKfPfj:
.text._Z16reduceSinglePassILj512ELb0EEvPKfPfj:
        /* <DEDUP_REMOVED lines=13> */
[----:B---3--:R-:W-:Y:S01]  /*00d0*/  IMAD.SHL.U32 R5, R2, 0x400, RZ ;  /* 0x0000040002057824 */ /* 0x008fe200078e00ff */
[----:B------:R3:W-:Y:S04]  /*00e0*/  STS [R4], RZ ;  /* 0x000000ff04007388 */ /* 0x0007e80000000800 */
[----:B------:R-:W-:-:S04]  /*00f0*/  LOP3.LUT R5, R5, R0, RZ, 0xfc, !PT ;  /* 0x0000000005057212 */ /* 0x000fc800078efcff */
[----:B0-----:R-:W-:-:S13]  /*0100*/  ISETP.GE.U32.AND P0, PT, R5, UR5, PT ;  /* 0x0000000505007c0c */ /* 0x001fda000bf06070 */
[----:B-1234-:R-:W-:Y:S05]  /*0110*/  @P0 BRA `(.L_x_82) ;  /* 0x0000000000400947 */ /* 0x01efea0003800000 */
[----:B------:R-:W0:Y:S01]  /*0120*/  LDC.64 R10, c[0x0][0x380] ;  /* 0x0000e000ff0a7b82 */ /* 0x000e220000000a00 */
[----:B------:R-:W-:Y:S01]  /*0130*/  BSSY.RECONVERGENT B1, `(.L_x_83) ;  /* 0x000000d000017945 */ /* 0x000fe20003800200 */
[----:B------:R-:W-:-:S07]  /*0140*/  IMAD.MOV.U32 R13, RZ, RZ, RZ ;  /* 0x000000ffff0d7224 */ /* 0x000fce00078e00ff */
.L_x_84:
        /* <DEDUP_REMOVED lines=12> */
.L_x_83:
[----:B------:R0:W-:Y:S02]  /*0210*/  STS [R4], R13 ;  /* 0x0000000d04007388 */ /* 0x0001e40000000800 */
.L_x_82:
[----:B------:R-:W-:Y:S05]  /*0220*/  BSYNC.RECONVERGENT B0 ;  /* 0x0000000000007941 */ /* 0x000fea0003800200 */
.L_x_81:
        /* <DEDUP_REMOVED lines=12> */
[----:B------:R-:W1:Y:S01]  /*02f0*/  @!P5 S2R R8, SR_CgaCtaId ;  /* 0x000000000008d919 */ /* 0x000e620000008800 */
[----:B------:R-:W2:Y:S01]  /*0300*/  @!P5 S2R R10, SR_CgaCtaId ;  /* 0x00000000000ad919 */ /* 0x000ea20000008800 */
[----:B-1----:R-:W-:Y:S01]  /*0310*/  @!P5 LEA R13, R8, R13, 0x18 ;  /* 0x0000000d080dd211 */ /* 0x002fe200078ec0ff */
[----:B0-----:R-:W-:-:S05]  /*0320*/  @!P1 FADD R5, R5, R6 ;  /* 0x0000000605059221 */ /* 0x001fca0000000000 */
[----:B------:R0:W-:Y:S01]  /*0330*/  @!P1 STS [R4], R5 ;  /* 0x0000000504009388 */ /* 0x0001e20000000800 */
[----:B------:R-:W-:Y:S01]  /*0340*/  BAR.SYNC.DEFER_BLOCKING 0x0 ;  /* 0x0000000000007b1d */ /* 0x000fe20000010000 */
[----:B------:R-:W-:Y:S02]  /*0350*/  ISETP.GT.U32.AND P1, PT, R0, 0x3f, PT ;  /* 0x0000003f0000780c */ /* 0x000fe40003f24070 */
[----:B0-----:R-:W-:Y:S02]  /*0360*/  P2R R5, PR, RZ, 0x1 ;  /* 0x00000001ff057803 */ /* 0x001fe40000000000 */
[----:B------:R-:W-:Y:S01]  /*0370*/  P2R R5, PR, RZ, 0x2 ;  /* 0x00000002ff057803 */ /* 0x000fe20000000000 */
        /* <DEDUP_REMOVED lines=31> */
[----:B------:R-:W-:Y:S01]  /*0570*/  BAR.SYNC.DEFER_BLOCKING 0x0 ;  /* 0x0000000000007b1d */ /* 0x000fe20000010000 */
[----:B0-----:R-:W-:-:S04]  /*0580*/  @!P5 MOV R5, 0x400 ;  /* 0x000004000005d802 */ /* 0x001fc80000000f00 */
[----:B--2---:R-:W-:Y:S01]  /*0590*/  @!P5 LEA R10, R10, R5, 0x18 ;  /* 0x000000050a0ad211 */ /* 0x004fe200078ec0ff */
[----:B------:R-:W-:Y:S04]  /*05a0*/  @!P4 LDS R6, [R4+0x8] ;  /* 0x000008000406c984 */ /* 0x000fe80000000800 */
[----:B------:R-:W0:Y:S02]  /*05b0*/  @!P4 LDS R7, [R4] ;  /* 0x000000000407c984 */ /* 0x000e240000000800 */
[----:B0-----:R-:W-:-:S05]  /*05c0*/  @!P4 FADD R9, R6, R7 ;  /* 0x000000070609c221 */ /* 0x001fca0000000000 */
        /* <DEDUP_REMOVED lines=29> */
.L_x_86:
[----:B------:R-:W-:Y:S05]  /*07a0*/  BSYNC.RECONVERGENT B0 ;  /* 0x0000000000007941 */ /* 0x000fea0003800200 */
.L_x_85:
        /* <DEDUP_REMOVED lines=11> */
.L_x_88:
[----:B------:R-:W-:Y:S05]  /*0860*/  BSYNC.RECONVERGENT B0 ;  /* 0x0000000000007941 */ /* 0x000fea0003800200 */
.L_x_87:
[----:B------:R-:W-:Y:S01]  /*0870*/  UIADD3 UR4, UPT, UPT, UR8, 0x10, URZ ;  /* 0x0000001008047890 */ /* 0x000fe2000fffe0ff */
[C---:B------:R-:W-:Y:S02]  /*0880*/  ISETP.GT.U32.AND P6, PT, R0.reuse, 0xff, PT ;  /* 0x000000ff0000780c */ /* 0x040fe40003fc4070 */
[----:B------:R-:W-:Y:S01]  /*0890*/  P2R R6, PR, RZ, 0x20 ;  /* 0x00000020ff067803 */ /* 0x000fe20000000000 */
[----:B------:R-:W-:Y:S01]  /*08a0*/  ULEA UR4, UR9, UR4, 0x18 ;  /* 0x0000000409047291 */ /* 0x000fe2000f8ec0ff */
[----:B------:R-:W-:-:S05]  /*08b0*/  ISETP.GT.U32.AND P5, PT, R0, 0x7f, PT ;  /* 0x0000007f0000780c */ /* 0x000fca0003fa4070 */
[----:B------:R-:W-:-:S05]  /*08c0*/  LEA R7, R0, UR4, 0x2 ;  /* 0x0000000400077c11 */ /* 0x000fca000f8e10ff */
[----:B-----5:R-:W-:Y:S01]  /*08d0*/  STS [R7], R2 ;  /* 0x0000000207007388 */ /* 0x020fe20000000800 */
[----:B------:R-:W-:Y:S06]  /*08e0*/  BAR.SYNC.DEFER_BLOCKING 0x0 ;  /* 0x0000000000007b1d */ /* 0x000fec0000010000 */
[----:B-1----:R-:W-:Y:S04]  /*08f0*/  @!P6 LDS R3, [R7+0x400] ;  /* 0x000400000703e984 */ /* 0x002fe80000000800 */
[----:B0-----:R-:W0:Y:S02]  /*0900*/  @!P6 LDS R4, [R7] ;  /* 0x000000000704e984 */ /* 0x001e240000000800 */
        /* <DEDUP_REMOVED lines=51> */
.L_x_89:
        /* <DEDUP_REMOVED lines=12> */
.L_x_289:


//--------------------- .text._Z16reduceSinglePassILj1ELb1EEvPKfPfj --------------------------
	.section	.text._Z16reduceSinglePassILj1ELb1EEvPKfPfj,"ax",@progbits
	.align	128
        .global         _Z16reduceSinglePassILj1ELb1EEvPKfPfj
        .type           _Z16reduceSinglePassILj1ELb1EEvPKfPfj,@function
        .size           _Z16reduceSinglePassILj1ELb1EEvPKfPfj,(.L_x_290 - _Z16reduceSinglePassILj1ELb1EEvPKfPfj)
        .other          _Z16reduceSinglePassILj1ELb1EEvPKfPfj,@"STO_CUDA_ENTRY STV_DEFAULT"
_Z16reduceSinglePassILj1ELb1EEvPKfPfj:
.text._Z16reduceSinglePassILj1ELb1EEvPKfPfj:
[----:B------:R-:W-:Y:S01]  /*0000*/  LDC R1, c[0x0][0x37c] ;  /* 0x0000df00ff017b82 */ /* 0x000fe20000000800 */
[----:B------:R-:W0:Y:S01]  /*0010*/  S2R R15, SR_CgaCtaId ;  /* 0x00000000000f7919 */ /* 0x000e220000008800 */
[----:B------:R-:W-:Y:S01]  /*0020*/  MOV R8, 0x400 ;  /* 0x0000040000087802 */ /* 0x000fe20000000f00 */
[----:B------:R-:W1:Y:S01]  /*0030*/  LDCU UR6, c[0x0][0x390] ;  /* 0x00007200ff0677ac */ /* 0x000e620008000800 */
[----:B------:R-:W-:Y:S01]  /*0040*/  BSSY.RECONVERGENT B0, `(.L_x_90) ;  /* 0x000001a000007945 */ /* 0x000fe20003800200 */
[----:B------:R-:W2:Y:S02]  /*0050*/  S2R R0, SR_TID.X ;  /* 0x0000000000007919 */ /* 0x000ea40000002100 */
[----:B------:R-:W-:Y:S01]  /*0060*/  VIADD R2, R8, 0x10 ;  /* 0x0000001008027836 */ /* 0x000fe20000000000 */
[----:B------:R-:W3:Y:S01]  /*0070*/  LDCU.64 UR4, c[0x0][0x358] ;  /* 0x00006b00ff0477ac */ /* 0x000ee20008000a00 */
[----:B------:R-:W4:Y:S03]  /*0080*/  S2R R17, SR_CTAID.X ;  /* 0x0000000000117919 */ /* 0x000f260000002500 */
[----:B0-----:R-:W-:-:S05]  /*0090*/  LEA R3, R15, R2, 0x18 ;  /* 0x000000020f037211 */ /* 0x001fca00078ec0ff */
[----:B--2---:R-:W-:Y:S02]  /*00a0*/  IMAD R2, R0, 0x4, R3 ;  /* 0x0000000400027824 */ /* 0x004fe400078e0203 */
[----:B------:R-:W0:Y:S01]  /*00b0*/  LDC R3, c[0x0][0x370] ;  /* 0x0000dc00ff037b82 */ /* 0x000e220000000800 */
[----:B----4-:R-:W-:Y:S02]  /*00c0*/  IMAD R4, R17, 0x2, R0 ;  /* 0x0000000211047824 */ /* 0x010fe400078e0200 */
[----:B------:R2:W-:Y:S03]  /*00d0*/  STS [R2], RZ ;  /* 0x000000ff02007388 */ /* 0x0005e60000000800 */
[----:B-1----:R-:W-:-:S13]  /*00e0*/  ISETP.GE.U32.AND P0, PT, R4, UR6, PT ;  /* 0x0000000604007c0c */ /* 0x002fda000bf06070 */
[----:B--23--:R-:W-:Y:S05]  /*00f0*/  @P0 BRA `(.L_x_91) ;  /* 0x0000000000380947 */ /* 0x00cfea0003800000 */
[----:B------:R-:W1:Y:S01]  /*0100*/  LDC.64 R6, c[0x0][0x380] ;  /* 0x0000e000ff067b82 */ /* 0x000e620000000a00 */
[----:B------:R-:W-:Y:S01]  /*0110*/  BSSY.RECONVERGENT B1, `(.L_x_92) ;  /* 0x000000b000017945 */ /* 0x000fe20003800200 */
[----:B------:R-:W-:Y:S02]  /*0120*/  IMAD.MOV.U32 R9, RZ, RZ, R4 ;  /* 0x000000ffff097224 */ /* 0x000fe400078e0004 */
[----:B------:R-:W-:-:S07]  /*0130*/  IMAD.MOV.U32 R11, RZ, RZ, RZ ;  /* 0x000000ffff0b7224 */ /* 0x000fce00078e00ff */
.L_x_93:
[----:B-1----:R-:W-:-:S05]  /*0140*/  IMAD.WIDE.U32 R4, R9, 0x4, R6 ;  /* 0x0000000409047825 */ /* 0x002fca00078e0006 */
[----:B------:R-:W2:Y:S04]  /*0150*/  LDG.E R10, desc[UR4][R4.64] ;  /* 0x00000004040a7981 */ /* 0x000ea8000c1e1900 */
[----:B------:R-:W3:Y:S01]  /*0160*/  LDG.E R13, desc[UR4][R4.64+0x4] ;  /* 0x00000404040d7981 */ /* 0x000ee2000c1e1900 */
[----:B0-----:R-:W-:-:S05]  /*0170*/  IMAD R9, R3, 0x2, R9 ;  /* 0x0000000203097824 */ /* 0x001fca00078e0209 */
[----:B------:R-:W-:Y:S01]  /*0180*/  ISETP.GE.U32.AND P0, PT, R9, UR6, PT ;  /* 0x0000000609007c0c */ /* 0x000fe2000bf06070 */
[----:B--2---:R-:W-:-:S04]  /*0190*/  FADD R10, R10, R11 ;  /* 0x0000000b0a0a7221 */ /* 0x004fc80000000000 */
[----:B---3--:R-:W-:-:S08]  /*01a0*/  FADD R11, R10, R13 ;  /* 0x0000000d0a0b7221 */ /* 0x008fd00000000000 */
[----:B------:R-:W-:Y:S05]  /*01b0*/  @!P0 BRA `(.L_x_93) ;  /* 0xfffffffc00e08947 */ /* 0x000fea000383ffff */
[----:B------:R-:W-:Y:S05]  /*01c0*/  BSYNC.RECONVERGENT B1 ;  /* 0x0000000000017941 */ /* 0x000fea0003800200 */
.L_x_92:
[----:B------:R1:W-:Y:S02]  /*01d0*/  STS [R2], R11 ;  /* 0x0000000b02007388 */ /* 0x0003e40000000800 */
.L_x_91:
[----:B------:R-:W-:Y:S05]  /*01e0*/  BSYNC.RECONVERGENT B0 ;  /* 0x0000000000007941 */ /* 0x000fea0003800200 */
.L_x_90:
        /* <DEDUP_REMOVED lines=8> */
[----:B0-----:R-:W-:-:S11]  /*0270*/  ISETP.GE.U32.AND P1, PT, R3, 0x2, PT ;  /* 0x000000020300780c */ /* 0x001fd60003f26070 */
[----:B------:R-:W-:Y:S01]  /*0280*/  @!P0 LEA R7, R15, R8, 0x18 ;  /* 0x000000080f078211 */ /* 0x000fe200078ec0ff */
[----:B------:R-:W0:Y:S05]  /*0290*/  @!P0 LDC.64 R4, c[0x0][0x388] ;  /* 0x0000e200ff048b82 */ /* 0x000e2a0000000a00 */
[----:B------:R-:W2:Y:S01]  /*02a0*/  @!P0 LDS R7, [R7+0x10] ;  /* 0x0000100007078984 */ /* 0x000ea20000000800 */
[----:B0-----:R-:W-:-:S05]  /*02b0*/  @!P0 IMAD.WIDE.U32 R4, R17, 0x4, R4 ;  /* 0x0000000411048825 */ /* 0x001fca00078e0004 */
[----:B--2---:R0:W-:Y:S01]  /*02c0*/  @!P0 STG.E desc[UR4][R4.64], R7 ;  /* 0x0000000704008986 */ /* 0x0041e2000c101904 */
[----:B------:R-:W-:Y:S05]  /*02d0*/  @!P1 EXIT ;  /* 0x000000000000994d */ /* 0x000fea0003800000 */
[----:B------:R-:W-:Y:S01]  /*02e0*/  LEA R9, R15, R8, 0x18 ;  /* 0x000000080f097211 */ /* 0x000fe200078ec0ff */
[----:B------:R-:W-:Y:S06]  /*02f0*/  MEMBAR.SC.GPU ;  /* 0x0000000000007992 */ /* 0x000fec0000002000 */
[----:B------:R-:W-:-:S00]  /*0300*/  ERRBAR ;  /* 0x00000000000079ab */ /* 0x000fc00000000000 */
[----:B------:R-:W-:Y:S06]  /*0310*/  CGAERRBAR ;  /* 0x00000000000075ab */ /* 0x000fec0000000000 */
[----:B------:R-:W-:Y:S01]  /*0320*/  CCTL.IVALL ;  /* 0x00000000ff00798f */ /* 0x000fe20002000000 */
[----:B------:R-:W-:Y:S04]  /*0330*/  BSSY.RECONVERGENT B0, `(.L_x_94) ;  /* 0x0000009000007945 */ /* 0x000fe80003800200 */
[----:B------:R-:W-:Y:S05]  /*0340*/  @P0 BRA `(.L_x_95) ;  /* 0x00000000001c0947 */ /* 0x000fea0003800000 */
[----:B0-----:R-:W0:Y:S02]  /*0350*/  LDC.64 R4, c[0x4][RZ] ;  /* 0x01000000ff047b82 */ /* 0x001e240000000a00 */
[----:B0-----:R-:W2:Y:S01]  /*0360*/  ATOMG.E.INC.STRONG.GPU PT, R4, desc[UR4][R4.64], R3 ;  /* 0x80000003040479a8 */ /* 0x001ea200099ef104 */
[----:B------:R-:W-:Y:S01]  /*0370*/  VIADD R7, R3, 0xffffffff ;  /* 0xffffffff03077836 */ /* 0x000fe20000000000 */
[----:B------:R-:W-:-:S04]  /*0380*/  LEA R15, R15, R8, 0x18 ;  /* 0x000000080f0f7211 */ /* 0x000fc800078ec0ff */
[----:B--2---:R-:W-:-:S04]  /*0390*/  ISETP.NE.AND P1, PT, R4, R7, PT ;  /* 0x000000070400720c */ /* 0x004fc80003f25270 */
[----:B------:R-:W-:-:S05]  /*03a0*/  SEL R6, RZ, 0x1, P1 ;  /* 0x00000001ff067807 */ /* 0x000fca0000800000 */
[----:B------:R2:W-:Y:S04]  /*03b0*/  STS.U8 [R15], R6 ;  /* 0x000000060f007388 */ /* 0x0005e80000000000 */
.L_x_95:
[----:B------:R-:W-:Y:S05]  /*03c0*/  BSYNC.RECONVERGENT B0 ;  /* 0x0000000000007941 */ /* 0x000fea0003800200 */
.L_x_94:
[----:B------:R-:W-:Y:S06]  /*03d0*/  BAR.SYNC.DEFER_BLOCKING 0x0 ;  /* 0x0000000000007b1d */ /* 0x000fec0000010000 */
[----:B0-----:R-:W0:Y:S02]  /*03e0*/  LDS.U8 R4, [R9] ;  /* 0x0000000009047984 */ /* 0x001e240000000000 */
[----:B0-----:R-:W-:-:S13]  /*03f0*/  ISETP.NE.AND P1, PT, R4, RZ, PT ;  /* 0x000000ff0400720c */ /* 0x001fda0003f25270 */
[----:B------:R-:W-:Y:S05]  /*0400*/  @!P1 EXIT ;  /* 0x000000000000994d */ /* 0x000fea0003800000 */
[----:B------:R-:W-:Y:S01]  /*0410*/  ISETP.GE.U32.AND P1, PT, R0, R3, PT ;  /* 0x000000030000720c */ /* 0x000fe20003f26070 */
[----:B------:R-:W-:Y:S01]  /*0420*/  BSSY.RECONVERGENT B0, `(.L_x_96) ;  /* 0x0000006000007945 */ /* 0x000fe20003800200 */
[----:B------:R-:W-:-:S11]  /*0430*/  IMAD.MOV.U32 R5, RZ, RZ, RZ ;  /* 0x000000ffff057224 */ /* 0x000fd600078e00ff */
[----:B------:R-:W-:Y:S05]  /*0440*/  @P1 BRA `(.L_x_97) ;  /* 0x00000000000c1947 */ /* 0x000fea0003800000 */
[----:B------:R-:W0:Y:S02]  /*0450*/  LDC.64 R4, c[0x0][0x388] ;  /* 0x0000e200ff047b82 */ /* 0x000e240000000a00 */
[----:B0-----:R-:W-:-:S06]  /*0460*/  IMAD.WIDE.U32 R4, R0, 0x4, R4 ;  /* 0x0000000400047825 */ /* 0x001fcc00078e0004 */
[----:B------:R0:W5:Y:S02]  /*0470*/  LDG.E R5, desc[UR4][R4.64] ;  /* 0x0000000404057981 */ /* 0x000164000c1e1900 */
.L_x_97:
[----:B------:R-:W-:Y:S05]  /*0480*/  BSYNC.RECONVERGENT B0 ;  /* 0x0000000000007941 */ /* 0x000fea0003800200 */
.L_x_96:
        /* <DEDUP_REMOVED lines=8> */
[----:B---3--:R-:W-:Y:S05]  /*0510*/  @P0 EXIT ;  /* 0x000000000000094d */ /* 0x008fea0003800000 */
[----:B------:R-:W3:Y:S01]  /*0520*/  LDS R7, [R9+0x10] ;  /* 0x0000100009077984 */ /* 0x000ee20000000800 */
[----:B-1----:R-:W3:Y:S08]  /*0530*/  LDC.64 R2, c[0x0][0x388] ;  /* 0x0000e200ff027b82 */ /* 0x002ef00000000a00 */
[----:B0-----:R-:W0:Y:S01]  /*0540*/  LDC.64 R4, c[0x4][RZ] ;  /* 0x01000000ff047b82 */ /* 0x001e220000000a00 */
[----:B---3--:R-:W-:Y:S04]  /*0550*/  STG.E desc[UR4][R2.64], R7 ;  /* 0x0000000702007986 */ /* 0x008fe8000c101904 */
[----:B0-----:R-:W-:Y:S01]  /*0560*/  STG.E desc[UR4][R4.64], RZ ;  /* 0x000000ff04007986 */ /* 0x001fe2000c101904 */
[----:B------:R-:W-:Y:S05]  /*0570*/  EXIT ;  /* 0x000000000000794d */ /* 0x000fea0003800000 */
.L_x_98:
        /* <DEDUP_REMOVED lines=16> */
.L_x_290:


//--------------------- .text._Z16reduceSinglePassILj2ELb1EEvPKfPfj --------------------------
	.section	.text._Z16reduceSinglePassILj2ELb1EEvPKfPfj,"ax",@progbits
	.align	128
        .global         _Z16reduceSinglePassILj2ELb1EEvPKfPfj
        .type           _Z16reduceSinglePassILj2ELb1EEvPKfPfj,@function
        .size           _Z16reduceSinglePassILj2ELb1EEvPKfPfj,(.L_x_291 - _Z16reduceSinglePassILj2ELb1EEvPKfPfj)
        .other          _Z16reduceSinglePassILj2ELb1EEvPKfPfj,@"STO_CUDA_ENTRY STV_DEFAULT"
_Z16reduceSinglePassILj2ELb1EEvPKfPfj:
.text._Z16reduceSinglePassILj2ELb1EEvPKfPfj:
[----:B------:R-:W-:Y:S01]  /*0000*/  LDC R1, c[0x0][0x37c] ;  /* 0x0000df00ff017b82 */ /* 0x000fe20000000800 */
[----:B------:R-:W0:Y:S01]  /*0010*/  S2R R5, SR_CgaCtaId ;  /* 0x0000000000057919 */ /* 0x000e220000008800 */
[----:B------:R-:W-:Y:S01]  /*0020*/  MOV R6, 0x400 ;  /* 0x0000040000067802 */ /* 0x000fe20000000f00 */
[----:B------:R-:W1:Y:S05]  /*0030*/  LDCU UR6, c[0x0][0x390] ;  /* 0x00007200ff0677ac */ /* 0x000e6a0008000800 */
[----:B------:R-:W2:Y:S01]  /*0040*/  LDC R7, c[0x0][0x370] ;  /* 0x0000dc00ff077b82 */ /* 0x000ea20000000800 */
[----:B------:R-:W3:Y:S01]  /*0050*/  S2R R0, SR_TID.X ;  /* 0x0000000000007919 */ /* 0x000ee20000002100 */
[----:B------:R-:W-:Y:S01]  /*0060*/  BSSY.RECONVERGENT B0, `(.L_x_99) ;  /* 0x000001a000007945 */ /* 0x000fe20003800200 */
[----:B------:R-:W-:Y:S01]  /*0070*/  VIADD R2, R6, 0x10 ;  /* 0x0000001006027836 */ /* 0x000fe20000000000 */
[----:B------:R-:W4:Y:S01]  /*0080*/  LDCU.64 UR4, c[0x0][0x358] ;  /* 0x00006b00ff0477ac */ /* 0x000f220008000a00 */
[----:B------:R-:W5:Y:S03]  /*0090*/  S2R R15, SR_CTAID.X ;  /* 0x00000000000f7919 */ /* 0x000f660000002500 */
[----:B0-----:R-:W-:-:S05]  /*00a0*/  LEA R3, R5, R2, 0x18 ;  /* 0x0000000205037211 */ /* 0x001fca00078ec0ff */
[----:B---3--:R-:W-:Y:S02]  /*00b0*/  IMAD R4, R0, 0x4, R3 ;  /* 0x0000000400047824 */ /* 0x008fe400078e0203 */
[----:B-----5:R-:W-:-:S03]  /*00c0*/  IMAD R8, R15, 0x4, R0 ;  /* 0x000000040f087824 */ /* 0x020fc600078e0200 */
[----:B------:R0:W-:Y:S02]  /*00d0*/  STS [R4], RZ ;  /* 0x000000ff04007388 */ /* 0x0001e40000000800 */
[----:B-1----:R-:W-:-:S13]  /*00e0*/  ISETP.GE.U32.AND P0, PT, R8, UR6, PT ;  /* 0x0000000608007c0c */ /* 0x002fda000bf06070 */
[----:B0-2-4-:R-:W-:Y:S05]  /*00f0*/  @P0 BRA `(.L_x_100) ;  /* 0x0000000000400947 */ /* 0x015fea0003800000 */
[----:B------:R-:W0:Y:S01]  /*0100*/  LDC.64 R2, c[0x0][0x380] ;  /* 0x0000e000ff027b82 */ /* 0x000e220000000a00 */
[----:B------:R-:W-:Y:S01]  /*0110*/  BSSY.RECONVERGENT B1, `(.L_x_101) ;  /* 0x000000d000017945 */ /* 0x000fe20003800200 */
[----:B------:R-:W-:Y:S01]  /*0120*/  MOV R12, R8 ;  /* 0x00000008000c7202 */ /* 0x000fe20000000f00 */
[----:B------:R-:W-:-:S07]  /*0130*/  IMAD.MOV.U32 R13, RZ, RZ, RZ ;  /* 0x000000ffff0d7224 */ /* 0x000fce00078e00ff */
.L_x_102:
[C---:B------:R-:W-:Y:S02]  /*0140*/  VIADD R11, R12.reuse, 0x2 ;  /* 0x000000020c0b7836 */ /* 0x040fe40000000000 */
[----:B0-----:R-:W-:-:S04]  /*0150*/  IMAD.WIDE.U32 R8, R12, 0x4, R2 ;  /* 0x000000040c087825 */ /* 0x001fc800078e0002 */
[----:B------:R-:W-:Y:S02]  /*0160*/  IMAD.WIDE.U32 R10, R11, 0x4, R2 ;  /* 0x000000040b0a7825 */ /* 0x000fe400078e0002 */
[----:B------:R-:W2:Y:S04]  /*0170*/  LDG.E R8, desc[UR4][R8.64] ;  /* 0x0000000408087981 */ /* 0x000ea8000c1e1900 */
[----:B------:R-:W3:Y:S01]  /*0180*/  LDG.E R10, desc[UR4][R10.64] ;  /* 0x000000040a0a7981 */ /* 0x000ee2000c1e1900 */
[----:B------:R-:W-:-:S04]  /*0190*/  LEA R12, R7, R12, 0x2 ;  /* 0x0000000c070c7211 */ /* 0x000fc800078e10ff */
[----:B------:R-:W-:Y:S01]  /*01a0*/  ISETP.GE.U32.AND P0, PT, R12, UR6, PT ;  /* 0x000000060c007c0c */ /* 0x000fe2000bf06070 */
[----:B--2---:R-:W-:-:S04]  /*01b0*/  FADD R13, R8, R13 ;  /* 0x0000000d080d7221 */ /* 0x004fc80000000000 */
[----:B---3--:R-:W-:-:S08]  /*01c0*/  FADD R13, R13, R10 ;  /* 0x0000000a0d0d7221 */ /* 0x008fd00000000000 */
[----:B------:R-:W-:Y:S05]  /*01d0*/  @!P0 BRA `(.L_x_102) ;  /* 0xfffffffc00d88947 */ /* 0x000fea000383ffff */
[----:B------:R-:W-:Y:S05]  /*01e0*/  BSYNC.RECONVERGENT B1 ;  /* 0x0000000000017941 */ /* 0x000fea0003800200 */
.L_x_101:
[----:B------:R0:W-:Y:S02]  /*01f0*/  STS [R4], R13 ;  /* 0x0000000d04007388 */ /* 0x0001e40000000800 */
.L_x_100:
[----:B------:R-:W-:Y:S05]  /*0200*/  BSYNC.RECONVERGENT B0 ;  /* 0x0000000000007941 */ /* 0x000fea0003800200 */
.L_x_99:
        /* <DEDUP_REMOVED lines=8> */
[CC--:B------:R-:W-:Y:S02]  /*0290*/  @!P0 LEA R11, R5.reuse, R6.reuse, 0x18 ;  /* 0x00000006050b8211 */ /* 0x0c0fe400078ec0ff */
[----:B------:R-:W-:-:S03]  /*02a0*/  @!P0 LEA R9, R5, R6, 0x18 ;  /* 0x0000000605098211 */ /* 0x000fc600078ec0ff */
        /* <DEDUP_REMOVED lines=16> */
[----:B-1----:R-:W1:Y:S02]  /*03b0*/  LDC.64 R2, c[0x4][RZ] ;  /* 0x01000000ff027b82 */ /* 0x002e640000000a00 */
[----:B-1----:R-:W2:Y:S01]  /*03c0*/  ATOMG.E.INC.STRONG.GPU PT, R2, desc[UR4][R2.64], R7 ;  /* 0x80000007020279a8 */ /* 0x002ea200099ef104 */
[----:B------:R-:W-:Y:S01]  /*03d0*/  VIADD R9, R7, 0xffffffff ;  /* 0xffffffff07097836 */ /* 0x000fe20000000000 */
[----:B------:R-:W-:-:S04]  /*03e0*/  LEA R6, R5, R6, 0x18 ;  /* 0x0000000605067211 */ /* 0x000fc800078ec0ff */
[----:B--2---:R-:W-:-:S04]  /*03f0*/  ISETP.NE.AND P1, PT, R2, R9, PT ;  /* 0x000000090200720c */ /* 0x004fc80003f25270 */
[----:B------:R-:W-:-:S05]  /*0400*/  SEL R5, RZ, 0x1, P1 ;  /* 0x00000001ff057807 */ /* 0x000fca0000800000 */
[----:B------:R2:W-:Y:S04]  /*0410*/  STS.U8 [R6], R5 ;  /* 0x0000000506007388 */ /* 0x0005e80000000000 */
.L_x_104:
[----:B------:R-:W-:Y:S05]  /*0420*/  BSYNC.RECONVERGENT B0 ;  /* 0x0000000000007941 */ /* 0x000fea0003800200 */
.L_x_103:
[----:B------:R-:W-:Y:S06]  /*0430*/  BAR.SYNC.DEFER_BLOCKING 0x0 ;  /* 0x0000000000007b1d */ /* 0x000fec0000010000 */
[----:B-1----:R-:W1:Y:S02]  /*0440*/  LDS.U8 R2, [R11] ;  /* 0x000000000b027984 */ /* 0x002e640000000000 */
        /* <DEDUP_REMOVED lines=9> */
.L_x_106:
[----:B------:R-:W-:Y:S05]  /*04e0*/  BSYNC.RECONVERGENT B0 ;  /* 0x0000000000007941 */ /* 0x000fea0003800200 */
.L_x_105:
[----:B-----5:R-:W-:Y:S01]  /*04f0*/  STS [R4], R3 ;  /* 0x0000000304007388 */ /* 0x020fe20000000800 */
[----:B------:R-:W-:Y:S08]  /*0500*/  BAR.SYNC.DEFER_BLOCKING 0x0 ;  /* 0x0000000000007b1d */ /* 0x000ff00000010000 */
[----:B------:R-:W-:Y:S08]  /*0510*/  BAR.SYNC.DEFER_BLOCKING 0x0 ;  /* 0x0000000000007b1d */ /* 0x000ff00000010000 */
[----:B------:R-:W-:Y:S08]  /*0520*/  BAR.SYNC.DEFER_BLOCKING 0x0 ;  /* 0x0000000000007b1d */ /* 0x000ff00000010000 */
[----:B------:R-:W-:Y:S08]  /*0530*/  BAR.SYNC.DEFER_BLOCKING 0x0 ;  /* 0x0000000000007b1d */ /* 0x000ff00000010000 */
[----:B------:R-:W-:Y:S08]  /*0540*/  BAR.SYNC.DEFER_BLOCKING 0x0 ;  /* 0x0000000000007b1d */ /* 0x000ff00000010000 */
[----:B------:R-:W-:Y:S06]  /*0550*/  BAR.SYNC.DEFER_BLOCKING 0x0 ;  /* 0x0000000000007b1d */ /* 0x000fec0000010000 */
[----:B--2---:R-:W2:Y:S02]  /*0560*/  @!P0 LDS.64 R6, [R11+0x10] ;  /* 0x000010000b068984 */ /* 0x004ea40000000a00 */
[----:B--2---:R-:W-:-:S05]  /*0570*/  @!P0 FADD R6, R6, R7 ;  /* 0x0000000706068221 */ /* 0x004fca0000000000 */
[----:B------:R2:W-:Y:S01]  /*0580*/  @!P0 STS [R11+0x10], R6 ;  /* 0x000010060b008388 */ /* 0x0005e20000000800 */
[----:B------:R-:W-:Y:S06]  /*0590*/  BAR.SYNC.DEFER_BLOCKING 0x0 ;  /* 0x0000000000007b1d */ /* 0x000fec0000010000 */
[----:B------:R-:W-:Y:S05]  /*05a0*/  @P0 EXIT ;  /* 0x000000000000094d */ /* 0x000fea0003800000 */
[----:B------:R-:W3:Y:S01]  /*05b0*/  LDS R7, [R11+0x10] ;  /* 0x000010000b077984 */ /* 0x000ee20000000800 */
[----:B-1----:R-:W3:Y:S08]  /*05c0*/  LDC.64 R2, c[0x0][0x388] ;  /* 0x0000e200ff027b82 */ /* 0x002ef00000000a00 */
[----:B0-----:R-:W0:Y:S01]  /*05d0*/  LDC.64 R4, c[0x4][RZ] ;  /* 0x01000000ff047b82 */ /* 0x001e220000000a00 */
[----:B---3--:R-:W-:Y:S04]  /*05e0*/  STG.E desc[UR4][R2.64], R7 ;  /* 0x0000000702007986 */ /* 0x008fe8000c101904 */
[----:B0-----:R-:W-:Y:S01]  /*05f0*/  STG.E desc[UR4][R4.64], RZ ;  /* 0x000000ff04007986 */ /* 0x001fe2000c101904 */
[----:B------:R-:W-:Y:S05]  /*0600*/  EXIT ;  /* 0x000000000000794d */ /* 0x000fea0003800000 */
.L_x_107:
        /* <DEDUP_REMOVED lines=15> */
.L_x_291:


//--------------------- .text._Z16reduceSinglePassILj4ELb1EEvPKfPfj --------------------------
	.section	.text._Z16reduceSinglePassILj4ELb1EEvPKfPfj,"ax",@progbits
	.align	128
        .global         _Z16reduceSinglePassILj4ELb1EEvPKfPfj
        .type           _Z16reduceSinglePassILj4ELb1EEvPKfPfj,@function
        .size           _Z16reduceSinglePassILj4ELb1EEvPKfPfj,(.L_x_292 - _Z16reduceSinglePassILj4ELb1EEvPKfPfj)
        .other          _Z16reduceSinglePassILj4ELb1EEvPKfPfj,@"STO_CUDA_ENTRY STV_DEFAULT"
_Z16reduceSinglePassILj4ELb1EEvPKfPfj:
.text._Z16reduceSinglePassILj4ELb1EEvPKfPfj:
        /* <DEDUP_REMOVED lines=11> */
[----:B---3--:R-:W-:Y:S01]  /*00b0*/  IMAD R4, R0, 0x4, R3 ;  /* 0x0000000400047824 */ /* 0x008fe200078e0203 */
[----:B-----5:R-:W-:-:S04]  /*00c0*/  LEA R8, R9, R0, 0x3 ;  /* 0x0000000009087211 */ /* 0x020fc800078e18ff */
[----:B------:R0:W-:Y:S01]  /*00d0*/  STS [R4], RZ ;  /* 0x000000ff04007388 */ /* 0x0001e20000000800 */
[----:B-1----:R-:W-:-:S13]  /*00e0*/  ISETP.GE.U32.AND P0, PT, R8, UR6, PT ;  /* 0x0000000608007c0c */ /* 0x002fda000bf06070 */
[----:B0-2-4-:R-:W-:Y:S05]  /*00f0*/  @P0 BRA `(.L_x_109) ;  /* 0x00000000003c0947 */ /* 0x015fea0003800000 */
[----:B------:R-:W0:Y:S01]  /*0100*/  LDC.64 R2, c[0x0][0x380] ;  /* 0x0000e000ff027b82 */ /* 0x000e220000000a00 */
[----:B------:R-:W-:Y:S01]  /*0110*/  BSSY.RECONVERGENT B1, `(.L_x_110) ;  /* 0x000000c000017945 */ /* 0x000fe20003800200 */
[----:B------:R-:W-:-:S07]  /*0120*/  IMAD.MOV.U32 R15, RZ, RZ, RZ ;  /* 0x000000ffff0f7224 */ /* 0x000fce00078e00ff */
.L_x_111:
        /* <DEDUP_REMOVED lines=11> */
.L_x_110:
[----:B------:R0:W-:Y:S02]  /*01e0*/  STS [R4], R15 ;  /* 0x0000000f04007388 */ /* 0x0001e40000000800 */
.L_x_109:
[----:B------:R-:W-:Y:S05]  /*01f0*/  BSYNC.RECONVERGENT B0 ;  /* 0x0000000000007941 */ /* 0x000fea0003800200 */
.L_x_108:
        /* <DEDUP_REMOVED lines=8> */
[CC--:B0-----:R-:W-:Y:S02]  /*0280*/  @!P1 LEA R15, R5.reuse, R6.reuse, 0x18 ;  /* 0x00000006050f9211 */ /* 0x0c1fe400078ec0ff */
[----:B------:R-:W-:Y:S01]  /*0290*/  @!P1 LEA R13, R5, R6, 0x18 ;  /* 0x00000006050d9211 */ /* 0x000fe200078ec0ff */
        /* <DEDUP_REMOVED lines=28> */
.L_x_113:
[----:B------:R-:W-:Y:S05]  /*0460*/  BSYNC.RECONVERGENT B0 ;  /* 0x0000000000007941 */ /* 0x000fea0003800200 */
.L_x_112:
[----:B------:R-:W-:Y:S06]  /*0470*/  BAR.SYNC.DEFER_BLOCKING 0x0 ;  /* 0x0000000000007b1d */ /* 0x000fec0000010000 */
[----:B0-----:R-:W0:Y:S02]  /*0480*/  LDS.U8 R2, [R11] ;  /* 0x000000000b027984 */ /* 0x001e240000000000 */
[----:B0-----:R-:W-:-:S13]  /*0490*/  ISETP.NE.AND P2, PT, R2, RZ, PT ;  /* 0x000000ff0200720c */ /* 0x001fda0003f45270 */
[----:B------:R-:W-:Y:S05]  /*04a0*/  @!P2 EXIT ;  /* 0x000000000000a94d */ /* 0x000fea0003800000 */
[----:B------:R-:W-:Y:S01]  /*04b0*/  ISETP.GE.U32.AND P2, PT, R0, R7, PT ;  /* 0x000000070000720c */ /* 0x000fe20003f46070 */
[----:B------:R-:W-:Y:S01]  /*04c0*/  BSSY.RECONVERGENT B0, `(.L_x_114) ;  /* 0x0000006000007945 */ /* 0x000fe20003800200 */
[----:B------:R-:W-:-:S11]  /*04d0*/  HFMA2 R3, -RZ, RZ, 0, 0 ;  /* 0x00000000ff037431 */ /* 0x000fd600000001ff */
[----:B------:R-:W-:Y:S05]  /*04e0*/  @P2 BRA `(.L_x_115) ;  /* 0x00000000000c2947 */ /* 0x000fea0003800000 */
[----:B------:R-:W0:Y:S02]  /*04f0*/  LDC.64 R2, c[0x0][0x388] ;  /* 0x0000e200ff027b82 */ /* 0x000e240000000a00 */
[----:B0-----:R-:W-:-:S06]  /*0500*/  IMAD.WIDE.U32 R2, R0, 0x4, R2 ;  /* 0x0000000400027825 */ /* 0x001fcc00078e0002 */
[----:B------:R0:W5:Y:S02]  /*0510*/  LDG.E R3, desc[UR4][R2.64] ;  /* 0x0000000402037981 */ /* 0x000164000c1e1900 */
.L_x_115:
[----:B------:R-:W-:Y:S05]  /*0520*/  BSYNC.RECONVERGENT B0 ;  /* 0x0000000000007941 */ /* 0x000fea0003800200 */
.L_x_114:
[----:B-----5:R-:W-:Y:S01]  /*0530*/  STS [R4], R3 ;  /* 0x0000000304007388 */ /* 0x020fe20000000800 */
[----:B------:R-:W-:Y:S08]  /*0540*/  BAR.SYNC.DEFER_BLOCKING 0x0 ;  /* 0x0000000000007b1d */ /* 0x000ff00000010000 */
        /* <DEDUP_REMOVED lines=9> */
[----:B0-----:R-:W0:Y:S02]  /*05e0*/  @!P1 LDS.64 R2, [R11+0x10] ;  /* 0x000010000b029984 */ /* 0x001e240000000a00 */
[----:B0-----:R-:W-:-:S05]  /*05f0*/  @!P1 FADD R2, R2, R3 ;  /* 0x0000000302029221 */ /* 0x001fca0000000000 */
[----:B------:R0:W-:Y:S01]  /*0600*/  @!P1 STS [R11+0x10], R2 ;  /* 0x000010020b009388 */ /* 0x0001e20000000800 */
[----:B------:R-:W-:Y:S06]  /*0610*/  BAR.SYNC.DEFER_BLOCKING 0x0 ;  /* 0x0000000000007b1d */ /* 0x000fec0000010000 */
[----:B------:R-:W-:Y:S05]  /*0620*/  @P1 EXIT ;  /* 0x000000000000194d */ /* 0x000fea0003800000 */
[----:B------:R-:W1:Y:S01]  /*0630*/  LDS R7, [R11+0x10] ;  /* 0x000010000b077984 */ /* 0x000e620000000800 */
[----:B0-----:R-:W1:Y:S08]  /*0640*/  LDC.64 R2, c[0x0][0x388] ;  /* 0x0000e200ff027b82 */ /* 0x001e700000000a00 */
[----:B------:R-:W0:Y:S01]  /*0650*/  LDC.64 R4, c[0x4][RZ] ;  /* 0x01000000ff047b82 */ /* 0x000e220000000a00 */
[----:B-1----:R-:W-:Y:S04]  /*0660*/  STG.E desc[UR4][R2.64], R7 ;  /* 0x0000000702007986 */ /* 0x002fe8000c101904 */
[----:B0-----:R-:W-:Y:S01]  /*0670*/  STG.E desc[UR4][R4.64], RZ ;  /* 0x000000ff04007986 */ /* 0x001fe2000c101904 */
[----:B------:R-:W-:Y:S05]  /*0680*/  EXIT ;  /* 0x000000000000794d */ /* 0x000fea0003800000 */
.L_x_116:
        /* <DEDUP_REMOVED lines=15> */
.L_x_292:


//--------------------- .text._Z16reduceSinglePassILj8ELb1EEvPKfPfj --------------------------
	.section	.text._Z16reduceSinglePassILj8ELb1EEvPKfPfj,"ax",@progbits
	.align	128
        .global         _Z16reduceSinglePassILj8ELb1EEvPKfPfj
        .type           _Z16reduceSinglePassILj8ELb1EEvPKfPfj,@function
        .size           _Z16reduceSinglePassILj8ELb1EEvPKfPfj,(.L_x_293 - _Z16reduceSinglePassILj8ELb1EEvPKfPfj)
        .other          _Z16reduceSinglePassILj8ELb1EEvPKfPfj,@"STO_CUDA_ENTRY STV_DEFAULT"
_Z16reduceSinglePassILj8ELb1EEvPKfPfj:
.text._Z16reduceSinglePassILj8ELb1EEvPKfPfj:
        /* <DEDUP_REMOVED lines=19> */
.L_x_120:
        /* <DEDUP_REMOVED lines=11> */
.L_x_119:
[----:B------:R0:W-:Y:S02]  /*01e0*/  STS [R4], R15 ;  /* 0x0000000f04007388 */ /* 0x0001e40000000800 */
.L_x_118:
[----:B------:R-:W-:Y:S05]  /*01f0*/  BSYNC.RECONVERGENT B0 ;  /* 0x0000000000007941 */ /* 0x000fea0003800200 */
.L_x_117:
        /* <DEDUP_REMOVED lines=8> */
[----:B0-----:R-:W-:Y:S01]  /*0280*/  @!P2 LEA R15, R5, R6, 0x18 ;  /* 0x00000006050fa211 */ /* 0x001fe200078ec0ff */
[----:B------:R-:W-:Y:S04]  /*0290*/  @!P0 LDS R2, [R4+0x10] ;  /* 0x0000100004028984 */ /* 0x000fe80000000800 */
[----:B------:R-:W0:Y:S02]  /*02a0*/  @!P0 LDS R3, [R4] ;  /* 0x0000000004038984 */ /* 0x000e240000000800 */
[----:B0-----:R-:W-:-:S05]  /*02b0*/  @!P0 FADD R3, R2, R3 ;  /* 0x0000000302038221 */ /* 0x001fca0000000000 */
[----:B------:R-:W-:Y:S01]  /*02c0*/  @!P0 STS [R4], R3 ;  /* 0x0000000304008388 */ /* 0x000fe20000000800 */
[----:B------:R-:W-:Y:S06]  /*02d0*/  BAR.SYNC.DEFER_BLOCKING 0x0 ;  /* 0x0000000000007b1d */ /* 0x000fec0000010000 */
[----:B------:R-:W-:Y:S04]  /*02e0*/  @!P1 LDS R2, [R4+0x8] ;  /* 0x0000080004029984 */ /* 0x000fe80000000800 */
[----:B------:R-:W0:Y:S02]  /*02f0*/  @!P1 LDS R11, [R4] ;  /* 0x00000000040b9984 */ /* 0x000e240000000800 */
[----:B0-----:R-:W-:-:S02]  /*0300*/  @!P1 FADD R11, R2, R11 ;  /* 0x0000000b020b9221 */ /* 0x001fc40000000000 */
[----:B------:R-:W0:Y:S03]  /*0310*/  @!P2 LDC.64 R2, c[0x0][0x388] ;  /* 0x0000e200ff02ab82 */ /* 0x000e260000000a00 */
[----:B------:R-:W-:Y:S05]  /*0320*/  @!P1 STS [R4], R11 ;  /* 0x0000000b04009388 */ /* 0x000fea0000000800 */
[----:B------:R-:W-:Y:S01]  /*0330*/  BAR.SYNC.DEFER_BLOCKING 0x0 ;  /* 0x0000000000007b1d */ /* 0x000fe20000010000 */
[----:B0-----:R-:W-:-:S05]  /*0340*/  @!P2 IMAD.WIDE.U32 R2, R9, 0x4, R2 ;  /* 0x000000040902a825 */ /* 0x001fca00078e0002 */
[----:B------:R-:W0:Y:S02]  /*0350*/  @!P2 LDS.64 R12, [R15+0x10] ;  /* 0x000010000f0ca984 */ /* 0x000e240000000a00 */
[----:B0-----:R-:W-:Y:S01]  /*0360*/  @!P2 FADD R12, R12, R13 ;  /* 0x0000000d0c0ca221 */ /* 0x001fe20000000000 */
[----:B------:R-:W-:-:S04]  /*0370*/  @!P2 LEA R13, R5, R6, 0x18 ;  /* 0x00000006050da211 */ /* 0x000fc800078ec0ff */
[----:B------:R-:W-:Y:S01]  /*0380*/  @!P2 STS [R15+0x10], R12 ;  /* 0x0000100c0f00a388 */ /* 0x000fe20000000800 */
[----:B------:R-:W-:Y:S06]  /*0390*/  BAR.SYNC.DEFER_BLOCKING 0x0 ;  /* 0x0000000000007b1d */ /* 0x000fec0000010000 */
        /* <DEDUP_REMOVED lines=17> */
.L_x_122:
[----:B------:R-:W-:Y:S05]  /*04b0*/  BSYNC.RECONVERGENT B0 ;  /* 0x0000000000007941 */ /* 0x000fea0003800200 */
.L_x_121:
        /* <DEDUP_REMOVED lines=11> */
.L_x_124:
[----:B------:R-:W-:Y:S05]  /*0570*/  BSYNC.RECONVERGENT B0 ;  /* 0x0000000000007941 */ /* 0x000fea0003800200 */
.L_x_123:
        /* <DEDUP_REMOVED lines=15> */
[----:B------:R-:W1:Y:S02]  /*0670*/  @!P2 LDS.64 R6, [R11+0x10] ;  /* 0x000010000b06a984 */ /* 0x000e640000000a00 */
[----:B-1----:R-:W-:-:S05]  /*0680*/  @!P2 FADD R6, R6, R7 ;  /* 0x000000070606a221 */ /* 0x002fca0000000000 */
[----:B------:R1:W-:Y:S01]  /*0690*/  @!P2 STS [R11+0x10], R6 ;  /* 0x000010060b00a388 */ /* 0x0003e20000000800 */
[----:B------:R-:W-:Y:S06]  /*06a0*/  BAR.SYNC.DEFER_BLOCKING 0x0 ;  /* 0x0000000000007b1d */ /* 0x000fec0000010000 */
[----:B------:R-:W-:Y:S05]  /*06b0*/  @P2 EXIT ;  /* 0x000000000000294d */ /* 0x000fea0003800000 */
[----:B------:R-:W2:Y:S01]  /*06c0*/  LDS R7, [R11+0x10] ;  /* 0x000010000b077984 */ /* 0x000ea20000000800 */
[----:B0-----:R-:W2:Y:S08]  /*06d0*/  LDC.64 R2, c[0x0][0x388] ;  /* 0x0000e200ff027b82 */ /* 0x001eb00000000a00 */
[----:B------:R-:W0:Y:S01]  /*06e0*/  LDC.64 R4, c[0x4][RZ] ;  /* 0x01000000ff047b82 */ /* 0x000e220000000a00 */
[----:B--2---:R-:W-:Y:S04]  /*06f0*/  STG.E desc[UR4][R2.64], R7 ;  /* 0x0000000702007986 */ /* 0x004fe8000c101904 */
[----:B0-----:R-:W-:Y:S01]  /*0700*/  STG.E desc[UR4][R4.64], RZ ;  /* 0x000000ff04007986 */ /* 0x001fe2000c101904 */
[----:B------:R-:W-:Y:S05]  /*0710*/  EXIT ;  /* 0x000000000000794d */ /* 0x000fea0003800000 */
.L_x_125:
        /* <DEDUP_REMOVED lines=14> */
.L_x_293:


//--------------------- .text._Z16reduceSinglePassILj16ELb1EEvPKfPfj --------------------------
	.section	.text._Z16reduceSinglePassILj16ELb1EEvPKfPfj,"ax",@progbits
	.align	128
        .global         _Z16reduceSinglePassILj16ELb1EEvPKfPfj
        .type           _Z16reduceSinglePassILj16ELb1EEvPKfPfj,@function
        .size           _Z16reduceSinglePassILj16ELb1EEvPKfPfj,(.L_x_294 - _Z16reduceSinglePassILj16ELb1EEvPKfPfj)
        .other          _Z16reduceSinglePassILj16ELb1EEvPKfPfj,@"STO_CUDA_ENTRY STV_DEFAULT"
_Z16reduceSinglePassILj16ELb1EEvPKfPfj:
.text._Z16reduceSinglePassILj16ELb1EEvPKfPfj:
        /* <DEDUP_REMOVED lines=19> */
.L_x_129:
[C---:B------:R-:W-:Y:S01]  /*0130*/  IADD3 R13, PT, PT, R8.reuse, 0x10, RZ ;  /* 0x00000010080d7810 */ /* 0x040fe20007ffe0ff */
[----:B0-----:R-:W-:-:S04]  /*0140*/  IMAD.WIDE.U32 R10, R8, 0x4, R2 ;  /* 0x00000004080a7825 */ /* 0x001fc800078e0002 */
[----:B------:R-:W-:Y:S02]  /*0150*/  IMAD.WIDE.U32 R12, R13, 0x4, R2 ;  /* 0x000000040d0c7825 */ /* 0x000fe400078e0002 */
[----:B------:R-:W2:Y:S04]  /*0160*/  LDG.E R10, desc[UR4][R10.64] ;  /* 0x000000040a0a7981 */ /* 0x000ea8000c1e1900 */
[----:B------:R-:W3:Y:S01]  /*0170*/  LDG.E R12, desc[UR4][R12.64] ;  /* 0x000000040c0c7981 */ /* 0x000ee2000c1e1900 */
[----:B------:R-:W-:-:S05]  /*0180*/  IMAD R8, R7, 0x20, R8 ;  /* 0x0000002007087824 */ /* 0x000fca00078e0208 */
[----:B------:R-:W-:Y:S01]  /*0190*/  ISETP.GE.U32.AND P0, PT, R8, UR6, PT ;  /* 0x0000000608007c0c */ /* 0x000fe2000bf06070 */
[----:B--2---:R-:W-:-:S04]  /*01a0*/  FADD R15, R10, R15 ;  /* 0x0000000f0a0f7221 */ /* 0x004fc80000000000 */
[----:B---3--:R-:W-:-:S08]  /*01b0*/  FADD R15, R15, R12 ;  /* 0x0000000c0f0f7221 */ /* 0x008fd00000000000 */
[----:B------:R-:W-:Y:S05]  /*01c0*/  @!P0 BRA `(.L_x_129) ;  /* 0xfffffffc00d88947 */ /* 0x000fea000383ffff */
[----:B------:R-:W-:Y:S05]  /*01d0*/  BSYNC.RECONVERGENT B1 ;  /* 0x0000000000017941 */ /* 0x000fea0003800200 */
.L_x_128:
[----:B------:R0:W-:Y:S02]  /*01e0*/  STS [R4], R15 ;  /* 0x0000000f04007388 */ /* 0x0001e40000000800 */
.L_x_127:
[----:B------:R-:W-:Y:S05]  /*01f0*/  BSYNC.RECONVERGENT B0 ;  /* 0x0000000000007941 */ /* 0x000fea0003800200 */
.L_x_126:
        /* <DEDUP_REMOVED lines=19> */
[----:B0-----:R-:W-:-:S05]  /*0330*/  @!P3 LEA R11, R5, R6, 0x18 ;  /* 0x00000006050bb211 */ /* 0x001fca00078ec0ff */
        /* <DEDUP_REMOVED lines=14> */
[----:B0-----:R-:W-:Y:S01]  /*0420*/  LEA R2, R5, R6, 0x18 ;  /* 0x0000000605027211 */ /* 0x001fe200078ec0ff */
[----:B------:R-:W-:Y:S06]  /*0430*/  MEMBAR.SC.GPU ;  /* 0x0000000000007992 */ /* 0x000fec0000002000 */
[----:B------:R-:W-:-:S00]  /*0440*/  ERRBAR ;  /* 0x00000000000079ab */ /* 0x000fc00000000000 */
[----:B------:R-:W-:Y:S06]  /*0450*/  CGAERRBAR ;  /* 0x00000000000075ab */ /* 0x000fec0000000000 */
[----:B------:R-:W-:Y:S01]  /*0460*/  CCTL.IVALL ;  /* 0x00000000ff00798f */ /* 0x000fe20002000000 */
[----:B------:R-:W-:Y:S04]  /*0470*/  BSSY.RECONVERGENT B0, `(.L_x_130) ;  /* 0x0000009000007945 */ /* 0x000fe80003800200 */
[----:B------:R-:W-:Y:S05]  /*0480*/  @P3 BRA `(.L_x_131) ;  /* 0x00000000001c3947 */ /* 0x000fea0003800000 */
[----:B------:R-:W0:Y:S02]  /*0490*/  LDC.64 R8, c[0x4][RZ] ;  /* 0x01000000ff087b82 */ /* 0x000e240000000a00 */
[----:B0-----:R-:W2:Y:S01]  /*04a0*/  ATOMG.E.INC.STRONG.GPU PT, R8, desc[UR4][R8.64], R7 ;  /* 0x80000007080879a8 */ /* 0x001ea200099ef104 */
[----:B------:R-:W-:Y:S02]  /*04b0*/  IADD3 R3, PT, PT, R7, -0x1, RZ ;  /* 0xffffffff07037810 */ /* 0x000fe40007ffe0ff */
[----:B------:R-:W-:Y:S02]  /*04c0*/  LEA R6, R5, R6, 0x18 ;  /* 0x0000000605067211 */ /* 0x000fe400078ec0ff */
[----:B--2---:R-:W-:-:S04]  /*04d0*/  ISETP.NE.AND P4, PT, R8, R3, PT ;  /* 0x000000030800720c */ /* 0x004fc80003f85270 */
[----:B------:R-:W-:-:S05]  /*04e0*/  SEL R3, RZ, 0x1, P4 ;  /* 0x00000001ff037807 */ /* 0x000fca0002000000 */
[----:B------:R0:W-:Y:S04]  /*04f0*/  STS.U8 [R6], R3 ;  /* 0x0000000306007388 */ /* 0x0001e80000000000 */
.L_x_131:
[----:B------:R-:W-:Y:S05]  /*0500*/  BSYNC.RECONVERGENT B0 ;  /* 0x0000000000007941 */ /* 0x000fea0003800200 */
.L_x_130:
        /* <DEDUP_REMOVED lines=11> */
.L_x_133:
[----:B------:R-:W-:Y:S05]  /*05c0*/  BSYNC.RECONVERGENT B0 ;  /* 0x0000000000007941 */ /* 0x000fea0003800200 */
.L_x_132:
[----:B-----5:R-:W-:Y:S01]  /*05d0*/  STS [R4], R7 ;  /* 0x0000000704007388 */ /* 0x020fe20000000800 */
[----:B------:R-:W-:Y:S08]  /*05e0*/  BAR.SYNC.DEFER_BLOCKING 0x0 ;  /* 0x0000000000007b1d */ /* 0x000ff00000010000 */
[----:B------:R-:W-:Y:S08]  /*05f0*/  BAR.SYNC.DEFER_BLOCKING 0x0 ;  /* 0x0000000000007b1d */ /* 0x000ff00000010000 */
[----:B------:R-:W-:Y:S06]  /*0600*/  BAR.SYNC.DEFER_BLOCKING 0x0 ;  /* 0x0000000000007b1d */ /* 0x000fec0000010000 */
[----:B------:R-:W-:Y:S04]  /*0610*/  @!P0 LDS R0, [R4+0x20] ;  /* 0x0000200004008984 */ /* 0x000fe80000000800 */
[----:B------:R-:W1:Y:S02]  /*0620*/  @!P0 LDS R3, [R4] ;  /* 0x0000000004038984 */ /* 0x000e640000000800 */
        /* <DEDUP_REMOVED lines=19> */
[----:B------:R-:W2:Y:S08]  /*0760*/  LDC.64 R4, c[0x0][0x388] ;  /* 0x0000e200ff047b82 */ /* 0x000eb00000000a00 */
[----:B0-----:R-:W0:Y:S01]  /*0770*/  LDC.64 R6, c[0x4][RZ] ;  /* 0x01000000ff067b82 */ /* 0x001e220000000a00 */
[----:B--2---:R-:W-:Y:S04]  /*0780*/  STG.E desc[UR4][R4.64], R3 ;  /* 0x0000000304007986 */ /* 0x004fe8000c101904 */
[----:B0-----:R-:W-:Y:S01]  /*0790*/  STG.E desc[UR4][R6.64], RZ ;  /* 0x000000ff06007986 */ /* 0x001fe2000c101904 */
[----:B------:R-:W-:Y:S05]  /*07a0*/  EXIT ;  /* 0x000000000000794d */ /* 0x000fea0003800000 */
.L_x_134:
        /* <DEDUP_REMOVED lines=13> */
.L_x_294:


//--------------------- .text._Z16reduceSinglePassILj32ELb1EEvPKfPfj --------------------------
	.section	.text._Z16reduceSinglePassILj32ELb1EEvPKfPfj,"ax",@progbits
	.align	128
        .global         _Z16reduceSinglePassILj32ELb1EEvPKfPfj
        .type           _Z16reduceSinglePassILj32ELb1EEvPKfPfj,@function
        .size           _Z16reduceSinglePassILj32ELb1EEvPKfPfj,(.L_x_295 - _Z16reduceSinglePassILj32ELb1EEvPKfPfj)
        .other          _Z16reduceSinglePassILj32ELb1EEvPKfPfj,@"STO_CUDA_ENTRY STV_DEFAULT"
_Z16reduceSinglePassILj32ELb1EEvPKfPfj:
.text._Z16reduceSinglePassILj32ELb1EEvPKfPfj:
        /* <DEDUP_REMOVED lines=19> */
.L_x_138:
        /* <DEDUP_REMOVED lines=11> */
.L_x_137:
[----:B------:R0:W-:Y:S02]  /*01e0*/  STS [R4], R15 ;  /* 0x0000000f04007388 */ /* 0x0001e40000000800 */
.L_x_136:
[----:B------:R-:W-:Y:S05]  /*01f0*/  BSYNC.RECONVERGENT B0 ;  /* 0x0000000000007941 */ /* 0x000fea0003800200 */
.L_x_135:
        /* <DEDUP_REMOVED lines=53> */
.L_x_140:
[----:B------:R-:W-:Y:S05]  /*0550*/  BSYNC.RECONVERGENT B0 ;  /* 0x0000000000007941 */ /* 0x000fea0003800200 */
.L_x_139:
        /* <DEDUP_REMOVED lines=11> */
.L_x_142:
[----:B------:R-:W-:Y:S05]  /*0610*/  BSYNC.RECONVERGENT B0 ;  /* 0x0000000000007941 */ /* 0x000fea0003800200 */
.L_x_141:
[----:B-----5:R-:W-:Y:S01]  /*0620*/  STS [R4], R7 ;  /* 0x0000000704007388 */ /* 0x020fe20000000800 */
        /* <DEDUP_REMOVED lines=33> */
.L_x_143:
        /* <DEDUP_REMOVED lines=12> */
.L_x_295:


//--------------------- .text._Z16reduceSinglePassILj64ELb1EEvPKfPfj --------------------------
	.section	.text._Z16reduceSinglePassILj64ELb1EEvPKfPfj,"ax",@progbits
	.align	128
        .global         _Z16reduceSinglePassILj64ELb1EEvPKfPfj
        .type           _Z16reduceSinglePassILj64ELb1EEvPKfPfj,@function
        .size           _Z16reduceSinglePassILj64ELb1EEvPKfPfj,(.L_x_296 - _Z16reduceSinglePassILj64ELb1EEvPKfPfj)
        .other          _Z16reduceSinglePassILj64ELb1EEvPKfPfj,@"STO_CUDA_ENTRY STV_DEFAULT"
_Z16reduceSinglePassILj64ELb1EEvPKfPfj:
.text._Z16reduceSinglePassILj64ELb1EEvPKfPfj:
        /* <DEDUP_REMOVED lines=19> */
.L_x_147:
        /* <DEDUP_REMOVED lines=11> */
.L_x_146:
[----:B------:R0:W-:Y:S02]  /*01e0*/  STS [R4], R15 ;  /* 0x0000000f04007388 */ /* 0x0001e40000000800 */
.L_x_145:
[----:B------:R-:W-:Y:S05]  /*01f0*/  BSYNC.RECONVERGENT B0 ;  /* 0x0000000000007941 */ /* 0x000fea0003800200 */
.L_x_144:
        /* <DEDUP_REMOVED lines=9> */
[----:B0-----:R-:W-:Y:S01]  /*0290*/  @!P5 LEA R15, R5, R6, 0x18 ;  /* 0x00000006050fd211 */ /* 0x001fe200078ec0ff */
        /* <DEDUP_REMOVED lines=48> */
.L_x_149:
[----:B------:R-:W-:Y:S05]  /*05a0*/  BSYNC.RECONVERGENT B0 ;  /* 0x0000000000007941 */ /* 0x000fea0003800200 */
.L_x_148:
        /* <DEDUP_REMOVED lines=11> */
.L_x_151:
[----:B------:R-:W-:Y:S05]  /*0660*/  BSYNC.RECONVERGENT B0 ;  /* 0x0000000000007941 */ /* 0x000fea0003800200 */
.L_x_150:
[----:B-----5:R-:W-:Y:S01]  /*0670*/  STS [R4], R7 ;  /* 0x0000000704007388 */ /* 0x020fe20000000800 */
        /* <DEDUP_REMOVED lines=32> */
[----:B------:R-:W1:Y:S08]  /*0880*/  LDC.64 R4, c[0x0][0x388] ;  /* 0x0000e200ff047b82 */ /* 0x000e700000000a00 */
[----:B0-----:R-:W0:Y:S01]  /*0890*/  LDC.64 R6, c[0x4][RZ] ;  /* 0x01000000ff067b82 */ /* 0x001e220000000a00 */
[----:B-1----:R-:W-:Y:S04]  /*08a0*/  STG.E desc[UR4][R4.64], R3 ;  /* 0x0000000304007986 */ /* 0x002fe8000c101904 */
[----:B0-----:R-:W-:Y:S01]  /*08b0*/  STG.E desc[UR4][R6.64], RZ ;  /* 0x000000ff06007986 */ /* 0x001fe2000c101904 */
[----:B------:R-:W-:Y:S05]  /*08c0*/  EXIT ;  /* 0x000000000000794d */ /* 0x000fea0003800000 */
.L_x_152:
        /* <DEDUP_REMOVED lines=11> */
.L_x_296:


//--------------------- .text._Z16reduceSinglePassILj128ELb1EEvPKfPfj --------------------------
	.section	.text._Z16reduceSinglePassILj128ELb1EEvPKfPfj,"ax",@progbits
	.align	128
        .global         _Z16reduceSinglePassILj128ELb1EEvPKfPfj
        .type           _Z16reduceSinglePassILj128ELb1EEvPKfPfj,@function
        .size           _Z16reduceSinglePassILj128ELb1EEvPKfPfj,(.L_x_297 - _Z16reduceSinglePassILj128ELb1EEvPKfPfj)
        .other          _Z16reduceSinglePassILj128ELb1EEvPKfPfj,@"STO_CUDA_ENTRY STV_DEFAULT"
_Z16reduceSinglePassILj128ELb1EEvPKfPfj:
.text._Z16reduceSinglePassILj128ELb1EEvPKfPfj:
        /* <DEDUP_REMOVED lines=19> */
.L_x_156:
        /* <DEDUP_REMOVED lines=11> */
.L_x_155:
[----:B------:R0:W-:Y:S02]  /*01e0*/  STS [R4], R15 ;  /* 0x0000000f04007388 */ /* 0x0001e40000000800 */
.L_x_154:
[----:B------:R-:W-:Y:S05]  /*01f0*/  BSYNC.RECONVERGENT B0 ;  /* 0x0000000000007941 */ /* 0x000fea0003800200 */
.L_x_153:
        /* <DEDUP_REMOVED lines=10> */
[----:B0-----:R-:W-:Y:S01]  /*02a0*/  @!P5 LEA R15, R5, R6, 0x18 ;  /* 0x00000006050fd211 */ /* 0x001fe200078ec0ff */
        /* <DEDUP_REMOVED lines=54> */
.L_x_158:
[----:B------:R-:W-:Y:S05]  /*0610*/  BSYNC.RECONVERGENT B0 ;  /* 0x0000000000007941 */ /* 0x000fea0003800200 */
.L_x_157:
        /* <DEDUP_REMOVED lines=9> */
[----:B0-----:R-:W-:-:S05]  /*06b0*/  IMAD.WIDE.U32 R6, R0, 0x4, R6 ;  /* 0x0000000400067825 */ /* 0x001fca00078e0006 */
[----:B------:R0:W5:Y:S02]  /*06c0*/  LDG.E R3, desc[UR4][R6.64] ;  /* 0x0000000406037981 */ /* 0x000164000c1e1900 */
.L_x_160:
[----:B------:R-:W-:Y:S05]  /*06d0*/  BSYNC.RECONVERGENT B0 ;  /* 0x0000000000007941 */ /* 0x000fea0003800200 */
.L_x_159:
[----:B-----5:R-:W-:Y:S01]  /*06e0*/  STS [R4], R3 ;  /* 0x0000000304007388 */ /* 0x020fe20000000800 */
[----:B------:R-:W-:Y:S01]  /*06f0*/  BAR.SYNC.DEFER_BLOCKING 0x0 ;  /* 0x0000000000007b1d */ /* 0x000fe20000010000 */
[----:B------:R-:W-:-:S13]  /*0700*/  ISETP.GT.U32.AND P6, PT, R0, 0x3f, PT ;  /* 0x0000003f0000780c */ /* 0x000fda0003fc4070 */
[----:B------:R-:W-:Y:S04]  /*0710*/  @!P6 LDS R0, [R4+0x100] ;  /* 0x000100000400e984 */ /* 0x000fe80000000800 */
[----:B------:R-:W1:Y:S02]  /*0720*/  @!P6 LDS R5, [R4] ;  /* 0x000000000405e984 */ /* 0x000e640000000800 */
        /* <DEDUP_REMOVED lines=28> */
[----:B------:R-:W0:Y:S02]  /*08f0*/  @!P5 LDS.64 R8, [R2+0x10] ;  /* 0x000010000208d984 */ /* 0x000e240000000a00 */
[----:B0-----:R-:W-:-:S05]  /*0900*/  @!P5 FADD R9, R8, R9 ;  /* 0x000000090809d221 */ /* 0x001fca0000000000 */
[----:B------:R0:W-:Y:S01]  /*0910*/  @!P5 STS [R2+0x10], R9 ;  /* 0x000010090200d388 */ /* 0x0001e20000000800 */
[----:B------:R-:W-:Y:S06]  /*0920*/  BAR.SYNC.DEFER_BLOCKING 0x0 ;  /* 0x0000000000007b1d */ /* 0x000fec0000010000 */
[----:B------:R-:W-:Y:S05]  /*0930*/  @P5 EXIT ;  /* 0x000000000000594d */ /* 0x000fea0003800000 */
[----:B------:R-:W1:Y:S01]  /*0940*/  LDS R3, [R2+0x10] ;  /* 0x0000100002037984 */ /* 0x000e620000000800 */
[----:B------:R-:W1:Y:S08]  /*0950*/  LDC.64 R4, c[0x0][0x388] ;  /* 0x0000e200ff047b82 */ /* 0x000e700000000a00 */
[----:B------:R-:W2:Y:S01]  /*0960*/  LDC.64 R6, c[0x4][RZ] ;  /* 0x01000000ff067b82 */ /* 0x000ea20000000a00 */
[----:B-1----:R-:W-:Y:S04]  /*0970*/  STG.E desc[UR4][R4.64], R3 ;  /* 0x0000000304007986 */ /* 0x002fe8000c101904 */
[----:B--2---:R-:W-:Y:S01]  /*0980*/  STG.E desc[UR4][R6.64], RZ ;  /* 0x000000ff06007986 */ /* 0x004fe2000c101904 */
[----:B------:R-:W-:Y:S05]  /*0990*/  EXIT ;  /* 0x000000000000794d */ /* 0x000fea0003800000 */
.L_x_161:
        /* <DEDUP_REMOVED lines=14> */
.L_x_297:


//--------------------- .text._Z16reduceSinglePassILj256ELb1EEvPKfPfj --------------------------
	.section	.text._Z16reduceSinglePassILj256ELb1EEvPKfPfj,"ax",@progbits
	.align	128
        .global         _Z16reduceSinglePassILj256ELb1EEvPKfPfj
        .type           _Z16reduceSinglePassILj256ELb1EEvPKfPfj,@function
        .size           _Z16reduceSinglePassILj256ELb1EEvPKfPfj,(.L_x_298 - _Z16reduceSinglePassILj256ELb1EEvPKfPfj)
        .other          _Z16reduceSinglePassILj256ELb1EEvPKfPfj,@"STO_CUDA_ENTRY STV_DEFAULT"
_Z16reduceSinglePassILj256ELb1EEvPKfPfj:
.text._Z16reduceSinglePassILj256ELb1EEvPKfPfj:
        /* <DEDUP_REMOVED lines=19> */
.L_x_165:
        /* <DEDUP_REMOVED lines=11> */
.L_x_164:
[----:B------:R0:W-:Y:S02]  /*01e0*/  STS [R4], R15 ;  /* 0x0000000f04007388 */ /* 0x0001e40000000800 */
.L_x_163:
[----:B------:R-:W-:Y:S05]  /*01f0*/  BSYNC.RECONVERGENT B0 ;  /* 0x0000000000007941 */ /* 0x000fea0003800200 */
.L_x_162:
        /* <DEDUP_REMOVED lines=10> */
[----:B------:R-:W-:Y:S01]  /*02a0*/  @!P5 LEA R17, R5, R6, 0x18 ;  /* 0x000000060511d211 */ /* 0x000fe200078ec0ff */
[----:B------:R-:W1:Y:S02]  /*02b0*/  @!P0 LDS R3, [R4] ;  /* 0x0000000004038984 */ /* 0x000e640000000800 */
[----:B-1----:R-:W-:Y:S01]  /*02c0*/  @!P0 FADD R3, R2, R3 ;  /* 0x0000000302038221 */ /* 0x002fe20000000000 */
[----:B------:R-:W-:-:S04]  /*02d0*/  P2R R2, PR, RZ, 0x2 ;  /* 0x00000002ff027803 */ /* 0x000fc80000000000 */
[----:B------:R-:W-:Y:S01]  /*02e0*/  @!P0 STS [R4], R3 ;  /* 0x0000000304008388 */ /* 0x000fe20000000800 */
[----:B------:R-:W-:Y:S01]  /*02f0*/  BAR.SYNC.DEFER_BLOCKING 0x0 ;  /* 0x0000000000007b1d */ /* 0x000fe20000010000 */
[----:B------:R-:W-:-:S05]  /*0300*/  ISETP.GT.U32.AND P0, PT, R0, 0x1f, PT ;  /* 0x0000001f0000780c */ /* 0x000fca0003f04070 */
[----:B------:R-:W-:Y:S04]  /*0310*/  @!P1 LDS R2, [R4+0x100] ;  /* 0x0001000004029984 */ /* 0x000fe80000000800 */
[----:B------:R-:W1:Y:S02]  /*0320*/  @!P1 LDS R11, [R4] ;  /* 0x00000000040b9984 */ /* 0x000e640000000800 */
[----:B-1----:R-:W-:-:S05]  /*0330*/  @!P1 FADD R11, R2, R11 ;  /* 0x0000000b020b9221 */ /* 0x002fca0000000000 */
[----:B------:R-:W-:Y:S01]  /*0340*/  @!P1 STS [R4], R11 ;  /* 0x0000000b04009388 */ /* 0x000fe20000000800 */
[----:B------:R-:W-:Y:S01]  /*0350*/  BAR.SYNC.DEFER_BLOCKING 0x0 ;  /* 0x0000000000007b1d */ /* 0x000fe20000010000 */
[----:B------:R-:W-:-:S05]  /*0360*/  ISETP.GT.U32.AND P1, PT, R0, 0xf, PT ;  /* 0x0000000f0000780c */ /* 0x000fca0003f24070 */
        /* <DEDUP_REMOVED lines=13> */
[----:B------:R1:W-:Y:S01]  /*0440*/  @!P2 STS [R4], R11 ;  /* 0x0000000b0400a388 */ /* 0x0003e20000000800 */
[----:B------:R-:W-:Y:S01]  /*0450*/  BAR.SYNC.DEFER_BLOCKING 0x0 ;  /* 0x0000000000007b1d */ /* 0x000fe20000010000 */
[----:B-1----:R-:W-:-:S05]  /*0460*/  @!P5 LEA R11, R5, R6, 0x18 ;  /* 0x00000006050bd211 */ /* 0x002fca00078ec0ff */
[----:B------:R-:W-:Y:S04]  /*0470*/  @!P3 LDS R2, [R4+0x10] ;  /* 0x000010000402b984 */ /* 0x000fe80000000800 */
[----:B------:R-:W1:Y:S02]  /*0480*/  @!P3 LDS R13, [R4] ;  /* 0x00000000040db984 */ /* 0x000e640000000800 */
[----:B-1----:R-:W-:-:S05]  /*0490*/  @!P3 FADD R13, R2, R13 ;  /* 0x0000000d020db221 */ /* 0x002fca0000000000 */
        /* <DEDUP_REMOVED lines=25> */
[----:B------:R-:W-:Y:S01]  /*0630*/  VIADD R3, R7, 0xffffffff ;  /* 0xffffffff07037836 */ /* 0x000fe20000000000 */
[----:B------:R-:W-:-:S04]  /*0640*/  LEA R6, R5, R6, 0x18 ;  /* 0x0000000605067211 */ /* 0x000fc800078ec0ff */
[----:B--2---:R-:W-:-:S04]  /*0650*/  ISETP.NE.AND P6, PT, R8, R3, PT ;  /* 0x000000030800720c */ /* 0x004fc80003fc5270 */
[----:B------:R-:W-:-:S05]  /*0660*/  SEL R3, RZ, 0x1, P6 ;  /* 0x00000001ff037807 */ /* 0x000fca0003000000 */
[----:B------:R0:W-:Y:S04]  /*0670*/  STS.U8 [R6], R3 ;  /* 0x0000000306007388 */ /* 0x0001e80000000000 */
.L_x_167:
[----:B------:R-:W-:Y:S05]  /*0680*/  BSYNC.RECONVERGENT B0 ;  /* 0x0000000000007941 */ /* 0x000fea0003800200 */
.L_x_166:
        /* <DEDUP_REMOVED lines=9> */
[----:B0-----:R-:W-:-:S05]  /*0720*/  IMAD.WIDE.U32 R6, R0, 0x4, R6 ;  /* 0x0000000400067825 */ /* 0x001fca00078e0006 */
[----:B------:R0:W5:Y:S02]  /*0730*/  LDG.E R3, desc[UR4][R6.64] ;  /* 0x0000000406037981 */ /* 0x000164000c1e1900 */
.L_x_169:
[----:B------:R-:W-:Y:S05]  /*0740*/  BSYNC.RECONVERGENT B0 ;  /* 0x0000000000007941 */ /* 0x000fea0003800200 */
.L_x_168:
[----:B-----5:R-:W-:Y:S01]  /*0750*/  STS [R4], R3 ;  /* 0x0000000304007388 */ /* 0x020fe20000000800 */
[----:B0-----:R-:W-:Y:S01]  /*0760*/  P2R R7, PR, RZ, 0x20 ;  /* 0x00000020ff077803 */ /* 0x001fe20000000000 */
[----:B------:R-:W-:Y:S01]  /*0770*/  BAR.SYNC.DEFER_BLOCKING 0x0 ;  /* 0x0000000000007b1d */ /* 0x000fe20000010000 */
[C---:B------:R-:W-:Y:S02]  /*0780*/  ISETP.GT.U32.AND P5, PT, R0.reuse, 0x7f, PT ;  /* 0x0000007f0000780c */ /* 0x040fe40003fa4070 */
[----:B------:R-:W-:-:S11]  /*0790*/  ISETP.GT.U32.AND P6, PT, R0, 0x3f, PT ;  /* 0x0000003f0000780c */ /* 0x000fd60003fc4070 */
        /* <DEDUP_REMOVED lines=47> */
.L_x_170:
        /* <DEDUP_REMOVED lines=15> */
.L_x_298:


//--------------------- .text._Z16reduceSinglePassILj512ELb1EEvPKfPfj --------------------------
	.section	.text._Z16reduceSinglePassILj512ELb1EEvPKfPfj,"ax",@progbits
	.align	128
        .global         _Z16reduceSinglePassILj512ELb1EEvPKfPfj
        .type           _Z16reduceSinglePassILj512ELb1EEvPKfPfj,@function
        .size           _Z16reduceSinglePassILj512ELb1EEvPKfPfj,(.L_x_299 - _Z16reduceSinglePassILj512ELb1EEvPKfPfj)
        .other          _Z16reduceSinglePassILj512ELb1EEvPKfPfj,@"STO_CUDA_ENTRY STV_DEFAULT"
_Z16reduceSinglePassILj512ELb1EEvPKfPfj:
.text._Z16reduceSinglePassILj512ELb1EEvPKfPfj:
        /* <DEDUP_REMOVED lines=12> */
[----:B-----5:R-:W-:-:S03]  /*00c0*/  IMAD.SHL.U32 R5, R8, 0x400, RZ ;  /* 0x0000040008057824 */ /* 0x020fc600078e00ff */
[----:B------:R0:W-:Y:S02]  /*00d0*/  STS [R2], RZ ;  /* 0x000000ff02007388 */ /* 0x0001e40000000800 */
[----:B------:R-:W-:-:S04]  /*00e0*/  LOP3.LUT R9, R5, R0, RZ, 0xfc, !PT ;  /* 0x0000000005097212 */ /* 0x000fc800078efcff */
[----:B-1----:R-:W-:-:S13]  /*00f0*/  ISETP.GE.U32.AND P0, PT, R9, UR6, PT ;  /* 0x0000000609007c0c */ /* 0x002fda000bf06070 */
[----:B0-2-4-:R-:W-:Y:S05]  /*0100*/  @P0 BRA `(.L_x_172) ;  /* 0x00000000003c0947 */ /* 0x015fea0003800000 */
[----:B------:R-:W0:Y:S01]  /*0110*/  LDC.64 R4, c[0x0][0x380] ;  /* 0x0000e000ff047b82 */ /* 0x000e220000000a00 */
[----:B------:R-:W-:Y:S01]  /*0120*/  BSSY.RECONVERGENT B1, `(.L_x_173) ;  /* 0x000000c000017945 */ /* 0x000fe20003800200 */
[----:B------:R-:W-:-:S07]  /*0130*/  IMAD.MOV.U32 R15, RZ, RZ, RZ ;  /* 0x000000ffff0f7224 */ /* 0x000fce00078e00ff */
.L_x_174:
        /* <DEDUP_REMOVED lines=11> */
.L_x_173:
[----:B------:R0:W-:Y:S02]  /*01f0*/  STS [R2], R15 ;  /* 0x0000000f02007388 */ /* 0x0001e40000000800 */
.L_x_172:
[----:B------:R-:W-:Y:S05]  /*0200*/  BSYNC.RECONVERGENT B0 ;  /* 0x0000000000007941 */ /* 0x000fea0003800200 */
.L_x_171:
        /* <DEDUP_REMOVED lines=12> */
[----:B0-----:R-:W-:Y:S01]  /*02d0*/  @!P1 FADD R5, R4, R5 ;  /* 0x0000000504059221 */ /* 0x001fe20000000000 */
[----:B------:R-:W-:-:S04]  /*02e0*/  P2R R4, PR, RZ, 0x1 ;  /* 0x00000001ff047803 */ /* 0x000fc80000000000 */
[----:B------:R-:W-:Y:S01]  /*02f0*/  @!P1 STS [R2], R5 ;  /* 0x0000000502009388 */ /* 0x000fe20000000800 */
[----:B------:R-:W-:Y:S01]  /*0300*/  BAR.SYNC.DEFER_BLOCKING 0x0 ;  /* 0x0000000000007b1d */ /* 0x000fe20000010000 */
[----:B------:R-:W-:-:S05]  /*0310*/  ISETP.GT.U32.AND P1, PT, R0, 0x3f, PT ;  /* 0x0000003f0000780c */ /* 0x000fca0003f24070 */
[----:B------:R-:W-:Y:S04]  /*0320*/  @!P0 LDS R4, [R2+0x200] ;  /* 0x0002000002048984 */ /* 0x000fe80000000800 */
        /* <DEDUP_REMOVED lines=61> */
.L_x_176:
[----:B------:R-:W-:Y:S05]  /*0700*/  BSYNC.RECONVERGENT B0 ;  /* 0x0000000000007941 */ /* 0x000fea0003800200 */
.L_x_175:
[----:B------:R-:W-:Y:S06]  /*0710*/  BAR.SYNC.DEFER_BLOCKING 0x0 ;  /* 0x0000000000007b1d */ /* 0x000fec0000010000 */
[----:B------:R-:W2:Y:S02]  /*0720*/  LDS.U8 R3, [R4] ;  /* 0x0000000004037984 */ /* 0x000ea40000000000 */
[----:B--2---:R-:W-:-:S13]  /*0730*/  ISETP.NE.AND P6, PT, R3, RZ, PT ;  /* 0x000000ff0300720c */ /* 0x004fda0003fc5270 */
[----:B------:R-:W-:Y:S05]  /*0740*/  @!P6 EXIT ;  /* 0x000000000000e94d */ /* 0x000fea0003800000 */
[----:B------:R-:W-:Y:S01]  /*0750*/  ISETP.GE.U32.AND P6, PT, R0, R7, PT ;  /* 0x000000070000720c */ /* 0x000fe20003fc6070 */
[----:B------:R-:W-:Y:S01]  /*0760*/  BSSY.RECONVERGENT B0, `(.L_x_177) ;  /* 0x0000006000007945 */ /* 0x000fe20003800200 */
[----:B------:R-:W-:-:S11]  /*0770*/  HFMA2 R3, -RZ, RZ, 0, 0 ;  /* 0x00000000ff037431 */ /* 0x000fd600000001ff */
[----:B------:R-:W-:Y:S05]  /*0780*/  @P6 BRA `(.L_x_178) ;  /* 0x00000000000c6947 */ /* 0x000fea0003800000 */
[----:B-1----:R-:W1:Y:S02]  /*0790*/  LDC.64 R6, c[0x0][0x388] ;  /* 0x0000e200ff067b82 */ /* 0x002e640000000a00 */
[----:B-1----:R-:W-:-:S05]  /*07a0*/  IMAD.WIDE.U32 R6, R0, 0x4, R6 ;  /* 0x0000000400067825 */ /* 0x002fca00078e0006 */
[----:B------:R2:W5:Y:S02]  /*07b0*/  LDG.E R3, desc[UR4][R6.64] ;  /* 0x0000000406037981 */ /* 0x000564000c1e1900 */
.L_x_178:
[----:B------:R-:W-:Y:S05]  /*07c0*/  BSYNC.RECONVERGENT B0 ;  /* 0x0000000000007941 */ /* 0x000fea0003800200 */
.L_x_177:
[----:B-----5:R-:W-:Y:S01]  /*07d0*/  STS [R2], R3 ;  /* 0x0000000302007388 */ /* 0x020fe20000000800 */
[----:B------:R-:W-:Y:S01]  /*07e0*/  BAR.SYNC.DEFER_BLOCKING 0x0 ;  /* 0x0000000000007b1d */ /* 0x000fe20000010000 */
[C---:B------:R-:W-:Y:S02]  /*07f0*/  ISETP.GT.U32.AND P6, PT, R0.reuse, 0xff, PT ;  /* 0x000000ff0000780c */ /* 0x040fe40003fc4070 */
[----:B0-----:R-:W-:Y:S02]  /*0800*/  P2R R8, PR, RZ, 0x20 ;  /* 0x00000020ff087803 */ /* 0x001fe40000000000 */
[----:B------:R-:W-:-:S09]  /*0810*/  ISETP.GT.U32.AND P5, PT, R0, 0x7f, PT ;  /* 0x0000007f0000780c */ /* 0x000fd20003fa4070 */
[----:B-1----:R-:W-:Y:S04]  /*0820*/  @!P6 LDS R5, [R2+0x400] ;  /* 0x000400000205e984 */ /* 0x002fe80000000800 */
[----:B--2---:R-:W0:Y:S02]  /*0830*/  @!P6 LDS R6, [R2] ;  /* 0x000000000206e984 */ /* 0x004e240000000800 */
        /* <DEDUP_REMOVED lines=51> */
.L_x_179:
        /* <DEDUP_REMOVED lines=9> */
.L_x_299:


//--------------------- .text._Z15reduceMultiPassILj1ELb0EEvPKfPfj --------------------------
	.section	.text._Z15reduceMultiPassILj1ELb0EEvPKfPfj,"ax",@progbits
	.align	128
        .global         _Z15reduceMultiPassILj1ELb0EEvPKfPfj
        .type           _Z15reduceMultiPassILj1ELb0EEvPKfPfj,@function
        .size           _Z15reduceMultiPassILj1ELb0EEvPKfPfj,(.L_x_300 - _Z15reduceMultiPassILj1ELb0EEvPKfPfj)
        .other          _Z15reduceMultiPassILj1ELb0EEvPKfPfj,@"STO_CUDA_ENTRY STV_DEFAULT"
_Z15reduceMultiPassILj1ELb0EEvPKfPfj:
.text._Z15reduceMultiPassILj1ELb0EEvPKfPfj:
[----:B------:R-:W-:Y:S08]  /*0000*/  LDC R1, c[0x0][0x37c] ;  /* 0x0000df00ff017b82 */ /* 0x000ff00000000800 */
[----:B------:R-:W0:Y:S01]  /*0010*/  S2UR UR5, SR_CgaCtaId ;  /* 0x00000000000579c3 */ /* 0x000e220000008800 */
[----:B------:R-:W1:Y:S01]  /*0020*/  S2R R9, SR_TID.X ;  /* 0x0000000000097919 */ /* 0x000e620000002100 */
[----:B------:R-:W-:Y:S01]  /*0030*/  UMOV UR4, 0x400 ;  /* 0x0000040000047882 */ /* 0x000fe20000000000 */
[----:B------:R-:W2:Y:S01]  /*0040*/  LDCU.64 UR6, c[0x0][0x358] ;  /* 0x00006b00ff0677ac */ /* 0x000ea20008000a00 */
[----:B------:R-:W-:Y:S01]  /*0050*/  BSSY.RECONVERGENT B0, `(.L_x_180) ;  /* 0x000001a000007945 */ /* 0x000fe20003800200 */
[----:B------:R-:W3:Y:S01]  /*0060*/  S2R R11, SR_CTAID.X ;  /* 0x00000000000b7919 */ /* 0x000ee20000002500 */
[----:B0-----:R-:W-:Y:S01]  /*0070*/  ULEA UR4, UR5, UR4, 0x18 ;  /* 0x0000000405047291 */ /* 0x001fe2000f8ec0ff */
[----:B------:R-:W0:Y:S05]  /*0080*/  LDCU UR5, c[0x0][0x390] ;  /* 0x00007200ff0577ac */ /* 0x000e2a0008000800 */
[----:B-1----:R-:W-:-:S05]  /*0090*/  LEA R6, R9, UR4, 0x2 ;  /* 0x0000000409067c11 */ /* 0x002fca000f8e10ff */
[----:B------:R-:W1:Y:S01]  /*00a0*/  LDCU UR4, c[0x0][0x390] ;  /* 0x00007200ff0477ac */ /* 0x000e620008000800 */
[----:B---3--:R-:W-:Y:S01]  /*00b0*/  IMAD R0, R11, 0x2, R9 ;  /* 0x000000020b007824 */ /* 0x008fe200078e0209 */
[----:B------:R3:W-:Y:S04]  /*00c0*/  STS [R6], RZ ;  /* 0x000000ff06007388 */ /* 0x0007e80000000800 */
[----:B0-----:R-:W-:-:S13]  /*00d0*/  ISETP.GE.U32.AND P0, PT, R0, UR5, PT ;  /* 0x0000000500007c0c */ /* 0x001fda000bf06070 */
[----:B-123--:R-:W-:Y:S05]  /*00e0*/  @P0 BRA `(.L_x_181) ;  /* 0x0000000000400947 */ /* 0x00efea0003800000 */
[----:B------:R-:W0:Y:S01]  /*00f0*/  LDC R13, c[0x0][0x370] ;  /* 0x0000dc00ff0d7b82 */ /* 0x000e220000000800 */
[----:B------:R-:W-:Y:S01]  /*0100*/  BSSY.RECONVERGENT B1, `(.L_x_182) ;  /* 0x000000d000017945 */ /* 0x000fe20003800200 */
[----:B------:R-:W-:-:S06]  /*0110*/  IMAD.MOV.U32 R7, RZ, RZ, RZ ;  /* 0x000000ffff077224 */ /* 0x000fcc00078e00ff */
[----:B------:R-:W1:Y:S02]  /*0120*/  LDC.64 R2, c[0x0][0x380] ;  /* 0x0000e000ff027b82 */ /* 0x000e640000000a00 */
.L_x_183:
[----:B------:R-:W-:-:S04]  /*0130*/  IADD3 R4, PT, PT, R0, 0x1, RZ ;  /* 0x0000000100047810 */ /* 0x000fc80007ffe0ff */
[----:B------:R-:W-:Y:S01]  /*0140*/  ISETP.GE.U32.AND P0, PT, R4, UR4, PT ;  /* 0x0000000404007c0c */ /* 0x000fe2000bf06070 */
[----:B-1----:R-:W-:-:S05]  /*0150*/  IMAD.WIDE.U32 R4, R0, 0x4, R2 ;  /* 0x0000000400047825 */ /* 0x002fca00078e0002 */
[----:B------:R-:W2:Y:S07]  /*0160*/  LDG.E R8, desc[UR6][R4.64] ;  /* 0x0000000604087981 */ /* 0x000eae000c1e1900 */
[----:B------:R-:W3:Y:S01]  /*0170*/  @!P0 LDG.E R10, desc[UR6][R4.64+0x4] ;  /* 0x00000406040a8981 */ /* 0x000ee2000c1e1900 */
[----:B0-----:R-:W-:-:S04]  /*0180*/  LEA R0, R13, R0, 0x1 ;  /* 0x000000000d007211 */ /* 0x001fc800078e08ff */
[----:B------:R-:W-:Y:S01]  /*0190*/  ISETP.GE.U32.AND P1, PT, R0, UR4, PT ;  /* 0x0000000400007c0c */ /* 0x000fe2000bf26070 */
[----:B--2---:R-:W-:-:S04]  /*01a0*/  FADD R7, R8, R7 ;  /* 0x0000000708077221 */ /* 0x004fc80000000000 */
[----:B---3--:R-:W-:-:S08]  /*01b0*/  @!P0 FADD R7, R7, R10 ;  /* 0x0000000a07078221 */ /* 0x008fd00000000000 */
[----:B------:R-:W-:Y:S05]  /*01c0*/  @!P1 BRA `(.L_x_183) ;  /* 0xfffffffc00d89947 */ /* 0x000fea000383ffff */
[----:B------:R-:W-:Y:S05]  /*01d0*/  BSYNC.RECONVERGENT B1 ;  /* 0x0000000000017941 */ /* 0x000fea0003800200 */
.L_x_182:
[----:B------:R0:W-:Y:S02]  /*01e0*/  STS [R6], R7 ;  /* 0x0000000706007388 */ /* 0x0001e40000000800 */
.L_x_181:
[----:B------:R-:W-:Y:S05]  /*01f0*/  BSYNC.RECONVERGENT B0 ;  /* 0x0000000000007941 */ /* 0x000fea0003800200 */
.L_x_180:
[----:B------:R-:W-:Y:S08]  /*0200*/  BAR.SYNC.DEFER_BLOCKING 0x0 ;  /* 0x0000000000007b1d */ /* 0x000ff00000010000 */
[----:B------:R-:W-:Y:S08]  /*0210*/  BAR.SYNC.DEFER_BLOCKING 0x0 ;  /* 0x0000000000007b1d */ /* 0x000ff00000010000 */
[----:B------:R-:W-:Y:S08]  /*0220*/  BAR.SYNC.DEFER_BLOCKING 0x0 ;  /* 0x0000000000007b1d */ /* 0x000ff00000010000 */
[----:B------:R-:W-:Y:S08]  /*0230*/  BAR.SYNC.DEFER_BLOCKING 0x0 ;  /* 0x0000000000007b1d */ /* 0x000ff00000010000 */
[----:B------:R-:W-:Y:S08]  /*0240*/  BAR.SYNC.DEFER_BLOCKING 0x0 ;  /* 0x0000000000007b1d */ /* 0x000ff00000010000 */
[----:B------:R-:W-:Y:S08]  /*0250*/  BAR.SYNC.DEFER_BLOCKING 0x0 ;  /* 0x0000000000007b1d */ /* 0x000ff00000010000 */
[----:B------:R-:W-:Y:S01]  /*0260*/  BAR.SYNC.DEFER_BLOCKING 0x0 ;  /* 0x0000000000007b1d */ /* 0x000fe20000010000 */
[----:B------:R-:W-:-:S13]  /*0270*/  ISETP.NE.AND P0, PT, R9, RZ, PT ;  /* 0x000000ff0900720c */ /* 0x000fda0003f05270 */
[----:B------:R-:W-:Y:S05]  /*0280*/  @P0 EXIT ;  /* 0x000000000000094d */ /* 0x000fea0003800000 */
[----:B------:R-:W1:Y:S01]  /*0290*/  S2UR UR5, SR_CgaCtaId ;  /* 0x00000000000579c3 */ /* 0x000e620000008800 */
[----:B------:R-:W-:-:S07]  /*02a0*/  UMOV UR4, 0x400 ;  /* 0x0000040000047882 */ /* 0x000fce0000000000 */
[----:B------:R-:W2:Y:S01]  /*02b0*/  LDC.64 R2, c[0x0][0x388] ;  /* 0x0000e200ff027b82 */ /* 0x000ea20000000a00 */
[----:B-1----:R-:W-:Y:S01]  /*02c0*/  ULEA UR4, UR5, UR4, 0x18 ;  /* 0x0000000405047291 */ /* 0x002fe2000f8ec0ff */
[----:B--2---:R-:W-:-:S08]  /*02d0*/  IMAD.WIDE.U32 R2, R11, 0x4, R2 ;  /* 0x000000040b027825 */ /* 0x004fd000078e0002 */
[----:B------:R-:W1:Y:S04]  /*02e0*/  LDS R5, [UR4] ;  /* 0x00000004ff057984 */ /* 0x000e680008000800 */
[----:B-1----:R-:W-:Y:S01]  /*02f0*/  STG.E desc[UR6][R2.64], R5 ;  /* 0x0000000502007986 */ /* 0x002fe2000c101906 */
[----:B------:R-:W-:Y:S05]  /*0300*/  EXIT ;  /* 0x000000000000794d */ /* 0x000fea0003800000 */
.L_x_184:
        /* <DEDUP_REMOVED lines=15> */
.L_x_300:


//--------------------- .text._Z15reduceMultiPassILj2ELb0EEvPKfPfj --------------------------
	.section	.text._Z15reduceMultiPassILj2ELb0EEvPKfPfj,"ax",@progbits
	.align	128
        .global         _Z15reduceMultiPassILj2ELb0EEvPKfPfj
        .type           _Z15reduceMultiPassILj2ELb0EEvPKfPfj,@function
        .size           _Z15reduceMultiPassILj2ELb0EEvPKfPfj,(.L_x_301 - _Z15reduceMultiPassILj2ELb0EEvPKfPfj)
        .other          _Z15reduceMultiPassILj2ELb0EEvPKfPfj,@"STO_CUDA_ENTRY STV_DEFAULT"
_Z15reduceMultiPassILj2ELb0EEvPKfPfj:
.text._Z15reduceMultiPassILj2ELb0EEvPKfPfj:
        /* <DEDUP_REMOVED lines=19> */
.L_x_188:
[C---:B------:R-:W-:Y:S01]  /*0130*/  IADD3 R5, PT, PT, R0.reuse, 0x2, RZ ;  /* 0x0000000200057810 */ /* 0x040fe20007ffe0ff */
[----:B-1----:R-:W-:-:S03]  /*0140*/  IMAD.WIDE.U32 R2, R0, 0x4, R6 ;  /* 0x0000000400027825 */ /* 0x002fc600078e0006 */
[----:B------:R-:W-:-:S03]  /*0150*/  ISETP.GE.U32.AND P0, PT, R5, UR4, PT ;  /* 0x0000000405007c0c */ /* 0x000fc6000bf06070 */
[----:B------:R-:W2:Y:S10]  /*0160*/  LDG.E R2, desc[UR6][R2.64] ;  /* 0x0000000602027981 */ /* 0x000eb4000c1e1900 */
[----:B------:R-:W-:-:S06]  /*0170*/  @!P0 IMAD.WIDE.U32 R4, R5, 0x4, R6 ;  /* 0x0000000405048825 */ /* 0x000fcc00078e0006 */
[----:B------:R-:W3:Y:S01]  /*0180*/  @!P0 LDG.E R4, desc[UR6][R4.64] ;  /* 0x0000000604048981 */ /* 0x000ee2000c1e1900 */
[----:B0-----:R-:W-:-:S04]  /*0190*/  LEA R0, R13, R0, 0x2 ;  /* 0x000000000d007211 */ /* 0x001fc800078e10ff */
[----:B------:R-:W-:Y:S01]  /*01a0*/  ISETP.GE.U32.AND P1, PT, R0, UR4, PT ;  /* 0x0000000400007c0c */ /* 0x000fe2000bf26070 */
[----:B--2---:R-:W-:-:S04]  /*01b0*/  FADD R9, R2, R9 ;  /* 0x0000000902097221 */ /* 0x004fc80000000000 */
[----:B---3--:R-:W-:-:S08]  /*01c0*/  @!P0 FADD R9, R9, R4 ;  /* 0x0000000409098221 */ /* 0x008fd00000000000 */
[----:B------:R-:W-:Y:S05]  /*01d0*/  @!P1 BRA `(.L_x_188) ;  /* 0xfffffffc00d49947 */ /* 0x000fea000383ffff */
[----:B------:R-:W-:Y:S05]  /*01e0*/  BSYNC.RECONVERGENT B1 ;  /* 0x0000000000017941 */ /* 0x000fea0003800200 */
.L_x_187:
[----:B------:R0:W-:Y:S02]  /*01f0*/  STS [R8], R9 ;  /* 0x0000000908007388 */ /* 0x0001e40000000800 */
.L_x_186:
[----:B------:R-:W-:Y:S05]  /*0200*/  BSYNC.RECONVERGENT B0 ;  /* 0x0000000000007941 */ /* 0x000fea0003800200 */
.L_x_185:
[----:B------:R-:W-:Y:S08]  /*0210*/  BAR.SYNC.DEFER_BLOCKING 0x0 ;  /* 0x0000000000007b1d */ /* 0x000ff00000010000 */
[----:B------:R-:W-:Y:S08]  /*0220*/  BAR.SYNC.DEFER_BLOCKING 0x0 ;  /* 0x0000000000007b1d */ /* 0x000ff00000010000 */
[----:B------:R-:W-:Y:S08]  /*0230*/  BAR.SYNC.DEFER_BLOCKING 0x0 ;  /* 0x0000000000007b1d */ /* 0x000ff00000010000 */
[----:B------:R-:W-:Y:S08]  /*0240*/  BAR.SYNC.DEFER_BLOCKING 0x0 ;  /* 0x0000000000007b1d */ /* 0x000ff00000010000 */
[----:B------:R-:W-:Y:S08]  /*0250*/  BAR.SYNC.DEFER_BLOCKING 0x0 ;  /* 0x0000000000007b1d */ /* 0x000ff00000010000 */
[----:B------:R-:W-:Y:S01]  /*0260*/  BAR.SYNC.DEFER_BLOCKING 0x0 ;  /* 0x0000000000007b1d */ /* 0x000fe20000010000 */
[----:B------:R-:W-:-:S13]  /*0270*/  ISETP.NE.AND P0, PT, R10, RZ, PT ;  /* 0x000000ff0a00720c */ /* 0x000fda0003f05270 */
[----:B------:R-:W1:Y:S01]  /*0280*/  @!P0 S2R R3, SR_CgaCtaId ;  /* 0x0000000000038919 */ /* 0x000e620000008800 */
[----:B------:R-:W-:-:S04]  /*0290*/  @!P0 MOV R0, 0x400 ;  /* 0x0000040000008802 */ /* 0x000fc80000000f00 */
[----:B-1----:R-:W-:-:S05]  /*02a0*/  @!P0 LEA R5, R3, R0, 0x18 ;  /* 0x0000000003058211 */ /* 0x002fca00078ec0ff */
[----:B------:R-:W1:Y:S02]  /*02b0*/  @!P0 LDS.64 R2, [R5] ;  /* 0x0000000005028984 */ /* 0x000e640000000a00 */
[----:B-1----:R-:W-:-:S05]  /*02c0*/  @!P0 FADD R2, R2, R3 ;  /* 0x0000000302028221 */ /* 0x002fca0000000000 */
[----:B------:R1:W-:Y:S01]  /*02d0*/  @!P0 STS [R5], R2 ;  /* 0x0000000205008388 */ /* 0x0003e20000000800 */
[----:B------:R-:W-:Y:S06]  /*02e0*/  BAR.SYNC.DEFER_BLOCKING 0x0 ;  /* 0x0000000000007b1d */ /* 0x000fec0000010000 */
[----:B------:R-:W-:Y:S05]  /*02f0*/  @P0 EXIT ;  /* 0x000000000000094d */ /* 0x000fea0003800000 */
[----:B------:R-:W2:Y:S01]  /*0300*/  S2UR UR5, SR_CgaCtaId ;  /* 0x00000000000579c3 */ /* 0x000ea20000008800 */
[----:B------:R-:W-:-:S07]  /*0310*/  UMOV UR4, 0x400 ;  /* 0x0000040000047882 */ /* 0x000fce0000000000 */
[----:B-1----:R-:W1:Y:S01]  /*0320*/  LDC.64 R2, c[0x0][0x388] ;  /* 0x0000e200ff027b82 */ /* 0x002e620000000a00 */
[----:B--2---:R-:W-:Y:S01]  /*0330*/  ULEA UR4, UR5, UR4, 0x18 ;  /* 0x0000000405047291 */ /* 0x004fe2000f8ec0ff */
[----:B-1----:R-:W-:-:S08]  /*0340*/  IMAD.WIDE.U32 R2, R11, 0x4, R2 ;  /* 0x000000040b027825 */ /* 0x002fd000078e0002 */
[----:B------:R-:W1:Y:S04]  /*0350*/  LDS R5, [UR4] ;  /* 0x00000004ff057984 */ /* 0x000e680008000800 */
[----:B-1----:R-:W-:Y:S01]  /*0360*/  STG.E desc[UR6][R2.64], R5 ;  /* 0x0000000502007986 */ /* 0x002fe2000c101906 */
[----:B------:R-:W-:Y:S05]  /*0370*/  EXIT ;  /* 0x000000000000794d */ /* 0x000fea0003800000 */
.L_x_189:
        /* <DEDUP_REMOVED lines=16> */
.L_x_301:


//--------------------- .text._Z15reduceMultiPassILj4ELb0EEvPKfPfj --------------------------
	.section	.text._Z15reduceMultiPassILj4ELb0EEvPKfPfj,"ax",@progbits
	.align	128
        .global         _Z15reduceMultiPassILj4ELb0EEvPKfPfj
        .type           _Z15reduceMultiPassILj4ELb0EEvPKfPfj,@function
        .size           _Z15reduceMultiPassILj4ELb0EEvPKfPfj,(.L_x_302 - _Z15reduceMultiPassILj4ELb0EEvPKfPfj)
        .other          _Z15reduceMultiPassILj4ELb0EEvPKfPfj,@"STO_CUDA_ENTRY STV_DEFAULT"
_Z15reduceMultiPassILj4ELb0EEvPKfPfj:
.text._Z15reduceMultiPassILj4ELb0EEvPKfPfj:
        /* <DEDUP_REMOVED lines=19> */
.L_x_193:
        /* <DEDUP_REMOVED lines=12> */
.L_x_192:
[----:B------:R0:W-:Y:S02]  /*01f0*/  STS [R8], R9 ;  /* 0x0000000908007388 */ /* 0x0001e40000000800 */
.L_x_191:
[----:B------:R-:W-:Y:S05]  /*0200*/  BSYNC.RECONVERGENT B0 ;  /* 0x0000000000007941 */ /* 0x000fea0003800200 */
.L_x_190:
[----:B------:R-:W-:Y:S08]  /*0210*/  BAR.SYNC.DEFER_BLOCKING 0x0 ;  /* 0x0000000000007b1d */ /* 0x000ff00000010000 */
[----:B------:R-:W-:Y:S08]  /*0220*/  BAR.SYNC.DEFER_BLOCKING 0x0 ;  /* 0x0000000000007b1d */ /* 0x000ff00000010000 */
[----:B------:R-:W-:Y:S08]  /*0230*/  BAR.SYNC.DEFER_BLOCKING 0x0 ;  /* 0x0000000000007b1d */ /* 0x000ff00000010000 */
[----:B------:R-:W-:Y:S08]  /*0240*/  BAR.SYNC.DEFER_BLOCKING 0x0 ;  /* 0x0000000000007b1d */ /* 0x000ff00000010000 */
[----:B------:R-:W-:Y:S01]  /*0250*/  BAR.SYNC.DEFER_BLOCKING 0x0 ;  /* 0x0000000000007b1d */ /* 0x000fe20000010000 */
[----:B------:R-:W-:-:S02]  /*0260*/  ISETP.GT.U32.AND P0, PT, R10, 0x1, PT ;  /* 0x000000010a00780c */ /* 0x000fc40003f04070 */
[----:B------:R-:W-:-:S13]  /*0270*/  ISETP.NE.AND P1, PT, R10, RZ, PT ;  /* 0x000000ff0a00720c */ /* 0x000fda0003f25270 */
[----:B------:R-:W1:Y:S01]  /*0280*/  @!P1 S2R R5, SR_CgaCtaId ;  /* 0x0000000000059919 */ /* 0x000e620000008800 */
[----:B------:R-:W-:Y:S01]  /*0290*/  @!P1 MOV R2, 0x400 ;  /* 0x0000040000029802 */ /* 0x000fe20000000f00 */
[----:B------:R-:W-:Y:S04]  /*02a0*/  @!P0 LDS R0, [R8+0x8] ;  /* 0x0000080008008984 */ /* 0x000fe80000000800 */
[----:B------:R-:W2:Y:S01]  /*02b0*/  @!P0 LDS R3, [R8] ;  /* 0x0000000008038984 */ /* 0x000ea20000000800 */
[----:B-1----:R-:W-:Y:S01]  /*02c0*/  @!P1 LEA R7, R5, R2, 0x18 ;  /* 0x0000000205079211 */ /* 0x002fe200078ec0ff */
[----:B--2---:R-:W-:-:S05]  /*02d0*/  @!P0 FADD R3, R0, R3 ;  /* 0x0000000300038221 */ /* 0x004fca0000000000 */
[----:B------:R-:W-:Y:S01]  /*02e0*/  @!P0 STS [R8], R3 ;  /* 0x0000000308008388 */ /* 0x000fe20000000800 */
[----:B------:R-:W-:Y:S06]  /*02f0*/  BAR.SYNC.DEFER_BLOCKING 0x0 ;  /* 0x0000000000007b1d */ /* 0x000fec0000010000 */
[----:B------:R-:W1:Y:S02]  /*0300*/  @!P1 LDS.64 R4, [R7] ;  /* 0x0000000007049984 */ /* 0x000e640000000a00 */
[----:B-1----:R-:W-:-:S05]  /*0310*/  @!P1 FADD R4, R4, R5 ;  /* 0x0000000504049221 */ /* 0x002fca0000000000 */
[----:B------:R1:W-:Y:S01]  /*0320*/  @!P1 STS [R7], R4 ;  /* 0x0000000407009388 */ /* 0x0003e20000000800 */
[----:B------:R-:W-:Y:S06]  /*0330*/  BAR.SYNC.DEFER_BLOCKING 0x0 ;  /* 0x0000000000007b1d */ /* 0x000fec0000010000 */
[----:B------:R-:W-:Y:S05]  /*0340*/  @P1 EXIT ;  /* 0x000000000000194d */ /* 0x000fea0003800000 */
[----:B------:R-:W2:Y:S01]  /*0350*/  S2UR UR5, SR_CgaCtaId ;  /* 0x00000000000579c3 */ /* 0x000ea20000008800 */
[----:B------:R-:W-:-:S07]  /*0360*/  UMOV UR4, 0x400 ;  /* 0x0000040000047882 */ /* 0x000fce0000000000 */
[----:B------:R-:W3:Y:S01]  /*0370*/  LDC.64 R2, c[0x0][0x388] ;  /* 0x0000e200ff027b82 */ /* 0x000ee20000000a00 */
[----:B--2---:R-:W-:Y:S01]  /*0380*/  ULEA UR4, UR5, UR4, 0x18 ;  /* 0x0000000405047291 */ /* 0x004fe2000f8ec0ff */
[----:B---3--:R-:W-:-:S08]  /*0390*/  IMAD.WIDE.U32 R2, R11, 0x4, R2 ;  /* 0x000000040b027825 */ /* 0x008fd000078e0002 */
[----:B------:R-:W2:Y:S04]  /*03a0*/  LDS R5, [UR4] ;  /* 0x00000004ff057984 */ /* 0x000ea80008000800 */
[----:B--2---:R-:W-:Y:S01]  /*03b0*/  STG.E desc[UR6][R2.64], R5 ;  /* 0x0000000502007986 */ /* 0x004fe2000c101906 */
[----:B------:R-:W-:Y:S05]  /*03c0*/  EXIT ;  /* 0x000000000000794d */ /* 0x000fea0003800000 */
.L_x_194:
        /* <DEDUP_REMOVED lines=11> */
.L_x_302:


//--------------------- .text._Z15reduceMultiPassILj8ELb0EEvPKfPfj --------------------------
	.section	.text._Z15reduceMultiPassILj8ELb0EEvPKfPfj,"ax",@progbits
	.align	128
        .global         _Z15reduceMultiPassILj8ELb0EEvPKfPfj
        .type           _Z15reduceMultiPassILj8ELb0EEvPKfPfj,@function
        .size           _Z15reduceMultiPassILj8ELb0EEvPKfPfj,(.L_x_303 - _Z15reduceMultiPassILj8ELb0EEvPKfPfj)
        .other          _Z15reduceMultiPassILj8ELb0EEvPKfPfj,@"STO_CUDA_ENTRY STV_DEFAULT"
_Z15reduceMultiPassILj8ELb0EEvPKfPfj:
.text._Z15reduceMultiPassILj8ELb0EEvPKfPfj:
        /* <DEDUP_REMOVED lines=17> */
[----:B------:R-:W-:Y:S01]  /*0110*/  MOV R9, R2 ;  /* 0x0000000200097202 */ /* 0x000fe20000000f00 */
[----:B------:R-:W-:-:S05]  /*0120*/  IMAD.MOV.U32 R11, RZ, RZ, RZ ;  /* 0x000000ffff0b7224 */ /* 0x000fca00078e00ff */
[----:B------:R-:W1:Y:S02]  /*0130*/  LDC.64 R6, c[0x0][0x380] ;  /* 0x0000e000ff067b82 */ /* 0x000e640000000a00 */
.L_x_198:
[C---:B------:R-:W-:Y:S01]  /*0140*/  IADD3 R5, PT, PT, R9.reuse, 0x8, RZ ;  /* 0x0000000809057810 */ /* 0x040fe20007ffe0ff */
[----:B-1----:R-:W-:-:S03]  /*0150*/  IMAD.WIDE.U32 R2, R9, 0x4, R6 ;  /* 0x0000000409027825 */ /* 0x002fc600078e0006 */
[----:B------:R-:W-:-:S03]  /*0160*/  ISETP.GE.U32.AND P0, PT, R5, UR4, PT ;  /* 0x0000000405007c0c */ /* 0x000fc6000bf06070 */
[----:B------:R-:W2:Y:S10]  /*0170*/  LDG.E R2, desc[UR6][R2.64] ;  /* 0x0000000602027981 */ /* 0x000eb4000c1e1900 */
[----:B------:R-:W-:-:S06]  /*0180*/  @!P0 IMAD.WIDE.U32 R4, R5, 0x4, R6 ;  /* 0x0000000405048825 */ /* 0x000fcc00078e0006 */
[----:B------:R-:W3:Y:S01]  /*0190*/  @!P0 LDG.E R4, desc[UR6][R4.64] ;  /* 0x0000000604048981 */ /* 0x000ee2000c1e1900 */
[----:B0-----:R-:W-:-:S05]  /*01a0*/  IMAD R9, R10, 0x10, R9 ;  /* 0x000000100a097824 */ /* 0x001fca00078e0209 */
[----:B------:R-:W-:Y:S01]  /*01b0*/  ISETP.GE.U32.AND P1, PT, R9, UR4, PT ;  /* 0x0000000409007c0c */ /* 0x000fe2000bf26070 */
[----:B--2---:R-:W-:-:S04]  /*01c0*/  FADD R11, R2, R11 ;  /* 0x0000000b020b7221 */ /* 0x004fc80000000000 */
[----:B---3--:R-:W-:-:S08]  /*01d0*/  @!P0 FADD R11, R11, R4 ;  /* 0x000000040b0b8221 */ /* 0x008fd00000000000 */
[----:B------:R-:W-:Y:S05]  /*01e0*/  @!P1 BRA `(.L_x_198) ;  /* 0xfffffffc00d49947 */ /* 0x000fea000383ffff */
[----:B------:R-:W-:Y:S05]  /*01f0*/  BSYNC.RECONVERGENT B1 ;  /* 0x0000000000017941 */ /* 0x000fea0003800200 */
.L_x_197:
[----:B------:R0:W-:Y:S02]  /*0200*/  STS [R8], R11 ;  /* 0x0000000b08007388 */ /* 0x0001e40000000800 */
.L_x_196:
[----:B------:R-:W-:Y:S05]  /*0210*/  BSYNC.RECONVERGENT B0 ;  /* 0x0000000000007941 */ /* 0x000fea0003800200 */
.L_x_195:
[----:B------:R-:W-:Y:S08]  /*0220*/  BAR.SYNC.DEFER_BLOCKING 0x0 ;  /* 0x0000000000007b1d */ /* 0x000ff00000010000 */
[----:B------:R-:W-:Y:S08]  /*0230*/  BAR.SYNC.DEFER_BLOCKING 0x0 ;  /* 0x0000000000007b1d */ /* 0x000ff00000010000 */
[----:B------:R-:W-:Y:S08]  /*0240*/  BAR.SYNC.DEFER_BLOCKING 0x0 ;  /* 0x0000000000007b1d */ /* 0x000ff00000010000 */
[----:B------:R-:W-:Y:S01]  /*0250*/  BAR.SYNC.DEFER_BLOCKING 0x0 ;  /* 0x0000000000007b1d */ /* 0x000fe20000010000 */
[----:B------:R-:W-:-:S02]  /*0260*/  ISETP.GT.U32.AND P0, PT, R13, 0x3, PT ;  /* 0x000000030d00780c */ /* 0x000fc40003f04070 */
[C---:B------:R-:W-:Y:S02]  /*0270*/  ISETP.GT.U32.AND P1, PT, R13.reuse, 0x1, PT ;  /* 0x000000010d00780c */ /* 0x040fe40003f24070 */
        /* <DEDUP_REMOVED lines=9> */
[----:B------:R-:W-:Y:S04]  /*0310*/  @!P1 LDS R2, [R8+0x8] ;  /* 0x0000080008029984 */ /* 0x000fe80000000800 */
[----:B------:R-:W1:Y:S02]  /*0320*/  @!P1 LDS R5, [R8] ;  /* 0x0000000008059984 */ /* 0x000e640000000800 */
[----:B-1----:R-:W-:-:S05]  /*0330*/  @!P1 FADD R5, R2, R5 ;  /* 0x0000000502059221 */ /* 0x002fca0000000000 */
        /* <DEDUP_REMOVED lines=15> */
.L_x_199:
        /* <DEDUP_REMOVED lines=13> */
.L_x_303:


//--------------------- .text._Z15reduceMultiPassILj16ELb0EEvPKfPfj --------------------------
	.section	.text._Z15reduceMultiPassILj16ELb0EEvPKfPfj,"ax",@progbits
	.align	128
        .global         _Z15reduceMultiPassILj16ELb0EEvPKfPfj
        .type           _Z15reduceMultiPassILj16ELb0EEvPKfPfj,@function
        .size           _Z15reduceMultiPassILj16ELb0EEvPKfPfj,(.L_x_304 - _Z15reduceMultiPassILj16ELb0EEvPKfPfj)
        .other          _Z15reduceMultiPassILj16ELb0EEvPKfPfj,@"STO_CUDA_ENTRY STV_DEFAULT"
_Z15reduceMultiPassILj16ELb0EEvPKfPfj:
.text._Z15reduceMultiPassILj16ELb0EEvPKfPfj:
        /* <DEDUP_REMOVED lines=20> */
.L_x_203:
        /* <DEDUP_REMOVED lines=12> */
.L_x_202:
[----:B------:R0:W-:Y:S02]  /*0200*/  STS [R8], R11 ;  /* 0x0000000b08007388 */ /* 0x0001e40000000800 */
.L_x_201:
[----:B------:R-:W-:Y:S05]  /*0210*/  BSYNC.RECONVERGENT B0 ;  /* 0x0000000000007941 */ /* 0x000fea0003800200 */
.L_x_200:
[----:B------:R-:W-:Y:S08]  /*0220*/  BAR.SYNC.DEFER_BLOCKING 0x0 ;  /* 0x0000000000007b1d */ /* 0x000ff00000010000 */
[----:B------:R-:W-:Y:S08]  /*0230*/  BAR.SYNC.DEFER_BLOCKING 0x0 ;  /* 0x0000000000007b1d */ /* 0x000ff00000010000 */
[----:B------:R-:W-:Y:S01]  /*0240*/  BAR.SYNC.DEFER_BLOCKING 0x0 ;  /* 0x0000000000007b1d */ /* 0x000fe20000010000 */
[----:B------:R-:W-:-:S02]  /*0250*/  ISETP.GT.U32.AND P1, PT, R13, 0x7, PT ;  /* 0x000000070d00780c */ /* 0x000fc40003f24070 */
[C---:B------:R-:W-:Y:S02]  /*0260*/  ISETP.GT.U32.AND P0, PT, R13.reuse, 0x3, PT ;  /* 0x000000030d00780c */ /* 0x040fe40003f04070 */
[----:B------:R-:W-:-:S13]  /*0270*/  ISETP.NE.AND P2, PT, R13, RZ, PT ;  /* 0x000000ff0d00720c */ /* 0x000fda0003f45270 */
[----:B------:R-:W1:Y:S01]  /*0280*/  @!P2 S2R R4, SR_CgaCtaId ;  /* 0x000000000004a919 */ /* 0x000e620000008800 */
[----:B------:R-:W-:Y:S04]  /*0290*/  @!P1 LDS R2, [R8+0x20] ;  /* 0x0000200008029984 */ /* 0x000fe80000000800 */
[----:B------:R-:W2:Y:S02]  /*02a0*/  @!P1 LDS R3, [R8] ;  /* 0x0000000008039984 */ /* 0x000ea40000000800 */
[----:B--2---:R-:W-:-:S05]  /*02b0*/  @!P1 FADD R3, R2, R3 ;  /* 0x0000000302039221 */ /* 0x004fca0000000000 */
[----:B------:R2:W-:Y:S01]  /*02c0*/  @!P1 STS [R8], R3 ;  /* 0x0000000308009388 */ /* 0x0005e20000000800 */
[----:B------:R-:W-:Y:S01]  /*02d0*/  BAR.SYNC.DEFER_BLOCKING 0x0 ;  /* 0x0000000000007b1d */ /* 0x000fe20000010000 */
[----:B------:R-:W-:Y:S02]  /*02e0*/  ISETP.GT.U32.AND P1, PT, R13, 0x1, PT ;  /* 0x000000010d00780c */ /* 0x000fe40003f24070 */
[----:B--2---:R-:W-:-:S04]  /*02f0*/  @!P2 MOV R3, 0x400 ;  /* 0x000004000003a802 */ /* 0x004fc80000000f00 */
[----:B-1----:R-:W-:Y:S01]  /*0300*/  @!P2 LEA R9, R4, R3, 0x18 ;  /* 0x000000030409a211 */ /* 0x002fe200078ec0ff */
        /* <DEDUP_REMOVED lines=23> */
.L_x_204:
        /* <DEDUP_REMOVED lines=16> */
.L_x_304:


//--------------------- .text._Z15reduceMultiPassILj32ELb0EEvPKfPfj --------------------------
	.section	.text._Z15reduceMultiPassILj32ELb0EEvPKfPfj,"ax",@progbits
	.align	128
        .global         _Z15reduceMultiPassILj32ELb0EEvPKfPfj
        .type           _Z15reduceMultiPassILj32ELb0EEvPKfPfj,@function
        .size           _Z15reduceMultiPassILj32ELb0EEvPKfPfj,(.L_x_305 - _Z15reduceMultiPassILj32ELb0EEvPKfPfj)
        .other          _Z15reduceMultiPassILj32ELb0EEvPKfPfj,@"STO_CUDA_ENTRY STV_DEFAULT"
_Z15reduceMultiPassILj32ELb0EEvPKfPfj:
.text._Z15reduceMultiPassILj32ELb0EEvPKfPfj:
        /* <DEDUP_REMOVED lines=19> */
.L_x_208:
        /* <DEDUP_REMOVED lines=12> */
.L_x_207:
[----:B------:R0:W-:Y:S02]  /*01f0*/  STS [R2], R11 ;  /* 0x0000000b02007388 */ /* 0x0001e40000000800 */
.L_x_206:
[----:B------:R-:W-:Y:S05]  /*0200*/  BSYNC.RECONVERGENT B0 ;  /* 0x0000000000007941 */ /* 0x000fea0003800200 */
.L_x_205:
[----:B------:R-:W-:Y:S08]  /*0210*/  BAR.SYNC.DEFER_BLOCKING 0x0 ;  /* 0x0000000000007b1d */ /* 0x000ff00000010000 */
[----:B------:R-:W-:Y:S01]  /*0220*/  BAR.SYNC.DEFER_BLOCKING 0x0 ;  /* 0x0000000000007b1d */ /* 0x000fe20000010000 */
[C---:B------:R-:W-:Y:S02]  /*0230*/  ISETP.GT.U32.AND P0, PT, R13.reuse, 0xf, PT ;  /* 0x0000000f0d00780c */ /* 0x040fe40003f04070 */
[----:B------:R-:W-:-:S02]  /*0240*/  ISETP.GT.U32.AND P1, PT, R13, 0x7, PT ;  /* 0x000000070d00780c */ /* 0x000fc40003f24070 */
[----:B------:R-:W-:-:S13]  /*0250*/  ISETP.NE.AND P2, PT, R13, RZ, PT ;  /* 0x000000ff0d00720c */ /* 0x000fda0003f45270 */
[----:B------:R-:W1:Y:S01]  /*0260*/  @!P2 S2R R6, SR_CgaCtaId ;  /* 0x000000000006a919 */ /* 0x000e620000008800 */
[----:B------:R-:W-:Y:S04]  /*0270*/  @!P0 LDS R3, [R2+0x40] ;  /* 0x0000400002038984 */ /* 0x000fe80000000800 */
[----:B------:R-:W2:Y:S02]  /*0280*/  @!P0 LDS R4, [R2] ;  /* 0x0000000002048984 */ /* 0x000ea40000000800 */
[----:B--2---:R-:W-:-:S05]  /*0290*/  @!P0 FADD R3, R3, R4 ;  /* 0x0000000403038221 */ /* 0x004fca0000000000 */
[----:B------:R-:W-:Y:S01]  /*02a0*/  @!P0 STS [R2], R3 ;  /* 0x0000000302008388 */ /* 0x000fe20000000800 */
[----:B------:R-:W-:Y:S01]  /*02b0*/  BAR.SYNC.DEFER_BLOCKING 0x0 ;  /* 0x0000000000007b1d */ /* 0x000fe20000010000 */
[----:B------:R-:W-:-:S05]  /*02c0*/  ISETP.GT.U32.AND P0, PT, R13, 0x3, PT ;  /* 0x000000030d00780c */ /* 0x000fca0003f04070 */
        /* <DEDUP_REMOVED lines=25> */
[----:B0-----:R-:W0:Y:S01]  /*0460*/  LDC.64 R2, c[0x0][0x388] ;  /* 0x0000e200ff027b82 */ /* 0x001e220000000a00 */
[----:B--2---:R-:W-:Y:S01]  /*0470*/  ULEA UR4, UR5, UR4, 0x18 ;  /* 0x0000000405047291 */ /* 0x004fe2000f8ec0ff */
[----:B0-----:R-:W-:-:S08]  /*0480*/  IMAD.WIDE.U32 R2, R0, 0x4, R2 ;  /* 0x0000000400027825 */ /* 0x001fd000078e0002 */
[----:B------:R-:W0:Y:S04]  /*0490*/  LDS R5, [UR4] ;  /* 0x00000004ff057984 */ /* 0x000e280008000800 */
[----:B0-----:R-:W-:Y:S01]  /*04a0*/  STG.E desc[UR6][R2.64], R5 ;  /* 0x0000000502007986 */ /* 0x001fe2000c101906 */
[----:B------:R-:W-:Y:S05]  /*04b0*/  EXIT ;  /* 0x000000000000794d */ /* 0x000fea0003800000 */
.L_x_209:
        /* <DEDUP_REMOVED lines=12> */
.L_x_305:


//--------------------- .text._Z15reduceMultiPassILj64ELb0EEvPKfPfj --------------------------
	.section	.text._Z15reduceMultiPassILj64ELb0EEvPKfPfj,"ax",@progbits
	.align	128
        .global         _Z15reduceMultiPassILj64ELb0EEvPKfPfj
        .type           _Z15reduceMultiPassILj64ELb0EEvPKfPfj,@function
        .size           _Z15reduceMultiPassILj64ELb0EEvPKfPfj,(.L_x_306 - _Z15reduceMultiPassILj64ELb0EEvPKfPfj)
        .other          _Z15reduceMultiPassILj64ELb0EEvPKfPfj,@"STO_CUDA_ENTRY STV_DEFAULT"
_Z15reduceMultiPassILj64ELb0EEvPKfPfj:
.text._Z15reduceMultiPassILj64ELb0EEvPKfPfj:
        /* <DEDUP_REMOVED lines=19> */
.L_x_213:
        /* <DEDUP_REMOVED lines=12> */
.L_x_212:
[----:B------:R0:W-:Y:S02]  /*01f0*/  STS [R2], R11 ;  /* 0x0000000b02007388 */ /* 0x0001e40000000800 */
.L_x_211:
[----:B------:R-:W-:Y:S05]  /*0200*/  BSYNC.RECONVERGENT B0 ;  /* 0x0000000000007941 */ /* 0x000fea0003800200 */
.L_x_210:
[----:B------:R-:W-:Y:S01]  /*0210*/  BAR.SYNC.DEFER_BLOCKING 0x0 ;  /* 0x0000000000007b1d */ /* 0x000fe20000010000 */
[C---:B------:R-:W-:Y:S02]  /*0220*/  ISETP.GT.U32.AND P0, PT, R13.reuse, 0x1f, PT ;  /* 0x0000001f0d00780c */ /* 0x040fe40003f04070 */
[C---:B------:R-:W-:Y:S02]  /*0230*/  ISETP.GT.U32.AND P1, PT, R13.reuse, 0xf, PT ;  /* 0x0000000f0d00780c */ /* 0x040fe40003f24070 */
[----:B------:R-:W-:-:S09]  /*0240*/  ISETP.GT.U32.AND P2, PT, R13, 0x7, PT ;  /* 0x000000070d00780c */ /* 0x000fd20003f44070 */
        /* <DEDUP_REMOVED lines=15> */
[----:B------:R1:W-:Y:S01]  /*0340*/  @!P2 STS [R2], R7 ;  /* 0x000000070200a388 */ /* 0x0003e20000000800 */
[----:B------:R-:W-:Y:S01]  /*0350*/  BAR.SYNC.DEFER_BLOCKING 0x0 ;  /* 0x0000000000007b1d */ /* 0x000fe20000010000 */
[----:B------:R-:W-:-:S13]  /*0360*/  ISETP.NE.AND P2, PT, R13, RZ, PT ;  /* 0x000000ff0d00720c */ /* 0x000fda0003f45270 */
[----:B-1----:R-:W1:Y:S01]  /*0370*/  @!P2 S2R R7, SR_CgaCtaId ;  /* 0x000000000007a919 */ /* 0x002e620000008800 */
        /* <DEDUP_REMOVED lines=25> */
.L_x_214:
        /* <DEDUP_REMOVED lines=15> */
.L_x_306:


//--------------------- .text._Z15reduceMultiPassILj128ELb0EEvPKfPfj --------------------------
	.section	.text._Z15reduceMultiPassILj128ELb0EEvPKfPfj,"ax",@progbits
	.align	128
        .global         _Z15reduceMultiPassILj128ELb0EEvPKfPfj
        .type           _Z15reduceMultiPassILj128ELb0EEvPKfPfj,@function
        .size           _Z15reduceMultiPassILj128ELb0EEvPKfPfj,(.L_x_307 - _Z15reduceMultiPassILj128ELb0EEvPKfPfj)
        .other          _Z15reduceMultiPassILj128ELb0EEvPKfPfj,@"STO_CUDA_ENTRY STV_DEFAULT"
_Z15reduceMultiPassILj128ELb0EEvPKfPfj:
.text._Z15reduceMultiPassILj128ELb0EEvPKfPfj:
        /* <DEDUP_REMOVED lines=20> */
.L_x_218:
        /* <DEDUP_REMOVED lines=12> */
.L_x_217:
[----:B------:R0:W-:Y:S02]  /*0200*/  STS [R2], R13 ;  /* 0x0000000d02007388 */ /* 0x0001e40000000800 */
.L_x_216:
[----:B------:R-:W-:Y:S05]  /*0210*/  BSYNC.RECONVERGENT B0 ;  /* 0x0000000000007941 */ /* 0x000fea0003800200 */
.L_x_215:
[----:B------:R-:W-:Y:S01]  /*0220*/  BAR.SYNC.DEFER_BLOCKING 0x0 ;  /* 0x0000000000007b1d */ /* 0x000fe20000010000 */
[C---:B------:R-:W-:Y:S02]  /*0230*/  ISETP.GT.U32.AND P0, PT, R3.reuse, 0x3f, PT ;  /* 0x0000003f0300780c */ /* 0x040fe40003f04070 */
[C---:B------:R-:W-:Y:S02]  /*0240*/  ISETP.GT.U32.AND P1, PT, R3.reuse, 0x1f, PT ;  /* 0x0000001f0300780c */ /* 0x040fe40003f24070 */
        /* <DEDUP_REMOVED lines=51> */
.L_x_219:
        /* <DEDUP_REMOVED lines=16> */
.L_x_307:


//--------------------- .text._Z15reduceMultiPassILj256ELb0EEvPKfPfj --------------------------
	.section	.text._Z15reduceMultiPassILj256ELb0EEvPKfPfj,"ax",@progbits
	.align	128
        .global         _Z15reduceMultiPassILj256ELb0EEvPKfPfj
        .type           _Z15reduceMultiPassILj256ELb0EEvPKfPfj,@function
        .size           _Z15reduceMultiPassILj256ELb0EEvPKfPfj,(.L_x_308 - _Z15reduceMultiPassILj256ELb0EEvPKfPfj)
        .other          _Z15reduceMultiPassILj256ELb0EEvPKfPfj,@"STO_CUDA_ENTRY STV_DEFAULT"
_Z15reduceMultiPassILj256ELb0EEvPKfPfj:
.text._Z15reduceMultiPassILj256ELb0EEvPKfPfj:
        /* <DEDUP_REMOVED lines=20> */
.L_x_223:
        /* <DEDUP_REMOVED lines=12> */
.L_x_222:
[----:B------:R0:W-:Y:S02]  /*0200*/  STS [R2], R13 ;  /* 0x0000000d02007388 */ /* 0x0001e40000000800 */
.L_x_221:
[----:B------:R-:W-:Y:S05]  /*0210*/  BSYNC.RECONVERGENT B0 ;  /* 0x0000000000007941 */ /* 0x000fea0003800200 */
.L_x_220:
        /* <DEDUP_REMOVED lines=60> */
.L_x_224:
        /* <DEDUP_REMOVED lines=10> */
.L_x_308:


//--------------------- .text._Z15reduceMultiPassILj512ELb0EEvPKfPfj --------------------------
	.section	.text._Z15reduceMultiPassILj512ELb0EEvPKfPfj,"ax",@progbits
	.align	128
        .global         _Z15reduceMultiPassILj512ELb0EEvPKfPfj
        .type           _Z15reduceMultiPassILj512ELb0EEvPKfPfj,@function
        .size           _Z15reduceMultiPassILj512ELb0EEvPKfPfj,(.L_x_309 - _Z15reduceMultiPassILj512ELb0EEvPKfPfj)
        .other          _Z15reduceMultiPassILj512ELb0EEvPKfPfj,@"STO_CUDA_ENTRY STV_DEFAULT"
_Z15reduceMultiPassILj512ELb0EEvPKfPfj:
.text._Z15reduceMultiPassILj512ELb0EEvPKfPfj:
        /* <DEDUP_REMOVED lines=15> */
[----:B-123--:R-:W-:Y:S05]  /*00f0*/  @P0 BRA `(.L_x_226) ;  /* 0x0000000000480947 */ /* 0x00efea0003800000 */
[----:B------:R-:W0:Y:S01]  /*0100*/  LDC R10, c[0x0][0x370] ;  /* 0x0000dc00ff0a7b82 */ /* 0x000e220000000800 */
[----:B------:R-:W-:Y:S01]  /*0110*/  BSSY.RECONVERGENT B1, `(.L_x_227) ;  /* 0x000000f000017945 */ /* 0x000fe20003800200 */
[----:B------:R-:W-:Y:S01]  /*0120*/  MOV R11, R4 ;  /* 0x00000004000b7202 */ /* 0x000fe20000000f00 */
[----:B------:R-:W-:-:S05]  /*0130*/  IMAD.MOV.U32 R13, RZ, RZ, RZ ;  /* 0x000000ffff0d7224 */ /* 0x000fca00078e00ff */
[----:B------:R-:W1:Y:S02]  /*0140*/  LDC.64 R8, c[0x0][0x380] ;  /* 0x0000e000ff087b82 */ /* 0x000e640000000a00 */
.L_x_228:
        /* <DEDUP_REMOVED lines=12> */
.L_x_227:
[----:B------:R0:W-:Y:S02]  /*0210*/  STS [R2], R13 ;  /* 0x0000000d02007388 */ /* 0x0001e40000000800 */
.L_x_226:
[----:B------:R-:W-:Y:S05]  /*0220*/  BSYNC.RECONVERGENT B0 ;  /* 0x0000000000007941 */ /* 0x000fea0003800200 */
.L_x_225:
[----:B------:R-:W-:Y:S01]  /*0230*/  BAR.SYNC.DEFER_BLOCKING 0x0 ;  /* 0x0000000000007b1d */ /* 0x000fe20000010000 */
[C---:B------:R-:W-:Y:S02]  /*0240*/  ISETP.GT.U32.AND P0, PT, R3.reuse, 0xff, PT ;  /* 0x000000ff0300780c */ /* 0x040fe40003f04070 */
[C---:B------:R-:W-:Y:S02]  /*0250*/  ISETP.GT.U32.AND P1, PT, R3.reuse, 0x7f, PT ;  /* 0x0000007f0300780c */ /* 0x040fe40003f24070 */
[----:B------:R-:W-:-:S13]  /*0260*/  ISETP.NE.AND P2, PT, R3, RZ, PT ;  /* 0x000000ff0300720c */ /* 0x000fda0003f45270 */
[----:B------:R-:W-:Y:S01]  /*0270*/  @!P2 MOV R6, 0x400 ;  /* 0x000004000006a802 */ /* 0x000fe20000000f00 */
        /* <DEDUP_REMOVED lines=29> */
[----:B------:R-:W-:-:S05]  /*0450*/  ISETP.GT.U32.AND P0, PT, R3, 0x3, PT ;  /* 0x000000030300780c */ /* 0x000fca0003f04070 */
[----:B-1----:R-:W1:Y:S01]  /*0460*/  @!P2 S2R R7, SR_CgaCtaId ;  /* 0x000000000007a919 */ /* 0x002e620000008800 */
[----:B------:R-:W-:Y:S04]  /*0470*/  @!P1 LDS R4, [R2+0x20] ;  /* 0x0000200002049984 */ /* 0x000fe80000000800 */
[----:B------:R-:W2:Y:S02]  /*0480*/  @!P1 LDS R9, [R2] ;  /* 0x0000000002099984 */ /* 0x000ea40000000800 */
[----:B--2---:R-:W-:-:S05]  /*0490*/  @!P1 FADD R9, R4, R9 ;  /* 0x0000000904099221 */ /* 0x004fca0000000000 */
[----:B------:R1:W-:Y:S01]  /*04a0*/  @!P1 STS [R2], R9 ;  /* 0x0000000902009388 */ /* 0x0003e20000000800 */
[----:B------:R-:W-:Y:S01]  /*04b0*/  BAR.SYNC.DEFER_BLOCKING 0x0 ;  /* 0x0000000000007b1d */ /* 0x000fe20000010000 */
[----:B------:R-:W-:Y:S02]  /*04c0*/  ISETP.GT.U32.AND P1, PT, R3, 0x1, PT ;  /* 0x000000010300780c */ /* 0x000fe40003f24070 */
[----:B-1----:R-:W-:-:S03]  /*04d0*/  @!P2 LEA R9, R7, R6, 0x18 ;  /* 0x000000060709a211 */ /* 0x002fc600078ec0ff */
        /* <DEDUP_REMOVED lines=23> */
.L_x_229:
        /* <DEDUP_REMOVED lines=11> */
.L_x_309:


//--------------------- .text._Z15reduceMultiPassILj1ELb1EEvPKfPfj --------------------------
	.section	.text._Z15reduceMultiPassILj1ELb1EEvPKfPfj,"ax",@progbits
	.align	128
        .global         _Z15reduceMultiPassILj1ELb1EEvPKfPfj
        .type           _Z15reduceMultiPassILj1ELb1EEvPKfPfj,@function
        .size           _Z15reduceMultiPassILj1ELb1EEvPKfPfj,(.L_x_310 - _Z15reduceMultiPassILj1ELb1EEvPKfPfj)
        .other          _Z15reduceMultiPassILj1ELb1EEvPKfPfj,@"STO_CUDA_ENTRY STV_DEFAULT"
_Z15reduceMultiPassILj1ELb1EEvPKfPfj:
.text._Z15reduceMultiPassILj1ELb1EEvPKfPfj:
        /* <DEDUP_REMOVED lines=9> */
[----:B-1----:R-:W-:-:S02]  /*0090*/  LEA R6, R9, UR4, 0x2 ;  /* 0x0000000409067c11 */ /* 0x002fc4000f8e10ff */
[----:B---3--:R-:W-:-:S03]  /*00a0*/  LEA R0, R11, R9, 0x1 ;  /* 0x000000090b007211 */ /* 0x008fc600078e08ff */
[----:B------:R1:W-:Y:S01]  /*00b0*/  STS [R6], RZ ;  /* 0x000000ff06007388 */ /* 0x0003e20000000800 */
[----:B0-----:R-:W-:-:S13]  /*00c0*/  ISETP.GE.U32.AND P0, PT, R0, UR5, PT ;  /* 0x0000000500007c0c */ /* 0x001fda000bf06070 */
[----:B-12---:R-:W-:Y:S05]  /*00d0*/  @P0 BRA `(.L_x_231) ;  /* 0x0000000000380947 */ /* 0x006fea0003800000 */
[----:B------:R-:W0:Y:S01]  /*00e0*/  LDC R13, c[0x0][0x370] ;  /* 0x0000dc00ff0d7b82 */ /* 0x000e220000000800 */
[----:B------:R-:W-:Y:S01]  /*00f0*/  HFMA2 R7, -RZ, RZ, 0, 0 ;  /* 0x00000000ff077431 */ /* 0x000fe200000001ff */
[----:B------:R-:W-:Y:S06]  /*0100*/  BSSY.RECONVERGENT B1, `(.L_x_232) ;  /* 0x000000a000017945 */ /* 0x000fec0003800200 */
[----:B------:R-:W1:Y:S02]  /*0110*/  LDC.64 R4, c[0x0][0x380] ;  /* 0x0000e000ff047b82 */ /* 0x000e640000000a00 */
.L_x_233:
[----:B-1----:R-:W-:-:S05]  /*0120*/  IMAD.WIDE.U32 R2, R0, 0x4, R4 ;  /* 0x0000000400027825 */ /* 0x002fca00078e0004 */
[----:B------:R-:W2:Y:S04]  /*0130*/  LDG.E R8, desc[UR6][R2.64] ;  /* 0x0000000602087981 */ /* 0x000ea8000c1e1900 */
[----:B------:R-:W3:Y:S01]  /*0140*/  LDG.E R10, desc[UR6][R2.64+0x4] ;  /* 0x00000406020a7981 */ /* 0x000ee2000c1e1900 */
[----:B0-----:R-:W-:-:S04]  /*0150*/  LEA R0, R13, R0, 0x1 ;  /* 0x000000000d007211 */ /* 0x001fc800078e08ff */
[----:B------:R-:W-:Y:S01]  /*0160*/  ISETP.GE.U32.AND P0, PT, R0, UR5, PT ;  /* 0x0000000500007c0c */ /* 0x000fe2000bf06070 */
[----:B--2---:R-:W-:-:S04]  /*0170*/  FADD R7, R8, R7 ;  /* 0x0000000708077221 */ /* 0x004fc80000000000 */
[----:B---3--:R-:W-:-:S08]  /*0180*/  FADD R7, R7, R10 ;  /* 0x0000000a07077221 */ /* 0x008fd00000000000 */
[----:B------:R-:W-:Y:S05]  /*0190*/  @!P0 BRA `(.L_x_233) ;  /* 0xfffffffc00e08947 */ /* 0x000fea000383ffff */
[----:B------:R-:W-:Y:S05]  /*01a0*/  BSYNC.RECONVERGENT B1 ;  /* 0x0000000000017941 */ /* 0x000fea0003800200 */
.L_x_232:
[----:B------:R0:W-:Y:S02]  /*01b0*/  STS [R6], R7 ;  /* 0x0000000706007388 */ /* 0x0001e40000000800 */
.L_x_231:
[----:B------:R-:W-:Y:S05]  /*01c0*/  BSYNC.RECONVERGENT B0 ;  /* 0x0000000000007941 */ /* 0x000fea0003800200 */
.L_x_230:
        /* <DEDUP_REMOVED lines=9> */
[----:B------:R-:W1:Y:S01]  /*0260*/  LDS R5, [UR4] ;  /* 0x00000004ff057984 */ /* 0x000e620008000800 */
[----:B------:R-:W2:Y:S02]  /*0270*/  LDC.64 R2, c[0x0][0x388] ;  /* 0x0000e200ff027b82 */ /* 0x000ea40000000a00 */
[----:B--2---:R-:W-:-:S05]  /*0280*/  IMAD.WIDE.U32 R2, R11, 0x4, R2 ;  /* 0x000000040b027825 */ /* 0x004fca00078e0002 */
[----:B-1----:R-:W-:Y:S01]  /*0290*/  STG.E desc[UR6][R2.64], R5 ;  /* 0x0000000502007986 */ /* 0x002fe2000c101906 */
[----:B------:R-:W-:Y:S05]  /*02a0*/  EXIT ;  /* 0x000000000000794d */ /* 0x000fea0003800000 */
.L_x_234:
        /* <DEDUP_REMOVED lines=13> */
.L_x_310:


//--------------------- .text._Z15reduceMultiPassILj2ELb1EEvPKfPfj --------------------------
	.section	.text._Z15reduceMultiPassILj2ELb1EEvPKfPfj,"ax",@progbits
	.align	128
        .global         _Z15reduceMultiPassILj2ELb1EEvPKfPfj
        .type           _Z15reduceMultiPassILj2ELb1EEvPKfPfj,@function
        .size           _Z15reduceMultiPassILj2ELb1EEvPKfPfj,(.L_x_311 - _Z15reduceMultiPassILj2ELb1EEvPKfPfj)
        .other          _Z15reduceMultiPassILj2ELb1EEvPKfPfj,@"STO_CUDA_ENTRY STV_DEFAULT"
_Z15reduceMultiPassILj2ELb1EEvPKfPfj:
.text._Z15reduceMultiPassILj2ELb1EEvPKfPfj:
        /* <DEDUP_REMOVED lines=18> */
.L_x_238:
[C---:B------:R-:W-:Y:S01]  /*0120*/  IADD3 R5, PT, PT, R0.reuse, 0x2, RZ ;  /* 0x0000000200057810 */ /* 0x040fe20007ffe0ff */
[----:B-1----:R-:W-:-:S04]  /*0130*/  IMAD.WIDE.U32 R2, R0, 0x4, R6 ;  /* 0x0000000400027825 */ /* 0x002fc800078e0006 */
[----:B------:R-:W-:Y:S02]  /*0140*/  IMAD.WIDE.U32 R4, R5, 0x4, R6 ;  /* 0x0000000405047825 */ /* 0x000fe400078e0006 */
        /* <DEDUP_REMOVED lines=8> */
.L_x_237:
[----:B------:R0:W-:Y:S02]  /*01d0*/  STS [R8], R9 ;  /* 0x0000000908007388 */ /* 0x0001e40000000800 */
.L_x_236:
[----:B------:R-:W-:Y:S05]  /*01e0*/  BSYNC.RECONVERGENT B0 ;  /* 0x0000000000007941 */ /* 0x000fea0003800200 */
.L_x_235:
[----:B------:R-:W-:Y:S08]  /*01f0*/  BAR.SYNC.DEFER_BLOCKING 0x0 ;  /* 0x0000000000007b1d */ /* 0x000ff00000010000 */
[----:B------:R-:W-:Y:S08]  /*0200*/  BAR.SYNC.DEFER_BLOCKING 0x0 ;  /* 0x0000000000007b1d */ /* 0x000ff00000010000 */
[----:B------:R-:W-:Y:S08]  /*0210*/  BAR.SYNC.DEFER_BLOCKING 0x0 ;  /* 0x0000000000007b1d */ /* 0x000ff00000010000 */
[----:B------:R-:W-:Y:S08]  /*0220*/  BAR.SYNC.DEFER_BLOCKING 0x0 ;  /* 0x0000000000007b1d */ /* 0x000ff00000010000 */
[----:B------:R-:W-:Y:S08]  /*0230*/  BAR.SYNC.DEFER_BLOCKING 0x0 ;  /* 0x0000000000007b1d */ /* 0x000ff00000010000 */
[----:B------:R-:W-:Y:S01]  /*0240*/  BAR.SYNC.DEFER_BLOCKING 0x0 ;  /* 0x0000000000007b1d */ /* 0x000fe20000010000 */
[----:B------:R-:W-:-:S13]  /*0250*/  ISETP.NE.AND P0, PT, R10, RZ, PT ;  /* 0x000000ff0a00720c */ /* 0x000fda0003f05270 */
[----:B------:R-:W1:Y:S02]  /*0260*/  @!P0 LDS.64 R2, [UR4] ;  /* 0x00000004ff028984 */ /* 0x000e640008000a00 */
[----:B-1----:R-:W-:-:S05]  /*0270*/  @!P0 FADD R2, R2, R3 ;  /* 0x0000000302028221 */ /* 0x002fca0000000000 */
[----:B------:R1:W-:Y:S01]  /*0280*/  @!P0 STS [UR4], R2 ;  /* 0x00000002ff008988 */ /* 0x0003e20008000804 */
[----:B------:R-:W-:Y:S06]  /*0290*/  BAR.SYNC.DEFER_BLOCKING 0x0 ;  /* 0x0000000000007b1d */ /* 0x000fec0000010000 */
[----:B------:R-:W-:Y:S05]  /*02a0*/  @P0 EXIT ;  /* 0x000000000000094d */ /* 0x000fea0003800000 */
[----:B------:R-:W2:Y:S01]  /*02b0*/  LDS R5, [UR4] ;  /* 0x00000004ff057984 */ /* 0x000ea20008000800 */
[----:B-1----:R-:W1:Y:S02]  /*02c0*/  LDC.64 R2, c[0x0][0x388] ;  /* 0x0000e200ff027b82 */ /* 0x002e640000000a00 */
[----:B-1----:R-:W-:-:S05]  /*02d0*/  IMAD.WIDE.U32 R2, R11, 0x4, R2 ;  /* 0x000000040b027825 */ /* 0x002fca00078e0002 */
[----:B--2---:R-:W-:Y:S01]  /*02e0*/  STG.E desc[UR6][R2.64], R5 ;  /* 0x0000000502007986 */ /* 0x004fe2000c101906 */
[----:B------:R-:W-:Y:S05]  /*02f0*/  EXIT ;  /* 0x000000000000794d */ /* 0x000fea0003800000 */
.L_x_239:
        /* <DEDUP_REMOVED lines=16> */
.L_x_311:


//--------------------- .text._Z15reduceMultiPassILj4ELb1EEvPKfPfj --------------------------
	.section	.text._Z15reduceMultiPassILj4ELb1EEvPKfPfj,"ax",@progbits
	.align	128
        .global         _Z15reduceMultiPassILj4ELb1EEvPKfPfj
        .type           _Z15reduceMultiPassILj4ELb1EEvPKfPfj,@function
        .size           _Z15reduceMultiPassILj4ELb1EEvPKfPfj,(.L_x_312 - _Z15reduceMultiPassILj4ELb1EEvPKfPfj)
        .other          _Z15reduceMultiPassILj4ELb1EEvPKfPfj,@"STO_CUDA_ENTRY STV_DEFAULT"
_Z15reduceMultiPassILj4ELb1EEvPKfPfj:
.text._Z15reduceMultiPassILj4ELb1EEvPKfPfj:
        /* <DEDUP_REMOVED lines=18> */
.L_x_243:
        /* <DEDUP_REMOVED lines=11> */
.L_x_242:
[----:B------:R0:W-:Y:S02]  /*01d0*/  STS [R8], R9 ;  /* 0x0000000908007388 */ /* 0x0001e40000000800 */
.L_x_241:
[----:B------:R-:W-:Y:S05]  /*01e0*/  BSYNC.RECONVERGENT B0 ;  /* 0x0000000000007941 */ /* 0x000fea0003800200 */
.L_x_240:
[----:B------:R-:W-:Y:S08]  /*01f0*/  BAR.SYNC.DEFER_BLOCKING 0x0 ;  /* 0x0000000000007b1d */ /* 0x000ff00000010000 */
[----:B------:R-:W-:Y:S08]  /*0200*/  BAR.SYNC.DEFER_BLOCKING 0x0 ;  /* 0x0000000000007b1d */ /* 0x000ff00000010000 */
[----:B------:R-:W-:Y:S08]  /*0210*/  BAR.SYNC.DEFER_BLOCKING 0x0 ;  /* 0x0000000000007b1d */ /* 0x000ff00000010000 */
[----:B------:R-:W-:Y:S08]  /*0220*/  BAR.SYNC.DEFER_BLOCKING 0x0 ;  /* 0x0000000000007b1d */ /* 0x000ff00000010000 */
[----:B------:R-:W-:Y:S01]  /*0230*/  BAR.SYNC.DEFER_BLOCKING 0x0 ;  /* 0x0000000000007b1d */ /* 0x000fe20000010000 */
[----:B------:R-:W-:-:S02]  /*0240*/  ISETP.GT.U32.AND P0, PT, R10, 0x1, PT ;  /* 0x000000010a00780c */ /* 0x000fc40003f04070 */
[----:B------:R-:W-:-:S11]  /*0250*/  ISETP.NE.AND P1, PT, R10, RZ, PT ;  /* 0x000000ff0a00720c */ /* 0x000fd60003f25270 */
[----:B------:R-:W-:Y:S04]  /*0260*/  @!P0 LDS R0, [R8+0x8] ;  /* 0x0000080008008984 */ /* 0x000fe80000000800 */
[----:B------:R-:W1:Y:S02]  /*0270*/  @!P0 LDS R3, [R8] ;  /* 0x0000000008038984 */ /* 0x000e640000000800 */
[----:B-1----:R-:W-:-:S05]  /*0280*/  @!P0 FADD R3, R0, R3 ;  /* 0x0000000300038221 */ /* 0x002fca0000000000 */
[----:B------:R-:W-:Y:S01]  /*0290*/  @!P0 STS [R8], R3 ;  /* 0x0000000308008388 */ /* 0x000fe20000000800 */
[----:B------:R-:W-:Y:S06]  /*02a0*/  BAR.SYNC.DEFER_BLOCKING 0x0 ;  /* 0x0000000000007b1d */ /* 0x000fec0000010000 */
[----:B------:R-:W1:Y:S02]  /*02b0*/  @!P1 LDS.64 R4, [UR4] ;  /* 0x00000004ff049984 */ /* 0x000e640008000a00 */
[----:B-1----:R-:W-:-:S05]  /*02c0*/  @!P1 FADD R4, R4, R5 ;  /* 0x0000000504049221 */ /* 0x002fca0000000000 */
[----:B------:R1:W-:Y:S01]  /*02d0*/  @!P1 STS [UR4], R4 ;  /* 0x00000004ff009988 */ /* 0x0003e20008000804 */
[----:B------:R-:W-:Y:S06]  /*02e0*/  BAR.SYNC.DEFER_BLOCKING 0x0 ;  /* 0x0000000000007b1d */ /* 0x000fec0000010000 */
[----:B------:R-:W-:Y:S05]  /*02f0*/  @P1 EXIT ;  /* 0x000000000000194d */ /* 0x000fea0003800000 */
[----:B------:R-:W2:Y:S01]  /*0300*/  LDS R5, [UR4] ;  /* 0x00000004ff057984 */ /* 0x000ea20008000800 */
[----:B------:R-:W3:Y:S02]  /*0310*/  LDC.64 R2, c[0x0][0x388] ;  /* 0x0000e200ff027b82 */ /* 0x000ee40000000a00 */
[----:B---3--:R-:W-:-:S05]  /*0320*/  IMAD.WIDE.U32 R2, R11, 0x4, R2 ;  /* 0x000000040b027825 */ /* 0x008fca00078e0002 */
[----:B--2---:R-:W-:Y:S01]  /*0330*/  STG.E desc[UR6][R2.64], R5 ;  /* 0x0000000502007986 */ /* 0x004fe2000c101906 */
[----:B------:R-:W-:Y:S05]  /*0340*/  EXIT ;  /* 0x000000000000794d */ /* 0x000fea0003800000 */
.L_x_244:
        /* <DEDUP_REMOVED lines=11> */
.L_x_312:


//--------------------- .text._Z15reduceMultiPassILj8ELb1EEvPKfPfj --------------------------
	.section	.text._Z15reduceMultiPassILj8ELb1EEvPKfPfj,"ax",@progbits
	.align	128
        .global         _Z15reduceMultiPassILj8ELb1EEvPKfPfj
        .type           _Z15reduceMultiPassILj8ELb1EEvPKfPfj,@function
        .size           _Z15reduceMultiPassILj8ELb1EEvPKfPfj,(.L_x_313 - _Z15reduceMultiPassILj8ELb1EEvPKfPfj)
        .other          _Z15reduceMultiPassILj8ELb1EEvPKfPfj,@"STO_CUDA_ENTRY STV_DEFAULT"
_Z15reduceMultiPassILj8ELb1EEvPKfPfj:
.text._Z15reduceMultiPassILj8ELb1EEvPKfPfj:
        /* <DEDUP_REMOVED lines=18> */
.L_x_248:
        /* <DEDUP_REMOVED lines=11> */
.L_x_247:
[----:B------:R0:W-:Y:S02]  /*01d0*/  STS [R8], R9 ;  /* 0x0000000908007388 */ /* 0x0001e40000000800 */
.L_x_246:
[----:B------:R-:W-:Y:S05]  /*01e0*/  BSYNC.RECONVERGENT B0 ;  /* 0x0000000000007941 */ /* 0x000fea0003800200 */
.L_x_245:
[----:B------:R-:W-:Y:S08]  /*01f0*/  BAR.SYNC.DEFER_BLOCKING 0x0 ;  /* 0x0000000000007b1d */ /* 0x000ff00000010000 */
[----:B------:R-:W-:Y:S08]  /*0200*/  BAR.SYNC.DEFER_BLOCKING 0x0 ;  /* 0x0000000000007b1d */ /* 0x000ff00000010000 */
[----:B------:R-:W-:Y:S08]  /*0210*/  BAR.SYNC.DEFER_BLOCKING 0x0 ;  /* 0x0000000000007b1d */ /* 0x000ff00000010000 */
[----:B------:R-:W-:Y:S01]  /*0220*/  BAR.SYNC.DEFER_BLOCKING 0x0 ;  /* 0x0000000000007b1d */ /* 0x000fe20000010000 */
[----:B------:R-:W-:-:S02]  /*0230*/  ISETP.GT.U32.AND P1, PT, R10, 0x3, PT ;  /* 0x000000030a00780c */ /* 0x000fc40003f24070 */
[----:B------:R-:W-:-:S11]  /*0240*/  ISETP.GT.U32.AND P0, PT, R10, 0x1, PT ;  /* 0x000000010a00780c */ /* 0x000fd60003f04070 */
[----:B------:R-:W-:Y:S04]  /*0250*/  @!P1 LDS R0, [R8+0x10] ;  /* 0x0000100008009984 */ /* 0x000fe80000000800 */
[----:B------:R-:W1:Y:S02]  /*0260*/  @!P1 LDS R3, [R8] ;  /* 0x0000000008039984 */ /* 0x000e640000000800 */
[----:B-1----:R-:W-:-:S05]  /*0270*/  @!P1 FADD R3, R0, R3 ;  /* 0x0000000300039221 */ /* 0x002fca0000000000 */
[----:B------:R-:W-:Y:S01]  /*0280*/  @!P1 STS [R8], R3 ;  /* 0x0000000308009388 */ /* 0x000fe20000000800 */
[----:B------:R-:W-:Y:S01]  /*0290*/  BAR.SYNC.DEFER_BLOCKING 0x0 ;  /* 0x0000000000007b1d */ /* 0x000fe20000010000 */
[----:B------:R-:W-:-:S05]  /*02a0*/  ISETP.NE.AND P1, PT, R10, RZ, PT ;  /* 0x000000ff0a00720c */ /* 0x000fca0003f25270 */
        /* <DEDUP_REMOVED lines=15> */
.L_x_249:
        /* <DEDUP_REMOVED lines=14> */
.L_x_313:


//--------------------- .text._Z15reduceMultiPassILj16ELb1EEvPKfPfj --------------------------
	.section	.text._Z15reduceMultiPassILj16ELb1EEvPKfPfj,"ax",@progbits
	.align	128
        .global         _Z15reduceMultiPassILj16ELb1EEvPKfPfj
        .type           _Z15reduceMultiPassILj16ELb1EEvPKfPfj,@function
        .size           _Z15reduceMultiPassILj16ELb1EEvPKfPfj,(.L_x_314 - _Z15reduceMultiPassILj16ELb1EEvPKfPfj)
        .other          _Z15reduceMultiPassILj16ELb1EEvPKfPfj,@"STO_CUDA_ENTRY STV_DEFAULT"
_Z15reduceMultiPassILj16ELb1EEvPKfPfj:
.text._Z15reduceMultiPassILj16ELb1EEvPKfPfj:
        /* <DEDUP_REMOVED lines=16> */
[----:B------:R-:W-:Y:S01]  /*0100*/  BSSY.RECONVERGENT B1, `(.L_x_252) ;  /* 0x000000d000017945 */ /* 0x000fe20003800200 */
[----:B------:R-:W-:-:S05]  /*0110*/  MOV R9, R2 ;  /* 0x0000000200097202 */ /* 0x000fca0000000f00 */
[----:B------:R-:W1:Y:S02]  /*0120*/  LDC.64 R6, c[0x0][0x380] ;  /* 0x0000e000ff067b82 */ /* 0x000e640000000a00 */
.L_x_253:
        /* <DEDUP_REMOVED lines=11> */
.L_x_252:
[----:B------:R0:W-:Y:S02]  /*01e0*/  STS [R8], R11 ;  /* 0x0000000b08007388 */ /* 0x0001e40000000800 */
.L_x_251:
[----:B------:R-:W-:Y:S05]  /*01f0*/  BSYNC.RECONVERGENT B0 ;  /* 0x0000000000007941 */ /* 0x000fea0003800200 */
.L_x_250:
        /* <DEDUP_REMOVED lines=32> */
.L_x_254:
        /* <DEDUP_REMOVED lines=16> */
.L_x_314:


//--------------------- .text._Z15reduceMultiPassILj32ELb1EEvPKfPfj --------------------------
	.section	.text._Z15reduceMultiPassILj32ELb1EEvPKfPfj,"ax",@progbits
	.align	128
        .global         _Z15reduceMultiPassILj32ELb1EEvPKfPfj
        .type           _Z15reduceMultiPassILj32ELb1EEvPKfPfj,@function
        .size           _Z15reduceMultiPassILj32ELb1EEvPKfPfj,(.L_x_315 - _Z15reduceMultiPassILj32ELb1EEvPKfPfj)
        .other          _Z15reduceMultiPassILj32ELb1EEvPKfPfj,@"STO_CUDA_ENTRY STV_DEFAULT"
_Z15reduceMultiPassILj32ELb1EEvPKfPfj:
.text._Z15reduceMultiPassILj32ELb1EEvPKfPfj:
        /* <DEDUP_REMOVED lines=19> */
.L_x_258:
        /* <DEDUP_REMOVED lines=11> */
.L_x_257:
[----:B------:R0:W-:Y:S02]  /*01e0*/  STS [R8], R11 ;  /* 0x0000000b08007388 */ /* 0x0001e40000000800 */
.L_x_256:
[----:B------:R-:W-:Y:S05]  /*01f0*/  BSYNC.RECONVERGENT B0 ;  /* 0x0000000000007941 */ /* 0x000fea0003800200 */
.L_x_255:
[----:B------:R-:W-:Y:S08]  /*0200*/  BAR.SYNC.DEFER_BLOCKING 0x0 ;  /* 0x0000000000007b1d */ /* 0x000ff00000010000 */
[----:B------:R-:W-:Y:S01]  /*0210*/  BAR.SYNC.DEFER_BLOCKING 0x0 ;  /* 0x0000000000007b1d */ /* 0x000fe20000010000 */
[C---:B------:R-:W-:Y:S02]  /*0220*/  ISETP.GT.U32.AND P0, PT, R13.reuse, 0xf, PT ;  /* 0x0000000f0d00780c */ /* 0x040fe40003f04070 */
        /* <DEDUP_REMOVED lines=34> */
.L_x_259:
        /* <DEDUP_REMOVED lines=11> */
.L_x_315:


//--------------------- .text._Z15reduceMultiPassILj64ELb1EEvPKfPfj --------------------------
	.section	.text._Z15reduceMultiPassILj64ELb1EEvPKfPfj,"ax",@progbits
	.align	128
        .global         _Z15reduceMultiPassILj64ELb1EEvPKfPfj
        .type           _Z15reduceMultiPassILj64ELb1EEvPKfPfj,@function
        .size           _Z15reduceMultiPassILj64ELb1EEvPKfPfj,(.L_x_316 - _Z15reduceMultiPassILj64ELb1EEvPKfPfj)
        .other          _Z15reduceMultiPassILj64ELb1EEvPKfPfj,@"STO_CUDA_ENTRY STV_DEFAULT"
_Z15reduceMultiPassILj64ELb1EEvPKfPfj:
.text._Z15reduceMultiPassILj64ELb1EEvPKfPfj:
        /* <DEDUP_REMOVED lines=19> */
.L_x_263:
        /* <DEDUP_REMOVED lines=11> */
.L_x_262:
[----:B------:R0:W-:Y:S02]  /*01e0*/  STS [R2], R13 ;  /* 0x0000000d02007388 */ /* 0x0001e40000000800 */
.L_x_261:
[----:B------:R-:W-:Y:S05]  /*01f0*/  BSYNC.RECONVERGENT B0 ;  /* 0x0000000000007941 */ /* 0x000fea0003800200 */
.L_x_260:
        /* <DEDUP_REMOVED lines=38> */
[----:B0-----:R-:W0:Y:S02]  /*0460*/  LDC.64 R2, c[0x0][0x388] ;  /* 0x0000e200ff027b82 */ /* 0x001e240000000a00 */
[----:B0-----:R-:W-:-:S05]  /*0470*/  IMAD.WIDE.U32 R2, R0, 0x4, R2 ;  /* 0x0000000400027825 */ /* 0x001fca00078e0002 */
[----:B--2---:R-:W-:Y:S01]  /*0480*/  STG.E desc[UR6][R2.64], R5 ;  /* 0x0000000502007986 */ /* 0x004fe2000c101906 */
[----:B------:R-:W-:Y:S05]  /*0490*/  EXIT ;  /* 0x000000000000794d */ /* 0x000fea0003800000 */
.L_x_264:
        /* <DEDUP_REMOVED lines=14> */
.L_x_316:


//--------------------- .text._Z15reduceMultiPassILj128ELb1EEvPKfPfj --------------------------
	.section	.text._Z15reduceMultiPassILj128ELb1EEvPKfPfj,"ax",@progbits
	.align	128
        .global         _Z15reduceMultiPassILj128ELb1EEvPKfPfj
        .type           _Z15reduceMultiPassILj128ELb1EEvPKfPfj,@function
        .size           _Z15reduceMultiPassILj128ELb1EEvPKfPfj,(.L_x_317 - _Z15reduceMultiPassILj128ELb1EEvPKfPfj)
        .other          _Z15reduceMultiPassILj128ELb1EEvPKfPfj,@"STO_CUDA_ENTRY STV_DEFAULT"
_Z15reduceMultiPassILj128ELb1EEvPKfPfj:
.text._Z15reduceMultiPassILj128ELb1EEvPKfPfj:
        /* <DEDUP_REMOVED lines=19> */
.L_x_268:
        /* <DEDUP_REMOVED lines=11> */
.L_x_267:
[----:B------:R0:W-:Y:S02]  /*01e0*/  STS [R2], R13 ;  /* 0x0000000d02007388 */ /* 0x0001e40000000800 */
.L_x_266:
[----:B------:R-:W-:Y:S05]  /*01f0*/  BSYNC.RECONVERGENT B0 ;  /* 0x0000000000007941 */ /* 0x000fea0003800200 */
.L_x_265:
        /* <DEDUP_REMOVED lines=48> */
.L_x_269:
        /* <DEDUP_REMOVED lines=16> */
.L_x_317:


//--------------------- .text._Z15reduceMultiPassILj256ELb1EEvPKfPfj --------------------------
	.section	.text._Z15reduceMultiPassILj256ELb1EEvPKfPfj,"ax",@progbits
	.align	128
        .global         _Z15reduceMultiPassILj256ELb1EEvPKfPfj
        .type           _Z15reduceMultiPassILj256ELb1EEvPKfPfj,@function
        .size           _Z15reduceMultiPassILj256ELb1EEvPKfPfj,(.L_x_318 - _Z15reduceMultiPassILj256ELb1EEvPKfPfj)
        .other          _Z15reduceMultiPassILj256ELb1EEvPKfPfj,@"STO_CUDA_ENTRY STV_DEFAULT"
_Z15reduceMultiPassILj256ELb1EEvPKfPfj:
.text._Z15reduceMultiPassILj256ELb1EEvPKfPfj:
        /* <DEDUP_REMOVED lines=19> */
.L_x_273:
        /* <DEDUP_REMOVED lines=11> */
.L_x_272:
[----:B------:R0:W-:Y:S02]  /*01e0*/  STS [R2], R13 ;  /* 0x0000000d02007388 */ /* 0x0001e40000000800 */
.L_x_271:
[----:B------:R-:W-:Y:S05]  /*01f0*/  BSYNC.RECONVERGENT B0 ;  /* 0x0000000000007941 */ /* 0x000fea0003800200 */
.L_x_270:
        /* <DEDUP_REMOVED lines=54> */
.L_x_274:
        /* <DEDUP_REMOVED lines=10> */
.L_x_318:


//--------------------- .text._Z15reduceMultiPassILj512ELb1EEvPKfPfj --------------------------
	.section	.text._Z15reduceMultiPassILj512ELb1EEvPKfPfj,"ax",@progbits
	.align	128
        .global         _Z15reduceMultiPassILj512ELb1EEvPKfPfj
        .type           _Z15reduceMultiPassILj512ELb1EEvPKfPfj,@function
        .size           _Z15reduceMultiPassILj512ELb1EEvPKfPfj,(.L_x_319 - _Z15reduceMultiPassILj512ELb1EEvPKfPfj)
        .other          _Z15reduceMultiPassILj512ELb1EEvPKfPfj,@"STO_CUDA_ENTRY STV_DEFAULT"
_Z15reduceMultiPassILj512ELb1EEvPKfPfj:
.text._Z15reduceMultiPassILj512ELb1EEvPKfPfj:
        /* <DEDUP_REMOVED lines=10> */
[----:B---3--:R-:W-:-:S03]  /*00a0*/  SHF.L.U32 R4, R0, 0xa, RZ ;  /* 0x0000000a00047819 */ /* 0x008fc600000006ff */
[----:B------:R1:W-:Y:S01]  /*00b0*/  STS [R2], RZ ;  /* 0x000000ff02007388 */ /* 0x0003e20000000800 */
[----:B------:R-:W-:-:S04]  /*00c0*/  LOP3.LUT R4, R4, R3, RZ, 0xfc, !PT ;  /* 0x0000000304047212 */ /* 0x000fc800078efcff */
[----:B0-----:R-:W-:-:S13]  /*00d0*/  ISETP.GE.U32.AND P0, PT, R4, UR5, PT ;  /* 0x0000000504007c0c */ /* 0x001fda000bf06070 */
[----:B-12---:R-:W-:Y:S05]  /*00e0*/  @P0 BRA `(.L_x_276) ;  /* 0x0000000000440947 */ /* 0x006fea0003800000 */
[----:B------:R-:W0:Y:S01]  /*00f0*/  LDC R10, c[0x0][0x370] ;  /* 0x0000dc00ff0a7b82 */ /* 0x000e220000000800 */
[----:B------:R-:W-:Y:S01]  /*0100*/  BSSY.RECONVERGENT B1, `(.L_x_277) ;  /* 0x000000e000017945 */ /* 0x000fe20003800200 */
[----:B------:R-:W-:Y:S01]  /*0110*/  MOV R11, R4 ;  /* 0x00000004000b7202 */ /* 0x000fe20000000f00 */
[----:B------:R-:W-:-:S05]  /*0120*/  IMAD.MOV.U32 R13, RZ, RZ, RZ ;  /* 0x000000ffff0d7224 */ /* 0x000fca00078e00ff */
[----:B------:R-:W1:Y:S02]  /*0130*/  LDC.64 R8, c[0x0][0x380] ;  /* 0x0000e000ff087b82 */ /* 0x000e640000000a00 */
.L_x_278:
[C---:B------:R-:W-:Y:S01]  /*0140*/  IADD3 R7, PT, PT, R11.reuse, 0x200, RZ ;  /* 0x000002000b077810 */ /* 0x040fe20007ffe0ff */
[----:B-1----:R-:W-:-:S04]  /*0150*/  IMAD.WIDE.U32 R4, R11, 0x4, R8 ;  /* 0x000000040b047825 */ /* 0x002fc800078e0008 */
[----:B------:R-:W-:Y:S02]  /*0160*/  IMAD.WIDE.U32 R6, R7, 0x4, R8 ;  /* 0x0000000407067825 */ /* 0x000fe400078e0008 */
        /* <DEDUP_REMOVED lines=8> */
.L_x_277:
[----:B------:R0:W-:Y:S02]  /*01f0*/  STS [R2], R13 ;  /* 0x0000000d02007388 */ /* 0x0001e40000000800 */
.L_x_276:
[----:B------:R-:W-:Y:S05]  /*0200*/  BSYNC.RECONVERGENT B0 ;  /* 0x0000000000007941 */ /* 0x000fea0003800200 */
.L_x_275:
        /* <DEDUP_REMOVED lines=60> */
.L_x_279:
        /* <DEDUP_REMOVED lines=11> */
.L_x_319:


//--------------------- .nv.shared._Z16reduceSinglePassILj1ELb0EEvPKfPfj --------------------------
	.section	.nv.shared._Z16reduceSinglePassILj1ELb0EEvPKfPfj,"aw",@nobits
	.sectionflags	@""
	.align	16
.nv.shared._Z16reduceSinglePassILj1ELb0EEvPKfPfj:
	.zero		1040


//--------------------- .nv.shared.reserved.0     --------------------------
	.section	.nv.shared.reserved.0,"aw",@nobits
	.weak		__nv_reservedSMEM_offset_0_alias
	.size		__nv_reservedSMEM_offset_0_alias, 0, 64
	.other		__nv_reservedSMEM_offset_0_alias,@"STO_CUDA_RESERVED_SHARED STV_DEFAULT"
__nv_reservedSMEM_offset_0_alias:
	.zero		0
	.zero		64


//--------------------- .nv.global                --------------------------
	.section	.nv.global,"aw",@nobits
	.align	4
.nv.global:
	.type		retirementCount,@object
	.size		retirementCount,(.L_0 - retirementCount)
retirementCount:
	.zero		4
.L_0:


//--------------------- .nv.shared._Z16reduceSinglePassILj2ELb0EEvPKfPfj --------------------------
	.section	.nv.shared._Z16reduceSinglePassILj2ELb0EEvPKfPfj,"aw",@nobits
	.sectionflags	@""
	.align	16
.nv.shared._Z16reduceSinglePassILj2ELb0EEvPKfPfj:
	.zero		1040


//--------------------- .nv.shared._Z16reduceSinglePassILj4ELb0EEvPKfPfj --------------------------
	.section	.nv.shared._Z16reduceSinglePassILj4ELb0EEvPKfPfj,"aw",@nobits
	.sectionflags	@""
	.align	16
.nv.shared._Z16reduceSinglePassILj4ELb0EEvPKfPfj:
	.zero		1040


//--------------------- .nv.shared._Z16reduceSinglePassILj8ELb0EEvPKfPfj --------------------------
	.section	.nv.shared._Z16reduceSinglePassILj8ELb0EEvPKfPfj,"aw",@nobits
	.sectionflags	@""
	.align	16
.nv.shared._Z16reduceSinglePassILj8ELb0EEvPKfPfj:
	.zero		1040


//--------------------- .nv.shared._Z16reduceSinglePassILj16ELb0EEvPKfPfj --------------------------
	.section	.nv.shared._Z16reduceSinglePassILj16ELb0EEvPKfPfj,"aw",@nobits
	.sectionflags	@""
	.align	16
.nv.shared._Z16reduceSinglePassILj16ELb0EEvPKfPfj:
	.zero		1040


//--------------------- .nv.shared._Z16reduceSinglePassILj32ELb0EEvPKfPfj --------------------------
	.section	.nv.shared._Z16reduceSinglePassILj32ELb0EEvPKfPfj,"aw",@nobits
	.sectionflags	@""
	.align	16
.nv.shared._Z16reduceSinglePassILj32ELb0EEvPKfPfj:
	.zero		1040


//--------------------- .nv.shared._Z16reduceSinglePassILj64ELb0EEvPKfPfj --------------------------
	.section	.nv.shared._Z16reduceSinglePassILj64ELb0EEvPKfPfj,"aw",@nobits
	.sectionflags	@""
	.align	16
.nv.shared._Z16reduceSinglePassILj64ELb0EEvPKfPfj:
	.zero		1040


//--------------------- .nv.shared._Z16reduceSinglePassILj128ELb0EEvPKfPfj --------------------------
	.section	.nv.shared._Z16reduceSinglePassILj128ELb0EEvPKfPfj,"aw",@nobits
	.sectionflags	@""
	.align	16
.nv.shared._Z16reduceSinglePassILj128ELb0EEvPKfPfj:
	.zero		1040


//--------------------- .nv.shared._Z16reduceSinglePassILj256ELb0EEvPKfPfj --------------------------
	.section	.nv.shared._Z16reduceSinglePassILj256ELb0EEvPKfPfj,"aw",@nobits
	.sectionflags	@""
	.align	16
.nv.shared._Z16reduceSinglePassILj256ELb0EEvPKfPfj:
	.zero		1040


//--------------------- .nv.shared._Z16reduceSinglePassILj512ELb0EEvPKfPfj --------------------------
	.section	.nv.shared._Z16reduceSinglePassILj512ELb0EEvPKfPfj,"aw",@nobits
	.sectionflags	@""
	.align	16
.nv.shared._Z16reduceSinglePassILj512ELb0EEvPKfPfj:
	.zero		1040


//--------------------- .nv.shared._Z16reduceSinglePassILj1ELb1EEvPKfPfj --------------------------
	.section	.nv.shared._Z16reduceSinglePassILj1ELb1EEvPKfPfj,"aw",@nobits
	.sectionflags	@""
	.align	16
.nv.shared._Z16reduceSinglePassILj1ELb1EEvPKfPfj:
	.zero		1040


//--------------------- .nv.shared._Z16reduceSinglePassILj2ELb1EEvPKfPfj --------------------------
	.section	.nv.shared._Z16reduceSinglePassILj2ELb1EEvPKfPfj,"aw",@nobits
	.sectionflags	@""
	.align	16
.nv.shared._Z16reduceSinglePassILj2ELb1EEvPKfPfj:
	.zero		1040


//--------------------- .nv.shared._Z16reduceSinglePassILj4ELb1EEvPKfPfj --------------------------
	.section	.nv.shared._Z16reduceSinglePassILj4ELb1EEvPKfPfj,"aw",@nobits
	.sectionflags	@""
	.align	16
.nv.shared._Z16reduceSinglePassILj4ELb1EEvPKfPfj:
	.zero		1040


//--------------------- .nv.shared._Z16reduceSinglePassILj8ELb1EEvPKfPfj --------------------------
	.section	.nv.shared._Z16reduceSinglePassILj8ELb1EEvPKfPfj,"aw",@nobits
	.sectionflags	@""
	.align	16
.nv.shared._Z16reduceSinglePassILj8ELb1EEvPKfPfj:
	.zero		1040


//--------------------- .nv.shared._Z16reduceSinglePassILj16ELb1EEvPKfPfj --------------------------
	.section	.nv.shared._Z16reduceSinglePassILj16ELb1EEvPKfPfj,"aw",@nobits
	.sectionflags	@""
	.align	16
.nv.shared._Z16reduceSinglePassILj16ELb1EEvPKfPfj:
	.zero		1040


//--------------------- .nv.shared._Z16reduceSinglePassILj32ELb1EEvPKfPfj --------------------------
	.section	.nv.shared._Z16reduceSinglePassILj32ELb1EEvPKfPfj,"aw",@nobits
	.sectionflags	@""
	.align	16
.nv.shared._Z16reduceSinglePassILj32ELb1EEvPKfPfj:
	.zero		1040


//--------------------- .nv.shared._Z16reduceSinglePassILj64ELb1EEvPKfPfj --------------------------
	.section	.nv.shared._Z16reduceSinglePassILj64ELb1EEvPKfPfj,"aw",@nobits
	.sectionflags	@""
	.align	16
.nv.shared._Z16reduceSinglePassILj64ELb1EEvPKfPfj:
	.zero		1040


//--------------------- .nv.shared._Z16reduceSinglePassILj128ELb1EEvPKfPfj --------------------------
	.section	.nv.shared._Z16reduceSinglePassILj128ELb1EEvPKfPfj,"aw",@nobits
	.sectionflags	@""
	.align	16
.nv.shared._Z16reduceSinglePassILj128ELb1EEvPKfPfj:
	.zero		1040


//--------------------- .nv.shared._Z16reduceSinglePassILj256ELb1EEvPKfPfj --------------------------
	.section	.nv.shared._Z16reduceSinglePassILj256ELb1EEvPKfPfj,"aw",@nobits
	.sectionflags	@""
	.align	16
.nv.shared._Z16reduceSinglePassILj256ELb1EEvPKfPfj:
	.zero		1040


//--------------------- .nv.shared._Z16reduceSinglePassILj512ELb1EEvPKfPfj --------------------------
	.section	.nv.shared._Z16reduceSinglePassILj512ELb1EEvPKfPfj,"aw",@nobits
	.sectionflags	@""
	.align	16
.nv.shared._Z16reduceSinglePassILj512ELb1EEvPKfPfj:
	.zero		1040


//--------------------- .nv.shared._Z15reduceMultiPassILj1ELb0EEvPKfPfj --------------------------
	.section	.nv.shared._Z15reduceMultiPassILj1ELb0EEvPKfPfj,"aw",@nobits
	.sectionflags	@""
	.align	16
	.zero		1024


//--------------------- .nv.shared._Z15reduceMultiPassILj2ELb0EEvPKfPfj --------------------------
	.section	.nv.shared._Z15reduceMultiPassILj2ELb0EEvPKfPfj,"aw",@nobits
	.sectionflags	@""
	.align	16
	.zero		1024


//--------------------- .nv.shared._Z15reduceMultiPassILj4ELb0EEvPKfPfj --------------------------
	.section	.nv.shared._Z15reduceMultiPassILj4ELb0EEvPKfPfj,"aw",@nobits
	.sectionflags	@""
	.align	16
	.zero		1024


//--------------------- .nv.shared._Z15reduceMultiPassILj8ELb0EEvPKfPfj --------------------------
	.section	.nv.shared._Z15reduceMultiPassILj8ELb0EEvPKfPfj,"aw",@nobits
	.sectionflags	@""
	.align	16
	.zero		1024


//--------------------- .nv.shared._Z15reduceMultiPassILj16ELb0EEvPKfPfj --------------------------
	.section	.nv.shared._Z15reduceMultiPassILj16ELb0EEvPKfPfj,"aw",@nobits
	.sectionflags	@""
	.align	16
	.zero		1024


//--------------------- .nv.shared._Z15reduceMultiPassILj32ELb0EEvPKfPfj --------------------------
	.section	.nv.shared._Z15reduceMultiPassILj32ELb0EEvPKfPfj,"aw",@nobits
	.sectionflags	@""
	.align	16
	.zero		1024


//--------------------- .nv.shared._Z15reduceMultiPassILj64ELb0EEvPKfPfj --------------------------
	.section	.nv.shared._Z15reduceMultiPassILj64ELb0EEvPKfPfj,"aw",@nobits
	.sectionflags	@""
	.align	16
	.zero		1024


//--------------------- .nv.shared._Z15reduceMultiPassILj128ELb0EEvPKfPfj --------------------------
	.section	.nv.shared._Z15reduceMultiPassILj128ELb0EEvPKfPfj,"aw",@nobits
	.sectionflags	@""
	.align	16
	.zero		1024


//--------------------- .nv.shared._Z15reduceMultiPassILj256ELb0EEvPKfPfj --------------------------
	.section	.nv.shared._Z15reduceMultiPassILj256ELb0EEvPKfPfj,"aw",@nobits
	.sectionflags	@""
	.align	16
	.zero		1024


//--------------------- .nv.shared._Z15reduceMultiPassILj512ELb0EEvPKfPfj --------------------------
	.section	.nv.shared._Z15reduceMultiPassILj512ELb0EEvPKfPfj,"aw",@nobits
	.sectionflags	@""
	.align	16
	.zero		1024


//--------------------- .nv.shared._Z15reduceMultiPassILj1ELb1EEvPKfPfj --------------------------
	.section	.nv.shared._Z15reduceMultiPassILj1ELb1EEvPKfPfj,"aw",@nobits
	.sectionflags	@""
	.align	16
	.zero		1024


//--------------------- .nv.shared._Z15reduceMultiPassILj2ELb1EEvPKfPfj --------------------------
	.section	.nv.shared._Z15reduceMultiPassILj2ELb1EEvPKfPfj,"aw",@nobits
	.sectionflags	@""
	.align	16
	.zero		1024


//--------------------- .nv.shared._Z15reduceMultiPassILj4ELb1EEvPKfPfj --------------------------
	.section	.nv.shared._Z15reduceMultiPassILj4ELb1EEvPKfPfj,"aw",@nobits
	.sectionflags	@""
	.align	16
	.zero		1024


//--------------------- .nv.shared._Z15reduceMultiPassILj8ELb1EEvPKfPfj --------------------------
	.section	.nv.shared._Z15reduceMultiPassILj8ELb1EEvPKfPfj,"aw",@nobits
	.sectionflags	@""
	.align	16
	.zero		1024


//--------------------- .nv.shared._Z15reduceMultiPassILj16ELb1EEvPKfPfj --------------------------
	.section	.nv.shared._Z15reduceMultiPassILj16ELb1EEvPKfPfj,"aw",@nobits
	.sectionflags	@""
	.align	16
	.zero		1024


//--------------------- .nv.shared._Z15reduceMultiPassILj32ELb1EEvPKfPfj --------------------------
	.section	.nv.shared._Z15reduceMultiPassILj32ELb1EEvPKfPfj,"aw",@nobits
	.sectionflags	@""
	.align	16
	.zero		1024


//--------------------- .nv.shared._Z15reduceMultiPassILj64ELb1EEvPKfPfj --------------------------
	.section	.nv.shared._Z15reduceMultiPassILj64ELb1EEvPKfPfj,"aw",@nobits
	.sectionflags	@""
	.align	16
	.zero		1024


//--------------------- .nv.shared._Z15reduceMultiPassILj128ELb1EEvPKfPfj --------------------------
	.section	.nv.shared._Z15reduceMultiPassILj128ELb1EEvPKfPfj,"aw",@nobits
	.sectionflags	@""
	.align	16
	.zero		1024


//--------------------- .nv.shared._Z15reduceMultiPassILj256ELb1EEvPKfPfj --------------------------
	.section	.nv.shared._Z15reduceMultiPassILj256ELb1EEvPKfPfj,"aw",@nobits
	.sectionflags	@""
	.align	16
	.zero		1024


//--------------------- .nv.shared._Z15reduceMultiPassILj512ELb1EEvPKfPfj --------------------------
	.section	.nv.shared._Z15reduceMultiPassILj512ELb1EEvPKfPfj,"aw",@nobits
	.sectionflags	@""
	.align	16
	.zero		1024


//--------------------- .nv.constant0._Z16reduceSinglePassILj1ELb0EEvPKfPfj --------------------------
	.section	.nv.constant0._Z16reduceSinglePassILj1ELb0EEvPKfPfj,"a",@progbits
	.sectionflags	@""
	.align	4
.nv.constant0._Z16reduceSinglePassILj1ELb0EEvPKfPfj:
	.zero		916


//--------------------- .nv.constant0._Z16reduceSinglePassILj2ELb0EEvPKfPfj --------------------------
	.section	.nv.constant0._Z16reduceSinglePassILj2ELb0EEvPKfPfj,"a",@progbits
	.sectionflags	@""
	.align	4
.nv.constant0._Z16reduceSinglePassILj2ELb0EEvPKfPfj:
	.zero		916


//--------------------- .nv.constant0._Z16reduceSinglePassILj4ELb0EEvPKfPfj --------------------------
	.section	.nv.constant0._Z16reduceSinglePassILj4ELb0EEvPKfPfj,"a",@progbits
	.sectionflags	@""
	.align	4
.nv.constant0._Z16reduceSinglePassILj4ELb0EEvPKfPfj:
	.zero		916


//--------------------- .nv.constant0._Z16reduceSinglePassILj8ELb0EEvPKfPfj --------------------------
	.section	.nv.constant0._Z16reduceSinglePassILj8ELb0EEvPKfPfj,"a",@progbits
	.sectionflags	@""
	.align	4
.nv.constant0._Z16reduceSinglePassILj8ELb0EEvPKfPfj:
	.zero		916


//--------------------- .nv.constant0._Z16reduceSinglePassILj16ELb0EEvPKfPfj --------------------------
	.section	.nv.constant0._Z16reduceSinglePassILj16ELb0EEvPKfPfj,"a",@progbits
	.sectionflags	@""
	.align	4
.nv.constant0._Z16reduceSinglePassILj16ELb0EEvPKfPfj:
	.zero		916


//--------------------- .nv.constant0._Z16reduceSinglePassILj32ELb0EEvPKfPfj --------------------------
	.section	.nv.constant0._Z16reduceSinglePassILj32ELb0EEvPKfPfj,"a",@progbits
	.sectionflags	@""
	.align	4
.nv.constant0._Z16reduceSinglePassILj32ELb0EEvPKfPfj:
	.zero		916


//--------------------- .nv.constant0._Z16reduceSinglePassILj64ELb0EEvPKfPfj --------------------------
	.section	.nv.constant0._Z16reduceSinglePassILj64ELb0EEvPKfPfj,"a",@progbits
	.sectionflags	@""
	.align	4
.nv.constant0._Z16reduceSinglePassILj64ELb0EEvPKfPfj:
	.zero		916


//--------------------- .nv.constant0._Z16reduceSinglePassILj128ELb0EEvPKfPfj --------------------------
	.section	.nv.constant0._Z16reduceSinglePassILj128ELb0EEvPKfPfj,"a",@progbits
	.sectionflags	@""
	.align	4
.nv.constant0._Z16reduceSinglePassILj128ELb0EEvPKfPfj:
	.zero		916


//--------------------- .nv.constant0._Z16reduceSinglePassILj256ELb0EEvPKfPfj --------------------------
	.section	.nv.constant0._Z16reduceSinglePassILj256ELb0EEvPKfPfj,"a",@progbits
	.sectionflags	@""
	.align	4
.nv.constant0._Z16reduceSinglePassILj256ELb0EEvPKfPfj:
	.zero		916


//--------------------- .nv.constant0._Z16reduceSinglePassILj512ELb0EEvPKfPfj --------------------------
	.section	.nv.constant0._Z16reduceSinglePassILj512ELb0EEvPKfPfj,"a",@progbits
	.sectionflags	@""
	.align	4
.nv.constant0._Z16reduceSinglePassILj512ELb0EEvPKfPfj:
	.zero		916


//--------------------- .nv.constant0._Z16reduceSinglePassILj1ELb1EEvPKfPfj --------------------------
	.section	.nv.constant0._Z16reduceSinglePassILj1ELb1EEvPKfPfj,"a",@progbits
	.sectionflags	@""
	.align	4
.nv.constant0._Z16reduceSinglePassILj1ELb1EEvPKfPfj:
	.zero		916


//--------------------- .nv.constant0._Z16reduceSinglePassILj2ELb1EEvPKfPfj --------------------------
	.section	.nv.constant0._Z16reduceSinglePassILj2ELb1EEvPKfPfj,"a",@progbits
	.sectionflags	@""
	.align	4
.nv.constant0._Z16reduceSinglePassILj2ELb1EEvPKfPfj:
	.zero		916


//--------------------- .nv.constant0._Z16reduceSinglePassILj4ELb1EEvPKfPfj --------------------------
	.section	.nv.constant0._Z16reduceSinglePassILj4ELb1EEvPKfPfj,"a",@progbits
	.sectionflags	@""
	.align	4
.nv.constant0._Z16reduceSinglePassILj4ELb1EEvPKfPfj:
	.zero		916


//--------------------- .nv.constant0._Z16reduceSinglePassILj8ELb1EEvPKfPfj --------------------------
	.section	.nv.constant0._Z16reduceSinglePassILj8ELb1EEvPKfPfj,"a",@progbits
	.sectionflags	@""
	.align	4
.nv.constant0._Z16reduceSinglePassILj8ELb1EEvPKfPfj:
	.zero		916


//--------------------- .nv.constant0._Z16reduceSinglePassILj16ELb1EEvPKfPfj --------------------------
	.section	.nv.constant0._Z16reduceSinglePassILj16ELb1EEvPKfPfj,"a",@progbits
	.sectionflags	@""
	.align	4
.nv.constant0._Z16reduceSinglePassILj16ELb1EEvPKfPfj:
	.zero		916


//--------------------- .nv.constant0._Z16reduceSinglePassILj32ELb1EEvPKfPfj --------------------------
	.section	.nv.constant0._Z16reduceSinglePassILj32ELb1EEvPKfPfj,"a",@progbits
	.sectionflags	@""
	.align	4
.nv.constant0._Z16reduceSinglePassILj32ELb1EEvPKfPfj:
	.zero		916


//--------------------- .nv.constant0._Z16reduceSinglePassILj64ELb1EEvPKfPfj --------------------------
	.section	.nv.constant0._Z16reduceSinglePassILj64ELb1EEvPKfPfj,"a",@progbits
	.sectionflags	@""
	.align	4
.nv.constant0._Z16reduceSinglePassILj64ELb1EEvPKfPfj:
	.zero		916


//--------------------- .nv.constant0._Z16reduceSinglePassILj128ELb1EEvPKfPfj --------------------------
	.section	.nv.constant0._Z16reduceSinglePassILj128ELb1EEvPKfPfj,"a",@progbits
	.sectionflags	@""
	.align	4
.nv.constant0._Z16reduceSinglePassILj128ELb1EEvPKfPfj:
	.zero		916


//--------------------- .nv.constant0._Z16reduceSinglePassILj256ELb1EEvPKfPfj --------------------------
	.section	.nv.constant0._Z16reduceSinglePassILj256ELb1EEvPKfPfj,"a",@progbits
	.sectionflags	@""
	.align	4
.nv.constant0._Z16reduceSinglePassILj256ELb1EEvPKfPfj:
	.zero		916


//--------------------- .nv.constant0._Z16reduceSinglePassILj512ELb1EEvPKfPfj --------------------------
	.section	.nv.constant0._Z16reduceSinglePassILj512ELb1EEvPKfPfj,"a",@progbits
	.sectionflags	@""
	.align	4
.nv.constant0._Z16reduceSinglePassILj512ELb1EEvPKfPfj:
	.zero		916


//--------------------- .nv.constant0._Z15reduceMultiPassILj1ELb0EEvPKfPfj --------------------------
	.section	.nv.constant0._Z15reduceMultiPassILj1ELb0EEvPKfPfj,"a",@progbits
	.sectionflags	@""
	.align	4
.nv.constant0._Z15reduceMultiPassILj1ELb0EEvPKfPfj:
	.zero		916


//--------------------- .nv.constant0._Z15reduceMultiPassILj2ELb0EEvPKfPfj --------------------------
	.section	.nv.constant0._Z15reduceMultiPassILj2ELb0EEvPKfPfj,"a",@progbits
	.sectionflags	@""
	.align	4
.nv.constant0._Z15reduceMultiPassILj2ELb0EEvPKfPfj:
	.zero		916


//--------------------- .nv.constant0._Z15reduceMultiPassILj4ELb0EEvPKfPfj --------------------------
	.section	.nv.constant0._Z15reduceMultiPassILj4ELb0EEvPKfPfj,"a",@progbits
	.sectionflags	@""
	.align	4
.nv.constant0._Z15reduceMultiPassILj4ELb0EEvPKfPfj:
	.zero		916


//--------------------- .nv.constant0._Z15reduceMultiPassILj8ELb0EEvPKfPfj --------------------------
	.section	.nv.constant0._Z15reduceMultiPassILj8ELb0EEvPKfPfj,"a",@progbits
	.sectionflags	@""
	.align	4
.nv.constant0._Z15reduceMultiPassILj8ELb0EEvPKfPfj:
	.zero		916


//--------------------- .nv.constant0._Z15reduceMultiPassILj16ELb0EEvPKfPfj --------------------------
	.section	.nv.constant0._Z15reduceMultiPassILj16ELb0EEvPKfPfj,"a",@progbits
	.sectionflags	@""
	.align	4
.nv.constant0._Z15reduceMultiPassILj16ELb0EEvPKfPfj:
	.zero		916


//--------------------- .nv.constant0._Z15reduceMultiPassILj32ELb0EEvPKfPfj --------------------------
	.section	.nv.constant0._Z15reduceMultiPassILj32ELb0EEvPKfPfj,"a",@progbits
	.sectionflags	@""
	.align	4
.nv.constant0._Z15reduceMultiPassILj32ELb0EEvPKfPfj:
	.zero		916


//--------------------- .nv.constant0._Z15reduceMultiPassILj64ELb0EEvPKfPfj --------------------------
	.section	.nv.constant0._Z15reduceMultiPassILj64ELb0EEvPKfPfj,"a",@progbits
	.sectionflags	@""
	.align	4
.nv.constant0._Z15reduceMultiPassILj64ELb0EEvPKfPfj:
	.zero		916


//--------------------- .nv.constant0._Z15reduceMultiPassILj128ELb0EEvPKfPfj --------------------------
	.section	.nv.constant0._Z15reduceMultiPassILj128ELb0EEvPKfPfj,"a",@progbits
	.sectionflags	@""
	.align	4
.nv.constant0._Z15reduceMultiPassILj128ELb0EEvPKfPfj:
	.zero		916


//--------------------- .nv.constant0._Z15reduceMultiPassILj256ELb0EEvPKfPfj --------------------------
	.section	.nv.constant0._Z15reduceMultiPassILj256ELb0EEvPKfPfj,"a",@progbits
	.sectionflags	@""
	.align	4
.nv.constant0._Z15reduceMultiPassILj256ELb0EEvPKfPfj:
	.zero		916


//--------------------- .nv.constant0._Z15reduceMultiPassILj512ELb0EEvPKfPfj --------------------------
	.section	.nv.constant0._Z15reduceMultiPassILj512ELb0EEvPKfPfj,"a",@progbits
	.sectionflags	@""
	.align	4
.nv.constant0._Z15reduceMultiPassILj512ELb0EEvPKfPfj:
	.zero		916


//--------------------- .nv.constant0._Z15reduceMultiPassILj1ELb1EEvPKfPfj --------------------------
	.section	.nv.constant0._Z15reduceMultiPassILj1ELb1EEvPKfPfj,"a",@progbits
	.sectionflags	@""
	.align	4
.nv.constant0._Z15reduceMultiPassILj1ELb1EEvPKfPfj:
	.zero		916


//--------------------- .nv.constant0._Z15reduceMultiPassILj2ELb1EEvPKfPfj --------------------------
	.section	.nv.constant0._Z15reduceMultiPassILj2ELb1EEvPKfPfj,"a",@progbits
	.sectionflags	@""
	.align	4
.nv.constant0._Z15reduceMultiPassILj2ELb1EEvPKfPfj:
	.zero		916


//--------------------- .nv.constant0._Z15reduceMultiPassILj4ELb1EEvPKfPfj --------------------------
	.section	.nv.constant0._Z15reduceMultiPassILj4ELb1EEvPKfPfj,"a",@progbits
	.sectionflags	@""
	.align	4
.nv.constant0._Z15reduceMultiPassILj4ELb1EEvPKfPfj:
	.zero		916


//--------------------- .nv.constant0._Z15reduceMultiPassILj8ELb1EEvPKfPfj --------------------------
	.section	.nv.constant0._Z15reduceMultiPassILj8ELb1EEvPKfPfj,"a",@progbits
	.sectionflags	@""
	.align	4
.nv.constant0._Z15reduceMultiPassILj8ELb1EEvPKfPfj:
	.zero		916


//--------------------- .nv.constant0._Z15reduceMultiPassILj16ELb1EEvPKfPfj --------------------------
	.section	.nv.constant0._Z15reduceMultiPassILj16ELb1EEvPKfPfj,"a",@progbits
	.sectionflags	@""
	.align	4
.nv.constant0._Z15reduceMultiPassILj16ELb1EEvPKfPfj:
	.zero		916


//--------------------- .nv.constant0._Z15reduceMultiPassILj32ELb1EEvPKfPfj --------------------------
	.section	.nv.constant0._Z15reduceMultiPassILj32ELb1EEvPKfPfj,"a",@progbits
	.sectionflags	@""
	.align	4
.nv.constant0._Z15reduceMultiPassILj32ELb1EEvPKfPfj:
	.zero		916


//--------------------- .nv.constant0._Z15reduceMultiPassILj64ELb1EEvPKfPfj --------------------------
	.section	.nv.constant0._Z15reduceMultiPassILj64ELb1EEvPKfPfj,"a",@progbits
	.sectionflags	@""
	.align	4
.nv.constant0._Z15reduceMultiPassILj64ELb1EEvPKfPfj:
	.zero		916


//--------------------- .nv.constant0._Z15reduceMultiPassILj128ELb1EEvPKfPfj --------------------------
	.section	.nv.constant0._Z15reduceMultiPassILj128ELb1EEvPKfPfj,"a",@progbits
	.sectionflags	@""
	.align	4
.nv.constant0._Z15reduceMultiPassILj128ELb1EEvPKfPfj:
	.zero		916


//--------------------- .nv.constant0._Z15reduceMultiPassILj256ELb1EEvPKfPfj --------------------------
	.section	.nv.constant0._Z15reduceMultiPassILj256ELb1EEvPKfPfj,"a",@progbits
	.sectionflags	@""
	.align	4
.nv.constant0._Z15reduceMultiPassILj256ELb1EEvPKfPfj:
	.zero		916


//--------------------- .nv.constant0._Z15reduceMultiPassILj512ELb1EEvPKfPfj --------------------------
	.section	.nv.constant0._Z15reduceMultiPassILj512ELb1EEvPKfPfj,"a",@progbits
	.sectionflags	@""
	.align	4
.nv.constant0._Z15reduceMultiPassILj512ELb1EEvPKfPfj:
	.zero		916


//--------------------- SYMBOLS --------------------------

	.type		.nv.reservedSmem.offset0,@object
	.size		.nv.reservedSmem.offset0,0x4
	.type		.nv.reservedSmem.cap,@object
	.size		.nv.reservedSmem.cap,0x4
